//
// Generated by NVIDIA NVVM Compiler
//
// Compiler Build ID: CL-36424714
// Cuda compilation tools, release 13.0, V13.0.88
// Based on NVVM 20.0.0
//

.version 9.0
.target sm_100
.address_size 64

	// .globl	_Z10gemm_naivePfS_S_iii
// _ZZ11gemm_sharedPfS_S_iiiE2As has been demoted
// _ZZ11gemm_sharedPfS_S_iiiE2Bs has been demoted
// _ZZ26gemm_shared_multi_elementsPfS_S_iiiE2As has been demoted
// _ZZ26gemm_shared_multi_elementsPfS_S_iiiE2Bs has been demoted
// _ZZ15gemm_shared_8x8PfS_S_iiiE2As has been demoted
// _ZZ15gemm_shared_8x8PfS_S_iiiE2Bs has been demoted
// _ZZ20gemm_register_tilingPKfS0_PfiiiffE2As has been demoted
// _ZZ20gemm_register_tilingPKfS0_PfiiiffE2Bs has been demoted

.visible .entry _Z10gemm_naivePfS_S_iii(
	.param .u64 .ptr .align 1 _Z10gemm_naivePfS_S_iii_param_0,
	.param .u64 .ptr .align 1 _Z10gemm_naivePfS_S_iii_param_1,
	.param .u64 .ptr .align 1 _Z10gemm_naivePfS_S_iii_param_2,
	.param .u32 _Z10gemm_naivePfS_S_iii_param_3,
	.param .u32 _Z10gemm_naivePfS_S_iii_param_4,
	.param .u32 _Z10gemm_naivePfS_S_iii_param_5
)
{
	.reg .pred 	%p<13>;
	.reg .b32 	%r<41>;
	.reg .b32 	%f<68>;
	.reg .b64 	%rd<53>;

	ld.param.u64 	%rd7, [_Z10gemm_naivePfS_S_iii_param_0];
	ld.param.u64 	%rd8, [_Z10gemm_naivePfS_S_iii_param_1];
	ld.param.u64 	%rd6, [_Z10gemm_naivePfS_S_iii_param_2];
	ld.param.u32 	%r20, [_Z10gemm_naivePfS_S_iii_param_3];
	ld.param.u32 	%r18, [_Z10gemm_naivePfS_S_iii_param_4];
	ld.param.u32 	%r19, [_Z10gemm_naivePfS_S_iii_param_5];
	cvta.to.global.u64 	%rd1, %rd8;
	cvta.to.global.u64 	%rd2, %rd7;
	mov.u32 	%r21, %ctaid.y;
	mov.u32 	%r22, %ntid.y;
	mov.u32 	%r23, %tid.y;
	mad.lo.s32 	%r1, %r21, %r22, %r23;
	mov.u32 	%r24, %ctaid.x;
	mov.u32 	%r25, %ntid.x;
	mov.u32 	%r26, %tid.x;
	mad.lo.s32 	%r2, %r24, %r25, %r26;
	setp.ge.s32 	%p1, %r1, %r20;
	setp.ge.s32 	%p2, %r2, %r18;
	or.pred  	%p3, %p1, %p2;
	@%p3 bra 	$L__BB0_14;
	setp.lt.s32 	%p4, %r19, 1;
	mov.f32 	%f67, 0f00000000;
	@%p4 bra 	$L__BB0_13;
	mul.lo.s32 	%r3, %r19, %r1;
	and.b32  	%r4, %r19, 7;
	setp.lt.u32 	%p5, %r19, 8;
	mov.f32 	%f67, 0f00000000;
	mov.b32 	%r39, 0;
	@%p5 bra 	$L__BB0_5;
	and.b32  	%r39, %r19, 2147483640;
	neg.s32 	%r37, %r39;
	shl.b32 	%r7, %r18, 3;
	mul.wide.u32 	%rd9, %r3, 4;
	add.s64 	%rd10, %rd9, %rd2;
	add.s64 	%rd52, %rd10, 16;
	mov.f32 	%f67, 0f00000000;
	mul.wide.s32 	%rd13, %r18, 4;
	mov.u32 	%r36, %r2;
$L__BB0_4:
	.pragma "nounroll";
	ld.global.f32 	%f17, [%rd52+-16];
	mul.wide.s32 	%rd11, %r36, 4;
	add.s64 	%rd12, %rd1, %rd11;
	ld.global.f32 	%f18, [%rd12];
	fma.rn.f32 	%f19, %f17, %f18, %f67;
	ld.global.f32 	%f20, [%rd52+-12];
	add.s64 	%rd14, %rd12, %rd13;
	ld.global.f32 	%f21, [%rd14];
	fma.rn.f32 	%f22, %f20, %f21, %f19;
	ld.global.f32 	%f23, [%rd52+-8];
	add.s64 	%rd15, %rd14, %rd13;
	ld.global.f32 	%f24, [%rd15];
	fma.rn.f32 	%f25, %f23, %f24, %f22;
	ld.global.f32 	%f26, [%rd52+-4];
	add.s64 	%rd16, %rd15, %rd13;
	ld.global.f32 	%f27, [%rd16];
	fma.rn.f32 	%f28, %f26, %f27, %f25;
	ld.global.f32 	%f29, [%rd52];
	add.s64 	%rd17, %rd16, %rd13;
	ld.global.f32 	%f30, [%rd17];
	fma.rn.f32 	%f31, %f29, %f30, %f28;
	ld.global.f32 	%f32, [%rd52+4];
	add.s64 	%rd18, %rd17, %rd13;
	ld.global.f32 	%f33, [%rd18];
	fma.rn.f32 	%f34, %f32, %f33, %f31;
	ld.global.f32 	%f35, [%rd52+8];
	add.s64 	%rd19, %rd18, %rd13;
	ld.global.f32 	%f36, [%rd19];
	fma.rn.f32 	%f37, %f35, %f36, %f34;
	ld.global.f32 	%f38, [%rd52+12];
	add.s64 	%rd20, %rd19, %rd13;
	ld.global.f32 	%f39, [%rd20];
	fma.rn.f32 	%f67, %f38, %f39, %f37;
	add.s32 	%r37, %r37, 8;
	add.s32 	%r36, %r36, %r7;
	add.s64 	%rd52, %rd52, 32;
	setp.ne.s32 	%p6, %r37, 0;
	@%p6 bra 	$L__BB0_4;
$L__BB0_5:
	setp.eq.s32 	%p7, %r4, 0;
	@%p7 bra 	$L__BB0_13;
	and.b32  	%r13, %r19, 3;
	setp.lt.u32 	%p8, %r4, 4;
	@%p8 bra 	$L__BB0_8;
	add.s32 	%r28, %r39, %r3;
	mul.wide.u32 	%rd21, %r28, 4;
	add.s64 	%rd22, %rd2, %rd21;
	ld.global.f32 	%f41, [%rd22];
	mad.lo.s32 	%r29, %r39, %r18, %r2;
	mul.wide.s32 	%rd23, %r29, 4;
	add.s64 	%rd24, %rd1, %rd23;
	ld.global.f32 	%f42, [%rd24];
	fma.rn.f32 	%f43, %f41, %f42, %f67;
	cvt.u64.u32 	%rd25, %r3;
	cvt.u64.u32 	%rd26, %r39;
	add.s64 	%rd27, %rd26, %rd25;
	shl.b64 	%rd28, %rd27, 2;
	add.s64 	%rd29, %rd2, %rd28;
	ld.global.f32 	%f44, [%rd29+4];
	mul.wide.s32 	%rd30, %r18, 4;
	add.s64 	%rd31, %rd24, %rd30;
	ld.global.f32 	%f45, [%rd31];
	fma.rn.f32 	%f46, %f44, %f45, %f43;
	ld.global.f32 	%f47, [%rd29+8];
	add.s64 	%rd32, %rd31, %rd30;
	ld.global.f32 	%f48, [%rd32];
	fma.rn.f32 	%f49, %f47, %f48, %f46;
	ld.global.f32 	%f50, [%rd29+12];
	add.s64 	%rd33, %rd32, %rd30;
	ld.global.f32 	%f51, [%rd33];
	fma.rn.f32 	%f67, %f50, %f51, %f49;
	add.s32 	%r39, %r39, 4;
$L__BB0_8:
	setp.eq.s32 	%p9, %r13, 0;
	@%p9 bra 	$L__BB0_13;
	setp.eq.s32 	%p10, %r13, 1;
	@%p10 bra 	$L__BB0_11;
	add.s32 	%r30, %r39, %r3;
	mul.wide.u32 	%rd34, %r30, 4;
	add.s64 	%rd35, %rd2, %rd34;
	ld.global.f32 	%f53, [%rd35];
	mad.lo.s32 	%r31, %r39, %r18, %r2;
	mul.wide.s32 	%rd36, %r31, 4;
	add.s64 	%rd37, %rd1, %rd36;
	ld.global.f32 	%f54, [%rd37];
	fma.rn.f32 	%f55, %f53, %f54, %f67;
	cvt.u64.u32 	%rd38, %r3;
	cvt.u64.u32 	%rd39, %r39;
	add.s64 	%rd40, %rd39, %rd38;
	shl.b64 	%rd41, %rd40, 2;
	add.s64 	%rd42, %rd2, %rd41;
	ld.global.f32 	%f56, [%rd42+4];
	mul.wide.s32 	%rd43, %r18, 4;
	add.s64 	%rd44, %rd37, %rd43;
	ld.global.f32 	%f57, [%rd44];
	fma.rn.f32 	%f67, %f56, %f57, %f55;
	add.s32 	%r39, %r39, 2;
$L__BB0_11:
	and.b32  	%r32, %r19, 1;
	setp.eq.b32 	%p11, %r32, 1;
	not.pred 	%p12, %p11;
	@%p12 bra 	$L__BB0_13;
	add.s32 	%r33, %r39, %r3;
	mul.wide.u32 	%rd45, %r33, 4;
	add.s64 	%rd46, %rd2, %rd45;
	ld.global.f32 	%f58, [%rd46];
	mad.lo.s32 	%r34, %r39, %r18, %r2;
	mul.wide.s32 	%rd47, %r34, 4;
	add.s64 	%rd48, %rd1, %rd47;
	ld.global.f32 	%f59, [%rd48];
	fma.rn.f32 	%f67, %f58, %f59, %f67;
$L__BB0_13:
	mad.lo.s32 	%r35, %r18, %r1, %r2;
	cvta.to.global.u64 	%rd49, %rd6;
	mul.wide.s32 	%rd50, %r35, 4;
	add.s64 	%rd51, %rd49, %rd50;
	st.global.f32 	[%rd51], %f67;
$L__BB0_14:
	ret;

}
	// .globl	_Z11gemm_sharedPfS_S_iii
.visible .entry _Z11gemm_sharedPfS_S_iii(
	.param .u64 .ptr .align 1 _Z11gemm_sharedPfS_S_iii_param_0,
	.param .u64 .ptr .align 1 _Z11gemm_sharedPfS_S_iii_param_1,
	.param .u64 .ptr .align 1 _Z11gemm_sharedPfS_S_iii_param_2,
	.param .u32 _Z11gemm_sharedPfS_S_iii_param_3,
	.param .u32 _Z11gemm_sharedPfS_S_iii_param_4,
	.param .u32 _Z11gemm_sharedPfS_S_iii_param_5
)
{
	.reg .pred 	%p<12>;
	.reg .b32 	%r<43>;
	.reg .b32 	%f<63>;
	.reg .b64 	%rd<13>;
	// demoted variable
	.shared .align 4 .b8 _ZZ11gemm_sharedPfS_S_iiiE2As[1024];
	// demoted variable
	.shared .align 4 .b8 _ZZ11gemm_sharedPfS_S_iiiE2Bs[1024];
	ld.param.u64 	%rd4, [_Z11gemm_sharedPfS_S_iii_param_0];
	ld.param.u64 	%rd5, [_Z11gemm_sharedPfS_S_iii_param_1];
	ld.param.u64 	%rd6, [_Z11gemm_sharedPfS_S_iii_param_2];
	ld.param.u32 	%r24, [_Z11gemm_sharedPfS_S_iii_param_3];
	ld.param.u32 	%r25, [_Z11gemm_sharedPfS_S_iii_param_4];
	ld.param.u32 	%r26, [_Z11gemm_sharedPfS_S_iii_param_5];
	mov.u32 	%r27, %ctaid.y;
	shl.b32 	%r28, %r27, 4;
	mov.u32 	%r40, %tid.y;
	add.s32 	%r2, %r28, %r40;
	mov.u32 	%r29, %ctaid.x;
	shl.b32 	%r3, %r29, 4;
	mov.u32 	%r38, %tid.x;
	add.s32 	%r5, %r3, %r38;
	setp.lt.s32 	%p1, %r26, 1;
	mov.f32 	%f62, 0f00000000;
	@%p1 bra 	$L__BB1_7;
	add.s32 	%r30, %r26, 15;
	shr.u32 	%r31, %r30, 4;
	shl.b32 	%r32, %r40, 6;
	mov.u32 	%r33, _ZZ11gemm_sharedPfS_S_iiiE2As;
	add.s32 	%r6, %r33, %r32;
	shl.b32 	%r34, %r38, 2;
	add.s32 	%r7, %r6, %r34;
	mov.u32 	%r35, _ZZ11gemm_sharedPfS_S_iiiE2Bs;
	add.s32 	%r9, %r35, %r34;
	add.s32 	%r8, %r9, %r32;
	neg.s32 	%r42, %r31;
	mad.lo.s32 	%r36, %r40, %r25, %r38;
	add.s32 	%r41, %r36, %r3;
	shl.b32 	%r12, %r25, 4;
	mad.lo.s32 	%r39, %r26, %r2, %r38;
	cvta.to.global.u64 	%rd1, %rd4;
	cvta.to.global.u64 	%rd2, %rd5;
	mov.f32 	%f62, 0f00000000;
$L__BB1_2:
	setp.ge.s32 	%p2, %r2, %r24;
	mul.wide.s32 	%rd7, %r39, 4;
	add.s64 	%rd3, %rd1, %rd7;
	setp.ge.s32 	%p3, %r38, %r26;
	mov.f32 	%f60, 0f00000000;
	or.pred  	%p4, %p2, %p3;
	@%p4 bra 	$L__BB1_4;
	ld.global.f32 	%f60, [%rd3];
$L__BB1_4:
	setp.ge.s32 	%p5, %r5, %r25;
	st.shared.f32 	[%r7], %f60;
	setp.ge.s32 	%p6, %r40, %r26;
	mov.f32 	%f61, 0f00000000;
	or.pred  	%p7, %p5, %p6;
	@%p7 bra 	$L__BB1_6;
	mul.wide.s32 	%rd8, %r41, 4;
	add.s64 	%rd9, %rd2, %rd8;
	ld.global.f32 	%f61, [%rd9];
$L__BB1_6:
	st.shared.f32 	[%r8], %f61;
	bar.sync 	0;
	ld.shared.f32 	%f12, [%r6];
	ld.shared.f32 	%f13, [%r9];
	fma.rn.f32 	%f14, %f12, %f13, %f62;
	ld.shared.f32 	%f15, [%r6+4];
	ld.shared.f32 	%f16, [%r9+64];
	fma.rn.f32 	%f17, %f15, %f16, %f14;
	ld.shared.f32 	%f18, [%r6+8];
	ld.shared.f32 	%f19, [%r9+128];
	fma.rn.f32 	%f20, %f18, %f19, %f17;
	ld.shared.f32 	%f21, [%r6+12];
	ld.shared.f32 	%f22, [%r9+192];
	fma.rn.f32 	%f23, %f21, %f22, %f20;
	ld.shared.f32 	%f24, [%r6+16];
	ld.shared.f32 	%f25, [%r9+256];
	fma.rn.f32 	%f26, %f24, %f25, %f23;
	ld.shared.f32 	%f27, [%r6+20];
	ld.shared.f32 	%f28, [%r9+320];
	fma.rn.f32 	%f29, %f27, %f28, %f26;
	ld.shared.f32 	%f30, [%r6+24];
	ld.shared.f32 	%f31, [%r9+384];
	fma.rn.f32 	%f32, %f30, %f31, %f29;
	ld.shared.f32 	%f33, [%r6+28];
	ld.shared.f32 	%f34, [%r9+448];
	fma.rn.f32 	%f35, %f33, %f34, %f32;
	ld.shared.f32 	%f36, [%r6+32];
	ld.shared.f32 	%f37, [%r9+512];
	fma.rn.f32 	%f38, %f36, %f37, %f35;
	ld.shared.f32 	%f39, [%r6+36];
	ld.shared.f32 	%f40, [%r9+576];
	fma.rn.f32 	%f41, %f39, %f40, %f38;
	ld.shared.f32 	%f42, [%r6+40];
	ld.shared.f32 	%f43, [%r9+640];
	fma.rn.f32 	%f44, %f42, %f43, %f41;
	ld.shared.f32 	%f45, [%r6+44];
	ld.shared.f32 	%f46, [%r9+704];
	fma.rn.f32 	%f47, %f45, %f46, %f44;
	ld.shared.f32 	%f48, [%r6+48];
	ld.shared.f32 	%f49, [%r9+768];
	fma.rn.f32 	%f50, %f48, %f49, %f47;
	ld.shared.f32 	%f51, [%r6+52];
	ld.shared.f32 	%f52, [%r9+832];
	fma.rn.f32 	%f53, %f51, %f52, %f50;
	ld.shared.f32 	%f54, [%r6+56];
	ld.shared.f32 	%f55, [%r9+896];
	fma.rn.f32 	%f56, %f54, %f55, %f53;
	ld.shared.f32 	%f57, [%r6+60];
	ld.shared.f32 	%f58, [%r9+960];
	fma.rn.f32 	%f62, %f57, %f58, %f56;
	bar.sync 	0;
	add.s32 	%r42, %r42, 1;
	setp.ne.s32 	%p8, %r42, 0;
	add.s32 	%r41, %r41, %r12;
	add.s32 	%r40, %r40, 16;
	add.s32 	%r39, %r39, 16;
	add.s32 	%r38, %r38, 16;
	@%p8 bra 	$L__BB1_2;
$L__BB1_7:
	setp.ge.s32 	%p9, %r2, %r24;
	setp.ge.s32 	%p10, %r5, %r25;
	or.pred  	%p11, %p9, %p10;
	@%p11 bra 	$L__BB1_9;
	mad.lo.s32 	%r37, %r25, %r2, %r5;
	cvta.to.global.u64 	%rd10, %rd6;
	mul.wide.s32 	%rd11, %r37, 4;
	add.s64 	%rd12, %rd10, %rd11;
	st.global.f32 	[%rd12], %f62;
$L__BB1_9:
	ret;

}
	// .globl	_Z26gemm_shared_multi_elementsPfS_S_iii
.visible .entry _Z26gemm_shared_multi_elementsPfS_S_iii(
	.param .u64 .ptr .align 1 _Z26gemm_shared_multi_elementsPfS_S_iii_param_0,
	.param .u64 .ptr .align 1 _Z26gemm_shared_multi_elementsPfS_S_iii_param_1,
	.param .u64 .ptr .align 1 _Z26gemm_shared_multi_elementsPfS_S_iii_param_2,
	.param .u32 _Z26gemm_shared_multi_elementsPfS_S_iii_param_3,
	.param .u32 _Z26gemm_shared_multi_elementsPfS_S_iii_param_4,
	.param .u32 _Z26gemm_shared_multi_elementsPfS_S_iii_param_5
)
{
	.reg .pred 	%p<75>;
	.reg .b32 	%r<167>;
	.reg .b32 	%f<1145>;
	.reg .b64 	%rd<55>;
	// demoted variable
	.shared .align 4 .b8 _ZZ26gemm_shared_multi_elementsPfS_S_iiiE2As[16384];
	// demoted variable
	.shared .align 4 .b8 _ZZ26gemm_shared_multi_elementsPfS_S_iiiE2Bs[16384];
	ld.param.u64 	%rd4, [_Z26gemm_shared_multi_elementsPfS_S_iii_param_0];
	ld.param.u64 	%rd5, [_Z26gemm_shared_multi_elementsPfS_S_iii_param_1];
	ld.param.u64 	%rd6, [_Z26gemm_shared_multi_elementsPfS_S_iii_param_2];
	ld.param.u32 	%r76, [_Z26gemm_shared_multi_elementsPfS_S_iii_param_3];
	ld.param.u32 	%r77, [_Z26gemm_shared_multi_elementsPfS_S_iii_param_4];
	ld.param.u32 	%r78, [_Z26gemm_shared_multi_elementsPfS_S_iii_param_5];
	cvta.to.global.u64 	%rd1, %rd4;
	cvta.to.global.u64 	%rd2, %rd5;
	cvta.to.global.u64 	%rd3, %rd6;
	mov.u32 	%r148, %tid.x;
	mov.u32 	%r2, %tid.y;
	mov.u32 	%r79, %ctaid.y;
	shl.b32 	%r80, %r79, 6;
	shl.b32 	%r3, %r2, 3;
	add.s32 	%r4, %r80, %r3;
	mov.u32 	%r81, %ctaid.x;
	shl.b32 	%r5, %r81, 6;
	add.s32 	%r6, %r5, %r148;
	setp.lt.s32 	%p1, %r78, 1;
	mov.f32 	%f1127, 0f00000000;
	mov.f32 	%f1128, %f1127;
	mov.f32 	%f1129, %f1127;
	mov.f32 	%f1130, %f1127;
	mov.f32 	%f1131, %f1127;
	mov.f32 	%f1132, %f1127;
	mov.f32 	%f1133, %f1127;
	mov.f32 	%f1134, %f1127;
	@%p1 bra 	$L__BB2_49;
	add.s32 	%r82, %r78, 63;
	shr.u32 	%r83, %r82, 6;
	shl.b32 	%r84, %r148, 2;
	mov.u32 	%r85, _ZZ26gemm_shared_multi_elementsPfS_S_iiiE2As;
	mov.u32 	%r86, _ZZ26gemm_shared_multi_elementsPfS_S_iiiE2Bs;
	add.s32 	%r7, %r86, %r84;
	shl.b32 	%r87, %r3, 8;
	add.s32 	%r88, %r85, %r87;
	add.s32 	%r8, %r88, 252;
	add.s32 	%r9, %r88, %r84;
	mul.lo.s32 	%r89, %r4, %r78;
	add.s32 	%r90, %r89, %r78;
	add.s32 	%r91, %r90, %r78;
	add.s32 	%r92, %r91, %r78;
	add.s32 	%r10, %r4, 4;
	add.s32 	%r93, %r92, %r78;
	add.s32 	%r94, %r93, %r78;
	add.s32 	%r95, %r94, %r78;
	add.s32 	%r96, %r95, %r78;
	add.s32 	%r11, %r7, %r87;
	neg.s32 	%r166, %r83;
	add.s32 	%r165, %r3, 3;
	add.s32 	%r97, %r3, 7;
	mad.lo.s32 	%r98, %r77, %r97, %r148;
	add.s32 	%r164, %r98, %r5;
	shl.b32 	%r15, %r77, 6;
	add.s32 	%r99, %r3, 6;
	mad.lo.s32 	%r100, %r77, %r99, %r148;
	add.s32 	%r163, %r100, %r5;
	add.s32 	%r101, %r3, 5;
	mad.lo.s32 	%r102, %r77, %r101, %r148;
	add.s32 	%r162, %r102, %r5;
	add.s32 	%r103, %r3, 4;
	mad.lo.s32 	%r104, %r77, %r103, %r148;
	add.s32 	%r161, %r104, %r5;
	mad.lo.s32 	%r105, %r77, %r165, %r148;
	add.s32 	%r160, %r105, %r5;
	add.s32 	%r106, %r3, 2;
	mad.lo.s32 	%r107, %r77, %r106, %r148;
	add.s32 	%r159, %r107, %r5;
	mul.lo.s32 	%r108, %r2, %r77;
	shl.b32 	%r109, %r108, 3;
	add.s32 	%r110, %r148, %r109;
	add.s32 	%r158, %r110, %r5;
	mad.lo.s32 	%r111, %r77, %r3, %r77;
	add.s32 	%r112, %r148, %r111;
	add.s32 	%r157, %r112, %r5;
	add.s32 	%r156, %r148, %r96;
	add.s32 	%r155, %r148, %r95;
	add.s32 	%r154, %r148, %r94;
	add.s32 	%r153, %r148, %r93;
	add.s32 	%r152, %r148, %r92;
	add.s32 	%r151, %r148, %r91;
	add.s32 	%r150, %r148, %r90;
	add.s32 	%r149, %r148, %r89;
	mov.f32 	%f1127, 0f00000000;
$L__BB2_2:
	setp.lt.s32 	%p2, %r4, %r76;
	setp.lt.s32 	%p3, %r148, %r78;
	and.pred  	%p4, %p2, %p3;
	mov.f32 	%f1143, 0f00000000;
	@%p4 bra 	$L__BB2_3;
	bra.uni 	$L__BB2_4;
$L__BB2_3:
	mul.wide.u32 	%rd7, %r149, 4;
	add.s64 	%rd8, %rd1, %rd7;
	ld.global.f32 	%f1143, [%rd8];
$L__BB2_4:
	add.s32 	%r113, %r4, 1;
	setp.lt.s32 	%p6, %r113, %r76;
	st.shared.f32 	[%r9], %f1143;
	and.pred  	%p7, %p6, %p3;
	@%p7 bra 	$L__BB2_6;
	mov.b32 	%r114, 0;
	st.shared.u32 	[%r9+256], %r114;
	bra.uni 	$L__BB2_7;
$L__BB2_6:
	mul.wide.u32 	%rd9, %r150, 4;
	add.s64 	%rd10, %rd1, %rd9;
	ld.global.f32 	%f32, [%rd10];
	st.shared.f32 	[%r9+256], %f32;
$L__BB2_7:
	add.s32 	%r115, %r4, 2;
	setp.lt.s32 	%p9, %r115, %r76;
	and.pred  	%p10, %p9, %p3;
	@%p10 bra 	$L__BB2_9;
	mov.b32 	%r116, 0;
	st.shared.u32 	[%r9+512], %r116;
	bra.uni 	$L__BB2_10;
$L__BB2_9:
	mul.wide.u32 	%rd11, %r151, 4;
	add.s64 	%rd12, %rd1, %rd11;
	ld.global.f32 	%f33, [%rd12];
	st.shared.f32 	[%r9+512], %f33;
$L__BB2_10:
	add.s32 	%r117, %r4, 3;
	setp.lt.s32 	%p12, %r117, %r76;
	and.pred  	%p13, %p12, %p3;
	@%p13 bra 	$L__BB2_12;
	mov.b32 	%r118, 0;
	st.shared.u32 	[%r9+768], %r118;
	bra.uni 	$L__BB2_13;
$L__BB2_12:
	mul.wide.u32 	%rd13, %r152, 4;
	add.s64 	%rd14, %rd1, %rd13;
	ld.global.f32 	%f34, [%rd14];
	st.shared.f32 	[%r9+768], %f34;
$L__BB2_13:
	setp.lt.s32 	%p15, %r10, %r76;
	and.pred  	%p16, %p15, %p3;
	@%p16 bra 	$L__BB2_15;
	mov.b32 	%r119, 0;
	st.shared.u32 	[%r9+1024], %r119;
	bra.uni 	$L__BB2_16;
$L__BB2_15:
	mul.wide.u32 	%rd15, %r153, 4;
	add.s64 	%rd16, %rd1, %rd15;
	ld.global.f32 	%f35, [%rd16];
	st.shared.f32 	[%r9+1024], %f35;
$L__BB2_16:
	add.s32 	%r120, %r4, 5;
	setp.lt.s32 	%p18, %r120, %r76;
	and.pred  	%p19, %p18, %p3;
	@%p19 bra 	$L__BB2_18;
	mov.b32 	%r121, 0;
	st.shared.u32 	[%r9+1280], %r121;
	bra.uni 	$L__BB2_19;
$L__BB2_18:
	mul.wide.u32 	%rd17, %r154, 4;
	add.s64 	%rd18, %rd1, %rd17;
	ld.global.f32 	%f36, [%rd18];
	st.shared.f32 	[%r9+1280], %f36;
$L__BB2_19:
	add.s32 	%r122, %r4, 6;
	setp.lt.s32 	%p21, %r122, %r76;
	and.pred  	%p22, %p21, %p3;
	@%p22 bra 	$L__BB2_21;
	mov.b32 	%r123, 0;
	st.shared.u32 	[%r9+1536], %r123;
	bra.uni 	$L__BB2_22;
$L__BB2_21:
	mul.wide.u32 	%rd19, %r155, 4;
	add.s64 	%rd20, %rd1, %rd19;
	ld.global.f32 	%f37, [%rd20];
	st.shared.f32 	[%r9+1536], %f37;
$L__BB2_22:
	add.s32 	%r124, %r4, 7;
	setp.lt.s32 	%p24, %r124, %r76;
	and.pred  	%p25, %p24, %p3;
	@%p25 bra 	$L__BB2_24;
	mov.b32 	%r125, 0;
	st.shared.u32 	[%r9+1792], %r125;
	bra.uni 	$L__BB2_25;
$L__BB2_24:
	mul.wide.u32 	%rd21, %r156, 4;
	add.s64 	%rd22, %rd1, %rd21;
	ld.global.f32 	%f38, [%rd22];
	st.shared.f32 	[%r9+1792], %f38;
$L__BB2_25:
	setp.ge.s32 	%p26, %r6, %r77;
	add.s32 	%r126, %r165, -3;
	setp.ge.s32 	%p27, %r126, %r78;
	mov.f32 	%f1144, 0f00000000;
	or.pred  	%p28, %p26, %p27;
	@%p28 bra 	$L__BB2_27;
	mul.wide.s32 	%rd23, %r158, 4;
	add.s64 	%rd24, %rd2, %rd23;
	ld.global.f32 	%f1144, [%rd24];
$L__BB2_27:
	setp.lt.s32 	%p29, %r6, %r77;
	st.shared.f32 	[%r11], %f1144;
	add.s32 	%r127, %r165, -2;
	setp.lt.s32 	%p30, %r127, %r78;
	and.pred  	%p31, %p29, %p30;
	@%p31 bra 	$L__BB2_29;
	mov.b32 	%r128, 0;
	st.shared.u32 	[%r11+256], %r128;
	bra.uni 	$L__BB2_30;
$L__BB2_29:
	mul.wide.s32 	%rd25, %r157, 4;
	add.s64 	%rd26, %rd2, %rd25;
	ld.global.f32 	%f40, [%rd26];
	st.shared.f32 	[%r11+256], %f40;
$L__BB2_30:
	add.s32 	%r129, %r165, -1;
	setp.lt.s32 	%p33, %r129, %r78;
	and.pred  	%p34, %p29, %p33;
	@%p34 bra 	$L__BB2_32;
	mov.b32 	%r130, 0;
	st.shared.u32 	[%r11+512], %r130;
	bra.uni 	$L__BB2_33;
$L__BB2_32:
	mul.wide.s32 	%rd27, %r159, 4;
	add.s64 	%rd28, %rd2, %rd27;
	ld.global.f32 	%f41, [%rd28];
	st.shared.f32 	[%r11+512], %f41;
$L__BB2_33:
	setp.lt.s32 	%p36, %r165, %r78;
	and.pred  	%p37, %p29, %p36;
	@%p37 bra 	$L__BB2_35;
	mov.b32 	%r131, 0;
	st.shared.u32 	[%r11+768], %r131;
	bra.uni 	$L__BB2_36;
$L__BB2_35:
	mul.wide.s32 	%rd29, %r160, 4;
	add.s64 	%rd30, %rd2, %rd29;
	ld.global.f32 	%f42, [%rd30];
	st.shared.f32 	[%r11+768], %f42;
$L__BB2_36:
	add.s32 	%r132, %r165, 1;
	setp.lt.s32 	%p39, %r132, %r78;
	and.pred  	%p40, %p29, %p39;
	@%p40 bra 	$L__BB2_38;
	mov.b32 	%r133, 0;
	st.shared.u32 	[%r11+1024], %r133;
	bra.uni 	$L__BB2_39;
$L__BB2_38:
	mul.wide.s32 	%rd31, %r161, 4;
	add.s64 	%rd32, %rd2, %rd31;
	ld.global.f32 	%f43, [%rd32];
	st.shared.f32 	[%r11+1024], %f43;
$L__BB2_39:
	add.s32 	%r134, %r165, 2;
	setp.lt.s32 	%p42, %r134, %r78;
	and.pred  	%p43, %p29, %p42;
	@%p43 bra 	$L__BB2_41;
	mov.b32 	%r135, 0;
	st.shared.u32 	[%r11+1280], %r135;
	bra.uni 	$L__BB2_42;
$L__BB2_41:
	mul.wide.s32 	%rd33, %r162, 4;
	add.s64 	%rd34, %rd2, %rd33;
	ld.global.f32 	%f44, [%rd34];
	st.shared.f32 	[%r11+1280], %f44;
$L__BB2_42:
	add.s32 	%r136, %r165, 3;
	setp.lt.s32 	%p45, %r136, %r78;
	and.pred  	%p46, %p29, %p45;
	@%p46 bra 	$L__BB2_44;
	mov.b32 	%r137, 0;
	st.shared.u32 	[%r11+1536], %r137;
	bra.uni 	$L__BB2_45;
$L__BB2_44:
	mul.wide.s32 	%rd35, %r163, 4;
	add.s64 	%rd36, %rd2, %rd35;
	ld.global.f32 	%f45, [%rd36];
	st.shared.f32 	[%r11+1536], %f45;
$L__BB2_45:
	add.s32 	%r138, %r165, 4;
	setp.lt.s32 	%p48, %r138, %r78;
	and.pred  	%p49, %p29, %p48;
	@%p49 bra 	$L__BB2_47;
	mov.b32 	%r139, 0;
	st.shared.u32 	[%r11+1792], %r139;
	bra.uni 	$L__BB2_48;
$L__BB2_47:
	mul.wide.s32 	%rd37, %r164, 4;
	add.s64 	%rd38, %rd2, %rd37;
	ld.global.f32 	%f46, [%rd38];
	st.shared.f32 	[%r11+1792], %f46;
$L__BB2_48:
	bar.sync 	0;
	ld.shared.f32 	%f47, [%r7];
	ld.shared.f32 	%f48, [%r8+-252];
	fma.rn.f32 	%f49, %f47, %f48, %f1134;
	ld.shared.f32 	%f50, [%r8+4];
	fma.rn.f32 	%f51, %f47, %f50, %f1133;
	ld.shared.f32 	%f52, [%r8+260];
	fma.rn.f32 	%f53, %f47, %f52, %f1132;
	ld.shared.f32 	%f54, [%r8+516];
	fma.rn.f32 	%f55, %f47, %f54, %f1131;
	ld.shared.f32 	%f56, [%r8+772];
	fma.rn.f32 	%f57, %f47, %f56, %f1130;
	ld.shared.f32 	%f58, [%r8+1028];
	fma.rn.f32 	%f59, %f47, %f58, %f1129;
	ld.shared.f32 	%f60, [%r8+1284];
	fma.rn.f32 	%f61, %f47, %f60, %f1128;
	ld.shared.f32 	%f62, [%r8+1540];
	fma.rn.f32 	%f63, %f47, %f62, %f1127;
	ld.shared.f32 	%f64, [%r7+256];
	ld.shared.f32 	%f65, [%r8+-248];
	fma.rn.f32 	%f66, %f64, %f65, %f49;
	ld.shared.f32 	%f67, [%r8+8];
	fma.rn.f32 	%f68, %f64, %f67, %f51;
	ld.shared.f32 	%f69, [%r8+264];
	fma.rn.f32 	%f70, %f64, %f69, %f53;
	ld.shared.f32 	%f71, [%r8+520];
	fma.rn.f32 	%f72, %f64, %f71, %f55;
	ld.shared.f32 	%f73, [%r8+776];
	fma.rn.f32 	%f74, %f64, %f73, %f57;
	ld.shared.f32 	%f75, [%r8+1032];
	fma.rn.f32 	%f76, %f64, %f75, %f59;
	ld.shared.f32 	%f77, [%r8+1288];
	fma.rn.f32 	%f78, %f64, %f77, %f61;
	ld.shared.f32 	%f79, [%r8+1544];
	fma.rn.f32 	%f80, %f64, %f79, %f63;
	ld.shared.f32 	%f81, [%r7+512];
	ld.shared.f32 	%f82, [%r8+-244];
	fma.rn.f32 	%f83, %f81, %f82, %f66;
	ld.shared.f32 	%f84, [%r8+12];
	fma.rn.f32 	%f85, %f81, %f84, %f68;
	ld.shared.f32 	%f86, [%r8+268];
	fma.rn.f32 	%f87, %f81, %f86, %f70;
	ld.shared.f32 	%f88, [%r8+524];
	fma.rn.f32 	%f89, %f81, %f88, %f72;
	ld.shared.f32 	%f90, [%r8+780];
	fma.rn.f32 	%f91, %f81, %f90, %f74;
	ld.shared.f32 	%f92, [%r8+1036];
	fma.rn.f32 	%f93, %f81, %f92, %f76;
	ld.shared.f32 	%f94, [%r8+1292];
	fma.rn.f32 	%f95, %f81, %f94, %f78;
	ld.shared.f32 	%f96, [%r8+1548];
	fma.rn.f32 	%f97, %f81, %f96, %f80;
	ld.shared.f32 	%f98, [%r7+768];
	ld.shared.f32 	%f99, [%r8+-240];
	fma.rn.f32 	%f100, %f98, %f99, %f83;
	ld.shared.f32 	%f101, [%r8+16];
	fma.rn.f32 	%f102, %f98, %f101, %f85;
	ld.shared.f32 	%f103, [%r8+272];
	fma.rn.f32 	%f104, %f98, %f103, %f87;
	ld.shared.f32 	%f105, [%r8+528];
	fma.rn.f32 	%f106, %f98, %f105, %f89;
	ld.shared.f32 	%f107, [%r8+784];
	fma.rn.f32 	%f108, %f98, %f107, %f91;
	ld.shared.f32 	%f109, [%r8+1040];
	fma.rn.f32 	%f110, %f98, %f109, %f93;
	ld.shared.f32 	%f111, [%r8+1296];
	fma.rn.f32 	%f112, %f98, %f111, %f95;
	ld.shared.f32 	%f113, [%r8+1552];
	fma.rn.f32 	%f114, %f98, %f113, %f97;
	ld.shared.f32 	%f115, [%r7+1024];
	ld.shared.f32 	%f116, [%r8+-236];
	fma.rn.f32 	%f117, %f115, %f116, %f100;
	ld.shared.f32 	%f118, [%r8+20];
	fma.rn.f32 	%f119, %f115, %f118, %f102;
	ld.shared.f32 	%f120, [%r8+276];
	fma.rn.f32 	%f121, %f115, %f120, %f104;
	ld.shared.f32 	%f122, [%r8+532];
	fma.rn.f32 	%f123, %f115, %f122, %f106;
	ld.shared.f32 	%f124, [%r8+788];
	fma.rn.f32 	%f125, %f115, %f124, %f108;
	ld.shared.f32 	%f126, [%r8+1044];
	fma.rn.f32 	%f127, %f115, %f126, %f110;
	ld.shared.f32 	%f128, [%r8+1300];
	fma.rn.f32 	%f129, %f115, %f128, %f112;
	ld.shared.f32 	%f130, [%r8+1556];
	fma.rn.f32 	%f131, %f115, %f130, %f114;
	ld.shared.f32 	%f132, [%r7+1280];
	ld.shared.f32 	%f133, [%r8+-232];
	fma.rn.f32 	%f134, %f132, %f133, %f117;
	ld.shared.f32 	%f135, [%r8+24];
	fma.rn.f32 	%f136, %f132, %f135, %f119;
	ld.shared.f32 	%f137, [%r8+280];
	fma.rn.f32 	%f138, %f132, %f137, %f121;
	ld.shared.f32 	%f139, [%r8+536];
	fma.rn.f32 	%f140, %f132, %f139, %f123;
	ld.shared.f32 	%f141, [%r8+792];
	fma.rn.f32 	%f142, %f132, %f141, %f125;
	ld.shared.f32 	%f143, [%r8+1048];
	fma.rn.f32 	%f144, %f132, %f143, %f127;
	ld.shared.f32 	%f145, [%r8+1304];
	fma.rn.f32 	%f146, %f132, %f145, %f129;
	ld.shared.f32 	%f147, [%r8+1560];
	fma.rn.f32 	%f148, %f132, %f147, %f131;
	ld.shared.f32 	%f149, [%r7+1536];
	ld.shared.f32 	%f150, [%r8+-228];
	fma.rn.f32 	%f151, %f149, %f150, %f134;
	ld.shared.f32 	%f152, [%r8+28];
	fma.rn.f32 	%f153, %f149, %f152, %f136;
	ld.shared.f32 	%f154, [%r8+284];
	fma.rn.f32 	%f155, %f149, %f154, %f138;
	ld.shared.f32 	%f156, [%r8+540];
	fma.rn.f32 	%f157, %f149, %f156, %f140;
	ld.shared.f32 	%f158, [%r8+796];
	fma.rn.f32 	%f159, %f149, %f158, %f142;
	ld.shared.f32 	%f160, [%r8+1052];
	fma.rn.f32 	%f161, %f149, %f160, %f144;
	ld.shared.f32 	%f162, [%r8+1308];
	fma.rn.f32 	%f163, %f149, %f162, %f146;
	ld.shared.f32 	%f164, [%r8+1564];
	fma.rn.f32 	%f165, %f149, %f164, %f148;
	ld.shared.f32 	%f166, [%r7+1792];
	ld.shared.f32 	%f167, [%r8+-224];
	fma.rn.f32 	%f168, %f166, %f167, %f151;
	ld.shared.f32 	%f169, [%r8+32];
	fma.rn.f32 	%f170, %f166, %f169, %f153;
	ld.shared.f32 	%f171, [%r8+288];
	fma.rn.f32 	%f172, %f166, %f171, %f155;
	ld.shared.f32 	%f173, [%r8+544];
	fma.rn.f32 	%f174, %f166, %f173, %f157;
	ld.shared.f32 	%f175, [%r8+800];
	fma.rn.f32 	%f176, %f166, %f175, %f159;
	ld.shared.f32 	%f177, [%r8+1056];
	fma.rn.f32 	%f178, %f166, %f177, %f161;
	ld.shared.f32 	%f179, [%r8+1312];
	fma.rn.f32 	%f180, %f166, %f179, %f163;
	ld.shared.f32 	%f181, [%r8+1568];
	fma.rn.f32 	%f182, %f166, %f181, %f165;
	ld.shared.f32 	%f183, [%r7+2048];
	ld.shared.f32 	%f184, [%r8+-220];
	fma.rn.f32 	%f185, %f183, %f184, %f168;
	ld.shared.f32 	%f186, [%r8+36];
	fma.rn.f32 	%f187, %f183, %f186, %f170;
	ld.shared.f32 	%f188, [%r8+292];
	fma.rn.f32 	%f189, %f183, %f188, %f172;
	ld.shared.f32 	%f190, [%r8+548];
	fma.rn.f32 	%f191, %f183, %f190, %f174;
	ld.shared.f32 	%f192, [%r8+804];
	fma.rn.f32 	%f193, %f183, %f192, %f176;
	ld.shared.f32 	%f194, [%r8+1060];
	fma.rn.f32 	%f195, %f183, %f194, %f178;
	ld.shared.f32 	%f196, [%r8+1316];
	fma.rn.f32 	%f197, %f183, %f196, %f180;
	ld.shared.f32 	%f198, [%r8+1572];
	fma.rn.f32 	%f199, %f183, %f198, %f182;
	ld.shared.f32 	%f200, [%r7+2304];
	ld.shared.f32 	%f201, [%r8+-216];
	fma.rn.f32 	%f202, %f200, %f201, %f185;
	ld.shared.f32 	%f203, [%r8+40];
	fma.rn.f32 	%f204, %f200, %f203, %f187;
	ld.shared.f32 	%f205, [%r8+296];
	fma.rn.f32 	%f206, %f200, %f205, %f189;
	ld.shared.f32 	%f207, [%r8+552];
	fma.rn.f32 	%f208, %f200, %f207, %f191;
	ld.shared.f32 	%f209, [%r8+808];
	fma.rn.f32 	%f210, %f200, %f209, %f193;
	ld.shared.f32 	%f211, [%r8+1064];
	fma.rn.f32 	%f212, %f200, %f211, %f195;
	ld.shared.f32 	%f213, [%r8+1320];
	fma.rn.f32 	%f214, %f200, %f213, %f197;
	ld.shared.f32 	%f215, [%r8+1576];
	fma.rn.f32 	%f216, %f200, %f215, %f199;
	ld.shared.f32 	%f217, [%r7+2560];
	ld.shared.f32 	%f218, [%r8+-212];
	fma.rn.f32 	%f219, %f217, %f218, %f202;
	ld.shared.f32 	%f220, [%r8+44];
	fma.rn.f32 	%f221, %f217, %f220, %f204;
	ld.shared.f32 	%f222, [%r8+300];
	fma.rn.f32 	%f223, %f217, %f222, %f206;
	ld.shared.f32 	%f224, [%r8+556];
	fma.rn.f32 	%f225, %f217, %f224, %f208;
	ld.shared.f32 	%f226, [%r8+812];
	fma.rn.f32 	%f227, %f217, %f226, %f210;
	ld.shared.f32 	%f228, [%r8+1068];
	fma.rn.f32 	%f229, %f217, %f228, %f212;
	ld.shared.f32 	%f230, [%r8+1324];
	fma.rn.f32 	%f231, %f217, %f230, %f214;
	ld.shared.f32 	%f232, [%r8+1580];
	fma.rn.f32 	%f233, %f217, %f232, %f216;
	ld.shared.f32 	%f234, [%r7+2816];
	ld.shared.f32 	%f235, [%r8+-208];
	fma.rn.f32 	%f236, %f234, %f235, %f219;
	ld.shared.f32 	%f237, [%r8+48];
	fma.rn.f32 	%f238, %f234, %f237, %f221;
	ld.shared.f32 	%f239, [%r8+304];
	fma.rn.f32 	%f240, %f234, %f239, %f223;
	ld.shared.f32 	%f241, [%r8+560];
	fma.rn.f32 	%f242, %f234, %f241, %f225;
	ld.shared.f32 	%f243, [%r8+816];
	fma.rn.f32 	%f244, %f234, %f243, %f227;
	ld.shared.f32 	%f245, [%r8+1072];
	fma.rn.f32 	%f246, %f234, %f245, %f229;
	ld.shared.f32 	%f247, [%r8+1328];
	fma.rn.f32 	%f248, %f234, %f247, %f231;
	ld.shared.f32 	%f249, [%r8+1584];
	fma.rn.f32 	%f250, %f234, %f249, %f233;
	ld.shared.f32 	%f251, [%r7+3072];
	ld.shared.f32 	%f252, [%r8+-204];
	fma.rn.f32 	%f253, %f251, %f252, %f236;
	ld.shared.f32 	%f254, [%r8+52];
	fma.rn.f32 	%f255, %f251, %f254, %f238;
	ld.shared.f32 	%f256, [%r8+308];
	fma.rn.f32 	%f257, %f251, %f256, %f240;
	ld.shared.f32 	%f258, [%r8+564];
	fma.rn.f32 	%f259, %f251, %f258, %f242;
	ld.shared.f32 	%f260, [%r8+820];
	fma.rn.f32 	%f261, %f251, %f260, %f244;
	ld.shared.f32 	%f262, [%r8+1076];
	fma.rn.f32 	%f263, %f251, %f262, %f246;
	ld.shared.f32 	%f264, [%r8+1332];
	fma.rn.f32 	%f265, %f251, %f264, %f248;
	ld.shared.f32 	%f266, [%r8+1588];
	fma.rn.f32 	%f267, %f251, %f266, %f250;
	ld.shared.f32 	%f268, [%r7+3328];
	ld.shared.f32 	%f269, [%r8+-200];
	fma.rn.f32 	%f270, %f268, %f269, %f253;
	ld.shared.f32 	%f271, [%r8+56];
	fma.rn.f32 	%f272, %f268, %f271, %f255;
	ld.shared.f32 	%f273, [%r8+312];
	fma.rn.f32 	%f274, %f268, %f273, %f257;
	ld.shared.f32 	%f275, [%r8+568];
	fma.rn.f32 	%f276, %f268, %f275, %f259;
	ld.shared.f32 	%f277, [%r8+824];
	fma.rn.f32 	%f278, %f268, %f277, %f261;
	ld.shared.f32 	%f279, [%r8+1080];
	fma.rn.f32 	%f280, %f268, %f279, %f263;
	ld.shared.f32 	%f281, [%r8+1336];
	fma.rn.f32 	%f282, %f268, %f281, %f265;
	ld.shared.f32 	%f283, [%r8+1592];
	fma.rn.f32 	%f284, %f268, %f283, %f267;
	ld.shared.f32 	%f285, [%r7+3584];
	ld.shared.f32 	%f286, [%r8+-196];
	fma.rn.f32 	%f287, %f285, %f286, %f270;
	ld.shared.f32 	%f288, [%r8+60];
	fma.rn.f32 	%f289, %f285, %f288, %f272;
	ld.shared.f32 	%f290, [%r8+316];
	fma.rn.f32 	%f291, %f285, %f290, %f274;
	ld.shared.f32 	%f292, [%r8+572];
	fma.rn.f32 	%f293, %f285, %f292, %f276;
	ld.shared.f32 	%f294, [%r8+828];
	fma.rn.f32 	%f295, %f285, %f294, %f278;
	ld.shared.f32 	%f296, [%r8+1084];
	fma.rn.f32 	%f297, %f285, %f296, %f280;
	ld.shared.f32 	%f298, [%r8+1340];
	fma.rn.f32 	%f299, %f285, %f298, %f282;
	ld.shared.f32 	%f300, [%r8+1596];
	fma.rn.f32 	%f301, %f285, %f300, %f284;
	ld.shared.f32 	%f302, [%r7+3840];
	ld.shared.f32 	%f303, [%r8+-192];
	fma.rn.f32 	%f304, %f302, %f303, %f287;
	ld.shared.f32 	%f305, [%r8+64];
	fma.rn.f32 	%f306, %f302, %f305, %f289;
	ld.shared.f32 	%f307, [%r8+320];
	fma.rn.f32 	%f308, %f302, %f307, %f291;
	ld.shared.f32 	%f309, [%r8+576];
	fma.rn.f32 	%f310, %f302, %f309, %f293;
	ld.shared.f32 	%f311, [%r8+832];
	fma.rn.f32 	%f312, %f302, %f311, %f295;
	ld.shared.f32 	%f313, [%r8+1088];
	fma.rn.f32 	%f314, %f302, %f313, %f297;
	ld.shared.f32 	%f315, [%r8+1344];
	fma.rn.f32 	%f316, %f302, %f315, %f299;
	ld.shared.f32 	%f317, [%r8+1600];
	fma.rn.f32 	%f318, %f302, %f317, %f301;
	ld.shared.f32 	%f319, [%r7+4096];
	ld.shared.f32 	%f320, [%r8+-188];
	fma.rn.f32 	%f321, %f319, %f320, %f304;
	ld.shared.f32 	%f322, [%r8+68];
	fma.rn.f32 	%f323, %f319, %f322, %f306;
	ld.shared.f32 	%f324, [%r8+324];
	fma.rn.f32 	%f325, %f319, %f324, %f308;
	ld.shared.f32 	%f326, [%r8+580];
	fma.rn.f32 	%f327, %f319, %f326, %f310;
	ld.shared.f32 	%f328, [%r8+836];
	fma.rn.f32 	%f329, %f319, %f328, %f312;
	ld.shared.f32 	%f330, [%r8+1092];
	fma.rn.f32 	%f331, %f319, %f330, %f314;
	ld.shared.f32 	%f332, [%r8+1348];
	fma.rn.f32 	%f333, %f319, %f332, %f316;
	ld.shared.f32 	%f334, [%r8+1604];
	fma.rn.f32 	%f335, %f319, %f334, %f318;
	ld.shared.f32 	%f336, [%r7+4352];
	ld.shared.f32 	%f337, [%r8+-184];
	fma.rn.f32 	%f338, %f336, %f337, %f321;
	ld.shared.f32 	%f339, [%r8+72];
	fma.rn.f32 	%f340, %f336, %f339, %f323;
	ld.shared.f32 	%f341, [%r8+328];
	fma.rn.f32 	%f342, %f336, %f341, %f325;
	ld.shared.f32 	%f343, [%r8+584];
	fma.rn.f32 	%f344, %f336, %f343, %f327;
	ld.shared.f32 	%f345, [%r8+840];
	fma.rn.f32 	%f346, %f336, %f345, %f329;
	ld.shared.f32 	%f347, [%r8+1096];
	fma.rn.f32 	%f348, %f336, %f347, %f331;
	ld.shared.f32 	%f349, [%r8+1352];
	fma.rn.f32 	%f350, %f336, %f349, %f333;
	ld.shared.f32 	%f351, [%r8+1608];
	fma.rn.f32 	%f352, %f336, %f351, %f335;
	ld.shared.f32 	%f353, [%r7+4608];
	ld.shared.f32 	%f354, [%r8+-180];
	fma.rn.f32 	%f355, %f353, %f354, %f338;
	ld.shared.f32 	%f356, [%r8+76];
	fma.rn.f32 	%f357, %f353, %f356, %f340;
	ld.shared.f32 	%f358, [%r8+332];
	fma.rn.f32 	%f359, %f353, %f358, %f342;
	ld.shared.f32 	%f360, [%r8+588];
	fma.rn.f32 	%f361, %f353, %f360, %f344;
	ld.shared.f32 	%f362, [%r8+844];
	fma.rn.f32 	%f363, %f353, %f362, %f346;
	ld.shared.f32 	%f364, [%r8+1100];
	fma.rn.f32 	%f365, %f353, %f364, %f348;
	ld.shared.f32 	%f366, [%r8+1356];
	fma.rn.f32 	%f367, %f353, %f366, %f350;
	ld.shared.f32 	%f368, [%r8+1612];
	fma.rn.f32 	%f369, %f353, %f368, %f352;
	ld.shared.f32 	%f370, [%r7+4864];
	ld.shared.f32 	%f371, [%r8+-176];
	fma.rn.f32 	%f372, %f370, %f371, %f355;
	ld.shared.f32 	%f373, [%r8+80];
	fma.rn.f32 	%f374, %f370, %f373, %f357;
	ld.shared.f32 	%f375, [%r8+336];
	fma.rn.f32 	%f376, %f370, %f375, %f359;
	ld.shared.f32 	%f377, [%r8+592];
	fma.rn.f32 	%f378, %f370, %f377, %f361;
	ld.shared.f32 	%f379, [%r8+848];
	fma.rn.f32 	%f380, %f370, %f379, %f363;
	ld.shared.f32 	%f381, [%r8+1104];
	fma.rn.f32 	%f382, %f370, %f381, %f365;
	ld.shared.f32 	%f383, [%r8+1360];
	fma.rn.f32 	%f384, %f370, %f383, %f367;
	ld.shared.f32 	%f385, [%r8+1616];
	fma.rn.f32 	%f386, %f370, %f385, %f369;
	ld.shared.f32 	%f387, [%r7+5120];
	ld.shared.f32 	%f388, [%r8+-172];
	fma.rn.f32 	%f389, %f387, %f388, %f372;
	ld.shared.f32 	%f390, [%r8+84];
	fma.rn.f32 	%f391, %f387, %f390, %f374;
	ld.shared.f32 	%f392, [%r8+340];
	fma.rn.f32 	%f393, %f387, %f392, %f376;
	ld.shared.f32 	%f394, [%r8+596];
	fma.rn.f32 	%f395, %f387, %f394, %f378;
	ld.shared.f32 	%f396, [%r8+852];
	fma.rn.f32 	%f397, %f387, %f396, %f380;
	ld.shared.f32 	%f398, [%r8+1108];
	fma.rn.f32 	%f399, %f387, %f398, %f382;
	ld.shared.f32 	%f400, [%r8+1364];
	fma.rn.f32 	%f401, %f387, %f400, %f384;
	ld.shared.f32 	%f402, [%r8+1620];
	fma.rn.f32 	%f403, %f387, %f402, %f386;
	ld.shared.f32 	%f404, [%r7+5376];
	ld.shared.f32 	%f405, [%r8+-168];
	fma.rn.f32 	%f406, %f404, %f405, %f389;
	ld.shared.f32 	%f407, [%r8+88];
	fma.rn.f32 	%f408, %f404, %f407, %f391;
	ld.shared.f32 	%f409, [%r8+344];
	fma.rn.f32 	%f410, %f404, %f409, %f393;
	ld.shared.f32 	%f411, [%r8+600];
	fma.rn.f32 	%f412, %f404, %f411, %f395;
	ld.shared.f32 	%f413, [%r8+856];
	fma.rn.f32 	%f414, %f404, %f413, %f397;
	ld.shared.f32 	%f415, [%r8+1112];
	fma.rn.f32 	%f416, %f404, %f415, %f399;
	ld.shared.f32 	%f417, [%r8+1368];
	fma.rn.f32 	%f418, %f404, %f417, %f401;
	ld.shared.f32 	%f419, [%r8+1624];
	fma.rn.f32 	%f420, %f404, %f419, %f403;
	ld.shared.f32 	%f421, [%r7+5632];
	ld.shared.f32 	%f422, [%r8+-164];
	fma.rn.f32 	%f423, %f421, %f422, %f406;
	ld.shared.f32 	%f424, [%r8+92];
	fma.rn.f32 	%f425, %f421, %f424, %f408;
	ld.shared.f32 	%f426, [%r8+348];
	fma.rn.f32 	%f427, %f421, %f426, %f410;
	ld.shared.f32 	%f428, [%r8+604];
	fma.rn.f32 	%f429, %f421, %f428, %f412;
	ld.shared.f32 	%f430, [%r8+860];
	fma.rn.f32 	%f431, %f421, %f430, %f414;
	ld.shared.f32 	%f432, [%r8+1116];
	fma.rn.f32 	%f433, %f421, %f432, %f416;
	ld.shared.f32 	%f434, [%r8+1372];
	fma.rn.f32 	%f435, %f421, %f434, %f418;
	ld.shared.f32 	%f436, [%r8+1628];
	fma.rn.f32 	%f437, %f421, %f436, %f420;
	ld.shared.f32 	%f438, [%r7+5888];
	ld.shared.f32 	%f439, [%r8+-160];
	fma.rn.f32 	%f440, %f438, %f439, %f423;
	ld.shared.f32 	%f441, [%r8+96];
	fma.rn.f32 	%f442, %f438, %f441, %f425;
	ld.shared.f32 	%f443, [%r8+352];
	fma.rn.f32 	%f444, %f438, %f443, %f427;
	ld.shared.f32 	%f445, [%r8+608];
	fma.rn.f32 	%f446, %f438, %f445, %f429;
	ld.shared.f32 	%f447, [%r8+864];
	fma.rn.f32 	%f448, %f438, %f447, %f431;
	ld.shared.f32 	%f449, [%r8+1120];
	fma.rn.f32 	%f450, %f438, %f449, %f433;
	ld.shared.f32 	%f451, [%r8+1376];
	fma.rn.f32 	%f452, %f438, %f451, %f435;
	ld.shared.f32 	%f453, [%r8+1632];
	fma.rn.f32 	%f454, %f438, %f453, %f437;
	ld.shared.f32 	%f455, [%r7+6144];
	ld.shared.f32 	%f456, [%r8+-156];
	fma.rn.f32 	%f457, %f455, %f456, %f440;
	ld.shared.f32 	%f458, [%r8+100];
	fma.rn.f32 	%f459, %f455, %f458, %f442;
	ld.shared.f32 	%f460, [%r8+356];
	fma.rn.f32 	%f461, %f455, %f460, %f444;
	ld.shared.f32 	%f462, [%r8+612];
	fma.rn.f32 	%f463, %f455, %f462, %f446;
	ld.shared.f32 	%f464, [%r8+868];
	fma.rn.f32 	%f465, %f455, %f464, %f448;
	ld.shared.f32 	%f466, [%r8+1124];
	fma.rn.f32 	%f467, %f455, %f466, %f450;
	ld.shared.f32 	%f468, [%r8+1380];
	fma.rn.f32 	%f469, %f455, %f468, %f452;
	ld.shared.f32 	%f470, [%r8+1636];
	fma.rn.f32 	%f471, %f455, %f470, %f454;
	ld.shared.f32 	%f472, [%r7+6400];
	ld.shared.f32 	%f473, [%r8+-152];
	fma.rn.f32 	%f474, %f472, %f473, %f457;
	ld.shared.f32 	%f475, [%r8+104];
	fma.rn.f32 	%f476, %f472, %f475, %f459;
	ld.shared.f32 	%f477, [%r8+360];
	fma.rn.f32 	%f478, %f472, %f477, %f461;
	ld.shared.f32 	%f479, [%r8+616];
	fma.rn.f32 	%f480, %f472, %f479, %f463;
	ld.shared.f32 	%f481, [%r8+872];
	fma.rn.f32 	%f482, %f472, %f481, %f465;
	ld.shared.f32 	%f483, [%r8+1128];
	fma.rn.f32 	%f484, %f472, %f483, %f467;
	ld.shared.f32 	%f485, [%r8+1384];
	fma.rn.f32 	%f486, %f472, %f485, %f469;
	ld.shared.f32 	%f487, [%r8+1640];
	fma.rn.f32 	%f488, %f472, %f487, %f471;
	ld.shared.f32 	%f489, [%r7+6656];
	ld.shared.f32 	%f490, [%r8+-148];
	fma.rn.f32 	%f491, %f489, %f490, %f474;
	ld.shared.f32 	%f492, [%r8+108];
	fma.rn.f32 	%f493, %f489, %f492, %f476;
	ld.shared.f32 	%f494, [%r8+364];
	fma.rn.f32 	%f495, %f489, %f494, %f478;
	ld.shared.f32 	%f496, [%r8+620];
	fma.rn.f32 	%f497, %f489, %f496, %f480;
	ld.shared.f32 	%f498, [%r8+876];
	fma.rn.f32 	%f499, %f489, %f498, %f482;
	ld.shared.f32 	%f500, [%r8+1132];
	fma.rn.f32 	%f501, %f489, %f500, %f484;
	ld.shared.f32 	%f502, [%r8+1388];
	fma.rn.f32 	%f503, %f489, %f502, %f486;
	ld.shared.f32 	%f504, [%r8+1644];
	fma.rn.f32 	%f505, %f489, %f504, %f488;
	ld.shared.f32 	%f506, [%r7+6912];
	ld.shared.f32 	%f507, [%r8+-144];
	fma.rn.f32 	%f508, %f506, %f507, %f491;
	ld.shared.f32 	%f509, [%r8+112];
	fma.rn.f32 	%f510, %f506, %f509, %f493;
	ld.shared.f32 	%f511, [%r8+368];
	fma.rn.f32 	%f512, %f506, %f511, %f495;
	ld.shared.f32 	%f513, [%r8+624];
	fma.rn.f32 	%f514, %f506, %f513, %f497;
	ld.shared.f32 	%f515, [%r8+880];
	fma.rn.f32 	%f516, %f506, %f515, %f499;
	ld.shared.f32 	%f517, [%r8+1136];
	fma.rn.f32 	%f518, %f506, %f517, %f501;
	ld.shared.f32 	%f519, [%r8+1392];
	fma.rn.f32 	%f520, %f506, %f519, %f503;
	ld.shared.f32 	%f521, [%r8+1648];
	fma.rn.f32 	%f522, %f506, %f521, %f505;
	ld.shared.f32 	%f523, [%r7+7168];
	ld.shared.f32 	%f524, [%r8+-140];
	fma.rn.f32 	%f525, %f523, %f524, %f508;
	ld.shared.f32 	%f526, [%r8+116];
	fma.rn.f32 	%f527, %f523, %f526, %f510;
	ld.shared.f32 	%f528, [%r8+372];
	fma.rn.f32 	%f529, %f523, %f528, %f512;
	ld.shared.f32 	%f530, [%r8+628];
	fma.rn.f32 	%f531, %f523, %f530, %f514;
	ld.shared.f32 	%f532, [%r8+884];
	fma.rn.f32 	%f533, %f523, %f532, %f516;
	ld.shared.f32 	%f534, [%r8+1140];
	fma.rn.f32 	%f535, %f523, %f534, %f518;
	ld.shared.f32 	%f536, [%r8+1396];
	fma.rn.f32 	%f537, %f523, %f536, %f520;
	ld.shared.f32 	%f538, [%r8+1652];
	fma.rn.f32 	%f539, %f523, %f538, %f522;
	ld.shared.f32 	%f540, [%r7+7424];
	ld.shared.f32 	%f541, [%r8+-136];
	fma.rn.f32 	%f542, %f540, %f541, %f525;
	ld.shared.f32 	%f543, [%r8+120];
	fma.rn.f32 	%f544, %f540, %f543, %f527;
	ld.shared.f32 	%f545, [%r8+376];
	fma.rn.f32 	%f546, %f540, %f545, %f529;
	ld.shared.f32 	%f547, [%r8+632];
	fma.rn.f32 	%f548, %f540, %f547, %f531;
	ld.shared.f32 	%f549, [%r8+888];
	fma.rn.f32 	%f550, %f540, %f549, %f533;
	ld.shared.f32 	%f551, [%r8+1144];
	fma.rn.f32 	%f552, %f540, %f551, %f535;
	ld.shared.f32 	%f553, [%r8+1400];
	fma.rn.f32 	%f554, %f540, %f553, %f537;
	ld.shared.f32 	%f555, [%r8+1656];
	fma.rn.f32 	%f556, %f540, %f555, %f539;
	ld.shared.f32 	%f557, [%r7+7680];
	ld.shared.f32 	%f558, [%r8+-132];
	fma.rn.f32 	%f559, %f557, %f558, %f542;
	ld.shared.f32 	%f560, [%r8+124];
	fma.rn.f32 	%f561, %f557, %f560, %f544;
	ld.shared.f32 	%f562, [%r8+380];
	fma.rn.f32 	%f563, %f557, %f562, %f546;
	ld.shared.f32 	%f564, [%r8+636];
	fma.rn.f32 	%f565, %f557, %f564, %f548;
	ld.shared.f32 	%f566, [%r8+892];
	fma.rn.f32 	%f567, %f557, %f566, %f550;
	ld.shared.f32 	%f568, [%r8+1148];
	fma.rn.f32 	%f569, %f557, %f568, %f552;
	ld.shared.f32 	%f570, [%r8+1404];
	fma.rn.f32 	%f571, %f557, %f570, %f554;
	ld.shared.f32 	%f572, [%r8+1660];
	fma.rn.f32 	%f573, %f557, %f572, %f556;
	ld.shared.f32 	%f574, [%r7+7936];
	ld.shared.f32 	%f575, [%r8+-128];
	fma.rn.f32 	%f576, %f574, %f575, %f559;
	ld.shared.f32 	%f577, [%r8+128];
	fma.rn.f32 	%f578, %f574, %f577, %f561;
	ld.shared.f32 	%f579, [%r8+384];
	fma.rn.f32 	%f580, %f574, %f579, %f563;
	ld.shared.f32 	%f581, [%r8+640];
	fma.rn.f32 	%f582, %f574, %f581, %f565;
	ld.shared.f32 	%f583, [%r8+896];
	fma.rn.f32 	%f584, %f574, %f583, %f567;
	ld.shared.f32 	%f585, [%r8+1152];
	fma.rn.f32 	%f586, %f574, %f585, %f569;
	ld.shared.f32 	%f587, [%r8+1408];
	fma.rn.f32 	%f588, %f574, %f587, %f571;
	ld.shared.f32 	%f589, [%r8+1664];
	fma.rn.f32 	%f590, %f574, %f589, %f573;
	ld.shared.f32 	%f591, [%r7+8192];
	ld.shared.f32 	%f592, [%r8+-124];
	fma.rn.f32 	%f593, %f591, %f592, %f576;
	ld.shared.f32 	%f594, [%r8+132];
	fma.rn.f32 	%f595, %f591, %f594, %f578;
	ld.shared.f32 	%f596, [%r8+388];
	fma.rn.f32 	%f597, %f591, %f596, %f580;
	ld.shared.f32 	%f598, [%r8+644];
	fma.rn.f32 	%f599, %f591, %f598, %f582;
	ld.shared.f32 	%f600, [%r8+900];
	fma.rn.f32 	%f601, %f591, %f600, %f584;
	ld.shared.f32 	%f602, [%r8+1156];
	fma.rn.f32 	%f603, %f591, %f602, %f586;
	ld.shared.f32 	%f604, [%r8+1412];
	fma.rn.f32 	%f605, %f591, %f604, %f588;
	ld.shared.f32 	%f606, [%r8+1668];
	fma.rn.f32 	%f607, %f591, %f606, %f590;
	ld.shared.f32 	%f608, [%r7+8448];
	ld.shared.f32 	%f609, [%r8+-120];
	fma.rn.f32 	%f610, %f608, %f609, %f593;
	ld.shared.f32 	%f611, [%r8+136];
	fma.rn.f32 	%f612, %f608, %f611, %f595;
	ld.shared.f32 	%f613, [%r8+392];
	fma.rn.f32 	%f614, %f608, %f613, %f597;
	ld.shared.f32 	%f615, [%r8+648];
	fma.rn.f32 	%f616, %f608, %f615, %f599;
	ld.shared.f32 	%f617, [%r8+904];
	fma.rn.f32 	%f618, %f608, %f617, %f601;
	ld.shared.f32 	%f619, [%r8+1160];
	fma.rn.f32 	%f620, %f608, %f619, %f603;
	ld.shared.f32 	%f621, [%r8+1416];
	fma.rn.f32 	%f622, %f608, %f621, %f605;
	ld.shared.f32 	%f623, [%r8+1672];
	fma.rn.f32 	%f624, %f608, %f623, %f607;
	ld.shared.f32 	%f625, [%r7+8704];
	ld.shared.f32 	%f626, [%r8+-116];
	fma.rn.f32 	%f627, %f625, %f626, %f610;
	ld.shared.f32 	%f628, [%r8+140];
	fma.rn.f32 	%f629, %f625, %f628, %f612;
	ld.shared.f32 	%f630, [%r8+396];
	fma.rn.f32 	%f631, %f625, %f630, %f614;
	ld.shared.f32 	%f632, [%r8+652];
	fma.rn.f32 	%f633, %f625, %f632, %f616;
	ld.shared.f32 	%f634, [%r8+908];
	fma.rn.f32 	%f635, %f625, %f634, %f618;
	ld.shared.f32 	%f636, [%r8+1164];
	fma.rn.f32 	%f637, %f625, %f636, %f620;
	ld.shared.f32 	%f638, [%r8+1420];
	fma.rn.f32 	%f639, %f625, %f638, %f622;
	ld.shared.f32 	%f640, [%r8+1676];
	fma.rn.f32 	%f641, %f625, %f640, %f624;
	ld.shared.f32 	%f642, [%r7+8960];
	ld.shared.f32 	%f643, [%r8+-112];
	fma.rn.f32 	%f644, %f642, %f643, %f627;
	ld.shared.f32 	%f645, [%r8+144];
	fma.rn.f32 	%f646, %f642, %f645, %f629;
	ld.shared.f32 	%f647, [%r8+400];
	fma.rn.f32 	%f648, %f642, %f647, %f631;
	ld.shared.f32 	%f649, [%r8+656];
	fma.rn.f32 	%f650, %f642, %f649, %f633;
	ld.shared.f32 	%f651, [%r8+912];
	fma.rn.f32 	%f652, %f642, %f651, %f635;
	ld.shared.f32 	%f653, [%r8+1168];
	fma.rn.f32 	%f654, %f642, %f653, %f637;
	ld.shared.f32 	%f655, [%r8+1424];
	fma.rn.f32 	%f656, %f642, %f655, %f639;
	ld.shared.f32 	%f657, [%r8+1680];
	fma.rn.f32 	%f658, %f642, %f657, %f641;
	ld.shared.f32 	%f659, [%r7+9216];
	ld.shared.f32 	%f660, [%r8+-108];
	fma.rn.f32 	%f661, %f659, %f660, %f644;
	ld.shared.f32 	%f662, [%r8+148];
	fma.rn.f32 	%f663, %f659, %f662, %f646;
	ld.shared.f32 	%f664, [%r8+404];
	fma.rn.f32 	%f665, %f659, %f664, %f648;
	ld.shared.f32 	%f666, [%r8+660];
	fma.rn.f32 	%f667, %f659, %f666, %f650;
	ld.shared.f32 	%f668, [%r8+916];
	fma.rn.f32 	%f669, %f659, %f668, %f652;
	ld.shared.f32 	%f670, [%r8+1172];
	fma.rn.f32 	%f671, %f659, %f670, %f654;
	ld.shared.f32 	%f672, [%r8+1428];
	fma.rn.f32 	%f673, %f659, %f672, %f656;
	ld.shared.f32 	%f674, [%r8+1684];
	fma.rn.f32 	%f675, %f659, %f674, %f658;
	ld.shared.f32 	%f676, [%r7+9472];
	ld.shared.f32 	%f677, [%r8+-104];
	fma.rn.f32 	%f678, %f676, %f677, %f661;
	ld.shared.f32 	%f679, [%r8+152];
	fma.rn.f32 	%f680, %f676, %f679, %f663;
	ld.shared.f32 	%f681, [%r8+408];
	fma.rn.f32 	%f682, %f676, %f681, %f665;
	ld.shared.f32 	%f683, [%r8+664];
	fma.rn.f32 	%f684, %f676, %f683, %f667;
	ld.shared.f32 	%f685, [%r8+920];
	fma.rn.f32 	%f686, %f676, %f685, %f669;
	ld.shared.f32 	%f687, [%r8+1176];
	fma.rn.f32 	%f688, %f676, %f687, %f671;
	ld.shared.f32 	%f689, [%r8+1432];
	fma.rn.f32 	%f690, %f676, %f689, %f673;
	ld.shared.f32 	%f691, [%r8+1688];
	fma.rn.f32 	%f692, %f676, %f691, %f675;
	ld.shared.f32 	%f693, [%r7+9728];
	ld.shared.f32 	%f694, [%r8+-100];
	fma.rn.f32 	%f695, %f693, %f694, %f678;
	ld.shared.f32 	%f696, [%r8+156];
	fma.rn.f32 	%f697, %f693, %f696, %f680;
	ld.shared.f32 	%f698, [%r8+412];
	fma.rn.f32 	%f699, %f693, %f698, %f682;
	ld.shared.f32 	%f700, [%r8+668];
	fma.rn.f32 	%f701, %f693, %f700, %f684;
	ld.shared.f32 	%f702, [%r8+924];
	fma.rn.f32 	%f703, %f693, %f702, %f686;
	ld.shared.f32 	%f704, [%r8+1180];
	fma.rn.f32 	%f705, %f693, %f704, %f688;
	ld.shared.f32 	%f706, [%r8+1436];
	fma.rn.f32 	%f707, %f693, %f706, %f690;
	ld.shared.f32 	%f708, [%r8+1692];
	fma.rn.f32 	%f709, %f693, %f708, %f692;
	ld.shared.f32 	%f710, [%r7+9984];
	ld.shared.f32 	%f711, [%r8+-96];
	fma.rn.f32 	%f712, %f710, %f711, %f695;
	ld.shared.f32 	%f713, [%r8+160];
	fma.rn.f32 	%f714, %f710, %f713, %f697;
	ld.shared.f32 	%f715, [%r8+416];
	fma.rn.f32 	%f716, %f710, %f715, %f699;
	ld.shared.f32 	%f717, [%r8+672];
	fma.rn.f32 	%f718, %f710, %f717, %f701;
	ld.shared.f32 	%f719, [%r8+928];
	fma.rn.f32 	%f720, %f710, %f719, %f703;
	ld.shared.f32 	%f721, [%r8+1184];
	fma.rn.f32 	%f722, %f710, %f721, %f705;
	ld.shared.f32 	%f723, [%r8+1440];
	fma.rn.f32 	%f724, %f710, %f723, %f707;
	ld.shared.f32 	%f725, [%r8+1696];
	fma.rn.f32 	%f726, %f710, %f725, %f709;
	ld.shared.f32 	%f727, [%r7+10240];
	ld.shared.f32 	%f728, [%r8+-92];
	fma.rn.f32 	%f729, %f727, %f728, %f712;
	ld.shared.f32 	%f730, [%r8+164];
	fma.rn.f32 	%f731, %f727, %f730, %f714;
	ld.shared.f32 	%f732, [%r8+420];
	fma.rn.f32 	%f733, %f727, %f732, %f716;
	ld.shared.f32 	%f734, [%r8+676];
	fma.rn.f32 	%f735, %f727, %f734, %f718;
	ld.shared.f32 	%f736, [%r8+932];
	fma.rn.f32 	%f737, %f727, %f736, %f720;
	ld.shared.f32 	%f738, [%r8+1188];
	fma.rn.f32 	%f739, %f727, %f738, %f722;
	ld.shared.f32 	%f740, [%r8+1444];
	fma.rn.f32 	%f741, %f727, %f740, %f724;
	ld.shared.f32 	%f742, [%r8+1700];
	fma.rn.f32 	%f743, %f727, %f742, %f726;
	ld.shared.f32 	%f744, [%r7+10496];
	ld.shared.f32 	%f745, [%r8+-88];
	fma.rn.f32 	%f746, %f744, %f745, %f729;
	ld.shared.f32 	%f747, [%r8+168];
	fma.rn.f32 	%f748, %f744, %f747, %f731;
	ld.shared.f32 	%f749, [%r8+424];
	fma.rn.f32 	%f750, %f744, %f749, %f733;
	ld.shared.f32 	%f751, [%r8+680];
	fma.rn.f32 	%f752, %f744, %f751, %f735;
	ld.shared.f32 	%f753, [%r8+936];
	fma.rn.f32 	%f754, %f744, %f753, %f737;
	ld.shared.f32 	%f755, [%r8+1192];
	fma.rn.f32 	%f756, %f744, %f755, %f739;
	ld.shared.f32 	%f757, [%r8+1448];
	fma.rn.f32 	%f758, %f744, %f757, %f741;
	ld.shared.f32 	%f759, [%r8+1704];
	fma.rn.f32 	%f760, %f744, %f759, %f743;
	ld.shared.f32 	%f761, [%r7+10752];
	ld.shared.f32 	%f762, [%r8+-84];
	fma.rn.f32 	%f763, %f761, %f762, %f746;
	ld.shared.f32 	%f764, [%r8+172];
	fma.rn.f32 	%f765, %f761, %f764, %f748;
	ld.shared.f32 	%f766, [%r8+428];
	fma.rn.f32 	%f767, %f761, %f766, %f750;
	ld.shared.f32 	%f768, [%r8+684];
	fma.rn.f32 	%f769, %f761, %f768, %f752;
	ld.shared.f32 	%f770, [%r8+940];
	fma.rn.f32 	%f771, %f761, %f770, %f754;
	ld.shared.f32 	%f772, [%r8+1196];
	fma.rn.f32 	%f773, %f761, %f772, %f756;
	ld.shared.f32 	%f774, [%r8+1452];
	fma.rn.f32 	%f775, %f761, %f774, %f758;
	ld.shared.f32 	%f776, [%r8+1708];
	fma.rn.f32 	%f777, %f761, %f776, %f760;
	ld.shared.f32 	%f778, [%r7+11008];
	ld.shared.f32 	%f779, [%r8+-80];
	fma.rn.f32 	%f780, %f778, %f779, %f763;
	ld.shared.f32 	%f781, [%r8+176];
	fma.rn.f32 	%f782, %f778, %f781, %f765;
	ld.shared.f32 	%f783, [%r8+432];
	fma.rn.f32 	%f784, %f778, %f783, %f767;
	ld.shared.f32 	%f785, [%r8+688];
	fma.rn.f32 	%f786, %f778, %f785, %f769;
	ld.shared.f32 	%f787, [%r8+944];
	fma.rn.f32 	%f788, %f778, %f787, %f771;
	ld.shared.f32 	%f789, [%r8+1200];
	fma.rn.f32 	%f790, %f778, %f789, %f773;
	ld.shared.f32 	%f791, [%r8+1456];
	fma.rn.f32 	%f792, %f778, %f791, %f775;
	ld.shared.f32 	%f793, [%r8+1712];
	fma.rn.f32 	%f794, %f778, %f793, %f777;
	ld.shared.f32 	%f795, [%r7+11264];
	ld.shared.f32 	%f796, [%r8+-76];
	fma.rn.f32 	%f797, %f795, %f796, %f780;
	ld.shared.f32 	%f798, [%r8+180];
	fma.rn.f32 	%f799, %f795, %f798, %f782;
	ld.shared.f32 	%f800, [%r8+436];
	fma.rn.f32 	%f801, %f795, %f800, %f784;
	ld.shared.f32 	%f802, [%r8+692];
	fma.rn.f32 	%f803, %f795, %f802, %f786;
	ld.shared.f32 	%f804, [%r8+948];
	fma.rn.f32 	%f805, %f795, %f804, %f788;
	ld.shared.f32 	%f806, [%r8+1204];
	fma.rn.f32 	%f807, %f795, %f806, %f790;
	ld.shared.f32 	%f808, [%r8+1460];
	fma.rn.f32 	%f809, %f795, %f808, %f792;
	ld.shared.f32 	%f810, [%r8+1716];
	fma.rn.f32 	%f811, %f795, %f810, %f794;
	ld.shared.f32 	%f812, [%r7+11520];
	ld.shared.f32 	%f813, [%r8+-72];
	fma.rn.f32 	%f814, %f812, %f813, %f797;
	ld.shared.f32 	%f815, [%r8+184];
	fma.rn.f32 	%f816, %f812, %f815, %f799;
	ld.shared.f32 	%f817, [%r8+440];
	fma.rn.f32 	%f818, %f812, %f817, %f801;
	ld.shared.f32 	%f819, [%r8+696];
	fma.rn.f32 	%f820, %f812, %f819, %f803;
	ld.shared.f32 	%f821, [%r8+952];
	fma.rn.f32 	%f822, %f812, %f821, %f805;
	ld.shared.f32 	%f823, [%r8+1208];
	fma.rn.f32 	%f824, %f812, %f823, %f807;
	ld.shared.f32 	%f825, [%r8+1464];
	fma.rn.f32 	%f826, %f812, %f825, %f809;
	ld.shared.f32 	%f827, [%r8+1720];
	fma.rn.f32 	%f828, %f812, %f827, %f811;
	ld.shared.f32 	%f829, [%r7+11776];
	ld.shared.f32 	%f830, [%r8+-68];
	fma.rn.f32 	%f831, %f829, %f830, %f814;
	ld.shared.f32 	%f832, [%r8+188];
	fma.rn.f32 	%f833, %f829, %f832, %f816;
	ld.shared.f32 	%f834, [%r8+444];
	fma.rn.f32 	%f835, %f829, %f834, %f818;
	ld.shared.f32 	%f836, [%r8+700];
	fma.rn.f32 	%f837, %f829, %f836, %f820;
	ld.shared.f32 	%f838, [%r8+956];
	fma.rn.f32 	%f839, %f829, %f838, %f822;
	ld.shared.f32 	%f840, [%r8+1212];
	fma.rn.f32 	%f841, %f829, %f840, %f824;
	ld.shared.f32 	%f842, [%r8+1468];
	fma.rn.f32 	%f843, %f829, %f842, %f826;
	ld.shared.f32 	%f844, [%r8+1724];
	fma.rn.f32 	%f845, %f829, %f844, %f828;
	ld.shared.f32 	%f846, [%r7+12032];
	ld.shared.f32 	%f847, [%r8+-64];
	fma.rn.f32 	%f848, %f846, %f847, %f831;
	ld.shared.f32 	%f849, [%r8+192];
	fma.rn.f32 	%f850, %f846, %f849, %f833;
	ld.shared.f32 	%f851, [%r8+448];
	fma.rn.f32 	%f852, %f846, %f851, %f835;
	ld.shared.f32 	%f853, [%r8+704];
	fma.rn.f32 	%f854, %f846, %f853, %f837;
	ld.shared.f32 	%f855, [%r8+960];
	fma.rn.f32 	%f856, %f846, %f855, %f839;
	ld.shared.f32 	%f857, [%r8+1216];
	fma.rn.f32 	%f858, %f846, %f857, %f841;
	ld.shared.f32 	%f859, [%r8+1472];
	fma.rn.f32 	%f860, %f846, %f859, %f843;
	ld.shared.f32 	%f861, [%r8+1728];
	fma.rn.f32 	%f862, %f846, %f861, %f845;
	ld.shared.f32 	%f863, [%r7+12288];
	ld.shared.f32 	%f864, [%r8+-60];
	fma.rn.f32 	%f865, %f863, %f864, %f848;
	ld.shared.f32 	%f866, [%r8+196];
	fma.rn.f32 	%f867, %f863, %f866, %f850;
	ld.shared.f32 	%f868, [%r8+452];
	fma.rn.f32 	%f869, %f863, %f868, %f852;
	ld.shared.f32 	%f870, [%r8+708];
	fma.rn.f32 	%f871, %f863, %f870, %f854;
	ld.shared.f32 	%f872, [%r8+964];
	fma.rn.f32 	%f873, %f863, %f872, %f856;
	ld.shared.f32 	%f874, [%r8+1220];
	fma.rn.f32 	%f875, %f863, %f874, %f858;
	ld.shared.f32 	%f876, [%r8+1476];
	fma.rn.f32 	%f877, %f863, %f876, %f860;
	ld.shared.f32 	%f878, [%r8+1732];
	fma.rn.f32 	%f879, %f863, %f878, %f862;
	ld.shared.f32 	%f880, [%r7+12544];
	ld.shared.f32 	%f881, [%r8+-56];
	fma.rn.f32 	%f882, %f880, %f881, %f865;
	ld.shared.f32 	%f883, [%r8+200];
	fma.rn.f32 	%f884, %f880, %f883, %f867;
	ld.shared.f32 	%f885, [%r8+456];
	fma.rn.f32 	%f886, %f880, %f885, %f869;
	ld.shared.f32 	%f887, [%r8+712];
	fma.rn.f32 	%f888, %f880, %f887, %f871;
	ld.shared.f32 	%f889, [%r8+968];
	fma.rn.f32 	%f890, %f880, %f889, %f873;
	ld.shared.f32 	%f891, [%r8+1224];
	fma.rn.f32 	%f892, %f880, %f891, %f875;
	ld.shared.f32 	%f893, [%r8+1480];
	fma.rn.f32 	%f894, %f880, %f893, %f877;
	ld.shared.f32 	%f895, [%r8+1736];
	fma.rn.f32 	%f896, %f880, %f895, %f879;
	ld.shared.f32 	%f897, [%r7+12800];
	ld.shared.f32 	%f898, [%r8+-52];
	fma.rn.f32 	%f899, %f897, %f898, %f882;
	ld.shared.f32 	%f900, [%r8+204];
	fma.rn.f32 	%f901, %f897, %f900, %f884;
	ld.shared.f32 	%f902, [%r8+460];
	fma.rn.f32 	%f903, %f897, %f902, %f886;
	ld.shared.f32 	%f904, [%r8+716];
	fma.rn.f32 	%f905, %f897, %f904, %f888;
	ld.shared.f32 	%f906, [%r8+972];
	fma.rn.f32 	%f907, %f897, %f906, %f890;
	ld.shared.f32 	%f908, [%r8+1228];
	fma.rn.f32 	%f909, %f897, %f908, %f892;
	ld.shared.f32 	%f910, [%r8+1484];
	fma.rn.f32 	%f911, %f897, %f910, %f894;
	ld.shared.f32 	%f912, [%r8+1740];
	fma.rn.f32 	%f913, %f897, %f912, %f896;
	ld.shared.f32 	%f914, [%r7+13056];
	ld.shared.f32 	%f915, [%r8+-48];
	fma.rn.f32 	%f916, %f914, %f915, %f899;
	ld.shared.f32 	%f917, [%r8+208];
	fma.rn.f32 	%f918, %f914, %f917, %f901;
	ld.shared.f32 	%f919, [%r8+464];
	fma.rn.f32 	%f920, %f914, %f919, %f903;
	ld.shared.f32 	%f921, [%r8+720];
	fma.rn.f32 	%f922, %f914, %f921, %f905;
	ld.shared.f32 	%f923, [%r8+976];
	fma.rn.f32 	%f924, %f914, %f923, %f907;
	ld.shared.f32 	%f925, [%r8+1232];
	fma.rn.f32 	%f926, %f914, %f925, %f909;
	ld.shared.f32 	%f927, [%r8+1488];
	fma.rn.f32 	%f928, %f914, %f927, %f911;
	ld.shared.f32 	%f929, [%r8+1744];
	fma.rn.f32 	%f930, %f914, %f929, %f913;
	ld.shared.f32 	%f931, [%r7+13312];
	ld.shared.f32 	%f932, [%r8+-44];
	fma.rn.f32 	%f933, %f931, %f932, %f916;
	ld.shared.f32 	%f934, [%r8+212];
	fma.rn.f32 	%f935, %f931, %f934, %f918;
	ld.shared.f32 	%f936, [%r8+468];
	fma.rn.f32 	%f937, %f931, %f936, %f920;
	ld.shared.f32 	%f938, [%r8+724];
	fma.rn.f32 	%f939, %f931, %f938, %f922;
	ld.shared.f32 	%f940, [%r8+980];
	fma.rn.f32 	%f941, %f931, %f940, %f924;
	ld.shared.f32 	%f942, [%r8+1236];
	fma.rn.f32 	%f943, %f931, %f942, %f926;
	ld.shared.f32 	%f944, [%r8+1492];
	fma.rn.f32 	%f945, %f931, %f944, %f928;
	ld.shared.f32 	%f946, [%r8+1748];
	fma.rn.f32 	%f947, %f931, %f946, %f930;
	ld.shared.f32 	%f948, [%r7+13568];
	ld.shared.f32 	%f949, [%r8+-40];
	fma.rn.f32 	%f950, %f948, %f949, %f933;
	ld.shared.f32 	%f951, [%r8+216];
	fma.rn.f32 	%f952, %f948, %f951, %f935;
	ld.shared.f32 	%f953, [%r8+472];
	fma.rn.f32 	%f954, %f948, %f953, %f937;
	ld.shared.f32 	%f955, [%r8+728];
	fma.rn.f32 	%f956, %f948, %f955, %f939;
	ld.shared.f32 	%f957, [%r8+984];
	fma.rn.f32 	%f958, %f948, %f957, %f941;
	ld.shared.f32 	%f959, [%r8+1240];
	fma.rn.f32 	%f960, %f948, %f959, %f943;
	ld.shared.f32 	%f961, [%r8+1496];
	fma.rn.f32 	%f962, %f948, %f961, %f945;
	ld.shared.f32 	%f963, [%r8+1752];
	fma.rn.f32 	%f964, %f948, %f963, %f947;
	ld.shared.f32 	%f965, [%r7+13824];
	ld.shared.f32 	%f966, [%r8+-36];
	fma.rn.f32 	%f967, %f965, %f966, %f950;
	ld.shared.f32 	%f968, [%r8+220];
	fma.rn.f32 	%f969, %f965, %f968, %f952;
	ld.shared.f32 	%f970, [%r8+476];
	fma.rn.f32 	%f971, %f965, %f970, %f954;
	ld.shared.f32 	%f972, [%r8+732];
	fma.rn.f32 	%f973, %f965, %f972, %f956;
	ld.shared.f32 	%f974, [%r8+988];
	fma.rn.f32 	%f975, %f965, %f974, %f958;
	ld.shared.f32 	%f976, [%r8+1244];
	fma.rn.f32 	%f977, %f965, %f976, %f960;
	ld.shared.f32 	%f978, [%r8+1500];
	fma.rn.f32 	%f979, %f965, %f978, %f962;
	ld.shared.f32 	%f980, [%r8+1756];
	fma.rn.f32 	%f981, %f965, %f980, %f964;
	ld.shared.f32 	%f982, [%r7+14080];
	ld.shared.f32 	%f983, [%r8+-32];
	fma.rn.f32 	%f984, %f982, %f983, %f967;
	ld.shared.f32 	%f985, [%r8+224];
	fma.rn.f32 	%f986, %f982, %f985, %f969;
	ld.shared.f32 	%f987, [%r8+480];
	fma.rn.f32 	%f988, %f982, %f987, %f971;
	ld.shared.f32 	%f989, [%r8+736];
	fma.rn.f32 	%f990, %f982, %f989, %f973;
	ld.shared.f32 	%f991, [%r8+992];
	fma.rn.f32 	%f992, %f982, %f991, %f975;
	ld.shared.f32 	%f993, [%r8+1248];
	fma.rn.f32 	%f994, %f982, %f993, %f977;
	ld.shared.f32 	%f995, [%r8+1504];
	fma.rn.f32 	%f996, %f982, %f995, %f979;
	ld.shared.f32 	%f997, [%r8+1760];
	fma.rn.f32 	%f998, %f982, %f997, %f981;
	ld.shared.f32 	%f999, [%r7+14336];
	ld.shared.f32 	%f1000, [%r8+-28];
	fma.rn.f32 	%f1001, %f999, %f1000, %f984;
	ld.shared.f32 	%f1002, [%r8+228];
	fma.rn.f32 	%f1003, %f999, %f1002, %f986;
	ld.shared.f32 	%f1004, [%r8+484];
	fma.rn.f32 	%f1005, %f999, %f1004, %f988;
	ld.shared.f32 	%f1006, [%r8+740];
	fma.rn.f32 	%f1007, %f999, %f1006, %f990;
	ld.shared.f32 	%f1008, [%r8+996];
	fma.rn.f32 	%f1009, %f999, %f1008, %f992;
	ld.shared.f32 	%f1010, [%r8+1252];
	fma.rn.f32 	%f1011, %f999, %f1010, %f994;
	ld.shared.f32 	%f1012, [%r8+1508];
	fma.rn.f32 	%f1013, %f999, %f1012, %f996;
	ld.shared.f32 	%f1014, [%r8+1764];
	fma.rn.f32 	%f1015, %f999, %f1014, %f998;
	ld.shared.f32 	%f1016, [%r7+14592];
	ld.shared.f32 	%f1017, [%r8+-24];
	fma.rn.f32 	%f1018, %f1016, %f1017, %f1001;
	ld.shared.f32 	%f1019, [%r8+232];
	fma.rn.f32 	%f1020, %f1016, %f1019, %f1003;
	ld.shared.f32 	%f1021, [%r8+488];
	fma.rn.f32 	%f1022, %f1016, %f1021, %f1005;
	ld.shared.f32 	%f1023, [%r8+744];
	fma.rn.f32 	%f1024, %f1016, %f1023, %f1007;
	ld.shared.f32 	%f1025, [%r8+1000];
	fma.rn.f32 	%f1026, %f1016, %f1025, %f1009;
	ld.shared.f32 	%f1027, [%r8+1256];
	fma.rn.f32 	%f1028, %f1016, %f1027, %f1011;
	ld.shared.f32 	%f1029, [%r8+1512];
	fma.rn.f32 	%f1030, %f1016, %f1029, %f1013;
	ld.shared.f32 	%f1031, [%r8+1768];
	fma.rn.f32 	%f1032, %f1016, %f1031, %f1015;
	ld.shared.f32 	%f1033, [%r7+14848];
	ld.shared.f32 	%f1034, [%r8+-20];
	fma.rn.f32 	%f1035, %f1033, %f1034, %f1018;
	ld.shared.f32 	%f1036, [%r8+236];
	fma.rn.f32 	%f1037, %f1033, %f1036, %f1020;
	ld.shared.f32 	%f1038, [%r8+492];
	fma.rn.f32 	%f1039, %f1033, %f1038, %f1022;
	ld.shared.f32 	%f1040, [%r8+748];
	fma.rn.f32 	%f1041, %f1033, %f1040, %f1024;
	ld.shared.f32 	%f1042, [%r8+1004];
	fma.rn.f32 	%f1043, %f1033, %f1042, %f1026;
	ld.shared.f32 	%f1044, [%r8+1260];
	fma.rn.f32 	%f1045, %f1033, %f1044, %f1028;
	ld.shared.f32 	%f1046, [%r8+1516];
	fma.rn.f32 	%f1047, %f1033, %f1046, %f1030;
	ld.shared.f32 	%f1048, [%r8+1772];
	fma.rn.f32 	%f1049, %f1033, %f1048, %f1032;
	ld.shared.f32 	%f1050, [%r7+15104];
	ld.shared.f32 	%f1051, [%r8+-16];
	fma.rn.f32 	%f1052, %f1050, %f1051, %f1035;
	ld.shared.f32 	%f1053, [%r8+240];
	fma.rn.f32 	%f1054, %f1050, %f1053, %f1037;
	ld.shared.f32 	%f1055, [%r8+496];
	fma.rn.f32 	%f1056, %f1050, %f1055, %f1039;
	ld.shared.f32 	%f1057, [%r8+752];
	fma.rn.f32 	%f1058, %f1050, %f1057, %f1041;
	ld.shared.f32 	%f1059, [%r8+1008];
	fma.rn.f32 	%f1060, %f1050, %f1059, %f1043;
	ld.shared.f32 	%f1061, [%r8+1264];
	fma.rn.f32 	%f1062, %f1050, %f1061, %f1045;
	ld.shared.f32 	%f1063, [%r8+1520];
	fma.rn.f32 	%f1064, %f1050, %f1063, %f1047;
	ld.shared.f32 	%f1065, [%r8+1776];
	fma.rn.f32 	%f1066, %f1050, %f1065, %f1049;
	ld.shared.f32 	%f1067, [%r7+15360];
	ld.shared.f32 	%f1068, [%r8+-12];
	fma.rn.f32 	%f1069, %f1067, %f1068, %f1052;
	ld.shared.f32 	%f1070, [%r8+244];
	fma.rn.f32 	%f1071, %f1067, %f1070, %f1054;
	ld.shared.f32 	%f1072, [%r8+500];
	fma.rn.f32 	%f1073, %f1067, %f1072, %f1056;
	ld.shared.f32 	%f1074, [%r8+756];
	fma.rn.f32 	%f1075, %f1067, %f1074, %f1058;
	ld.shared.f32 	%f1076, [%r8+1012];
	fma.rn.f32 	%f1077, %f1067, %f1076, %f1060;
	ld.shared.f32 	%f1078, [%r8+1268];
	fma.rn.f32 	%f1079, %f1067, %f1078, %f1062;
	ld.shared.f32 	%f1080, [%r8+1524];
	fma.rn.f32 	%f1081, %f1067, %f1080, %f1064;
	ld.shared.f32 	%f1082, [%r8+1780];
	fma.rn.f32 	%f1083, %f1067, %f1082, %f1066;
	ld.shared.f32 	%f1084, [%r7+15616];
	ld.shared.f32 	%f1085, [%r8+-8];
	fma.rn.f32 	%f1086, %f1084, %f1085, %f1069;
	ld.shared.f32 	%f1087, [%r8+248];
	fma.rn.f32 	%f1088, %f1084, %f1087, %f1071;
	ld.shared.f32 	%f1089, [%r8+504];
	fma.rn.f32 	%f1090, %f1084, %f1089, %f1073;
	ld.shared.f32 	%f1091, [%r8+760];
	fma.rn.f32 	%f1092, %f1084, %f1091, %f1075;
	ld.shared.f32 	%f1093, [%r8+1016];
	fma.rn.f32 	%f1094, %f1084, %f1093, %f1077;
	ld.shared.f32 	%f1095, [%r8+1272];
	fma.rn.f32 	%f1096, %f1084, %f1095, %f1079;
	ld.shared.f32 	%f1097, [%r8+1528];
	fma.rn.f32 	%f1098, %f1084, %f1097, %f1081;
	ld.shared.f32 	%f1099, [%r8+1784];
	fma.rn.f32 	%f1100, %f1084, %f1099, %f1083;
	ld.shared.f32 	%f1101, [%r7+15872];
	ld.shared.f32 	%f1102, [%r8+-4];
	fma.rn.f32 	%f1103, %f1101, %f1102, %f1086;
	ld.shared.f32 	%f1104, [%r8+252];
	fma.rn.f32 	%f1105, %f1101, %f1104, %f1088;
	ld.shared.f32 	%f1106, [%r8+508];
	fma.rn.f32 	%f1107, %f1101, %f1106, %f1090;
	ld.shared.f32 	%f1108, [%r8+764];
	fma.rn.f32 	%f1109, %f1101, %f1108, %f1092;
	ld.shared.f32 	%f1110, [%r8+1020];
	fma.rn.f32 	%f1111, %f1101, %f1110, %f1094;
	ld.shared.f32 	%f1112, [%r8+1276];
	fma.rn.f32 	%f1113, %f1101, %f1112, %f1096;
	ld.shared.f32 	%f1114, [%r8+1532];
	fma.rn.f32 	%f1115, %f1101, %f1114, %f1098;
	ld.shared.f32 	%f1116, [%r8+1788];
	fma.rn.f32 	%f1117, %f1101, %f1116, %f1100;
	ld.shared.f32 	%f1118, [%r7+16128];
	ld.shared.f32 	%f1119, [%r8];
	fma.rn.f32 	%f1134, %f1118, %f1119, %f1103;
	ld.shared.f32 	%f1120, [%r8+256];
	fma.rn.f32 	%f1133, %f1118, %f1120, %f1105;
	ld.shared.f32 	%f1121, [%r8+512];
	fma.rn.f32 	%f1132, %f1118, %f1121, %f1107;
	ld.shared.f32 	%f1122, [%r8+768];
	fma.rn.f32 	%f1131, %f1118, %f1122, %f1109;
	ld.shared.f32 	%f1123, [%r8+1024];
	fma.rn.f32 	%f1130, %f1118, %f1123, %f1111;
	ld.shared.f32 	%f1124, [%r8+1280];
	fma.rn.f32 	%f1129, %f1118, %f1124, %f1113;
	ld.shared.f32 	%f1125, [%r8+1536];
	fma.rn.f32 	%f1128, %f1118, %f1125, %f1115;
	ld.shared.f32 	%f1126, [%r8+1792];
	fma.rn.f32 	%f1127, %f1118, %f1126, %f1117;
	bar.sync 	0;
	add.s32 	%r166, %r166, 1;
	setp.eq.s32 	%p50, %r166, 0;
	add.s32 	%r165, %r165, 64;
	add.s32 	%r164, %r164, %r15;
	add.s32 	%r163, %r163, %r15;
	add.s32 	%r162, %r162, %r15;
	add.s32 	%r161, %r161, %r15;
	add.s32 	%r160, %r160, %r15;
	add.s32 	%r159, %r159, %r15;
	add.s32 	%r158, %r158, %r15;
	add.s32 	%r157, %r157, %r15;
	add.s32 	%r156, %r156, 64;
	add.s32 	%r155, %r155, 64;
	add.s32 	%r154, %r154, 64;
	add.s32 	%r153, %r153, 64;
	add.s32 	%r152, %r152, 64;
	add.s32 	%r151, %r151, 64;
	add.s32 	%r150, %r150, 64;
	add.s32 	%r149, %r149, 64;
	add.s32 	%r148, %r148, 64;
	@%p50 bra 	$L__BB2_49;
	bra.uni 	$L__BB2_2;
$L__BB2_49:
	setp.lt.s32 	%p51, %r6, %r77;
	setp.lt.s32 	%p52, %r4, %r76;
	and.pred  	%p53, %p51, %p52;
	@%p53 bra 	$L__BB2_50;
	bra.uni 	$L__BB2_51;
$L__BB2_50:
	mad.lo.s32 	%r140, %r4, %r77, %r6;
	mul.wide.s32 	%rd39, %r140, 4;
	add.s64 	%rd40, %rd3, %rd39;
	st.global.f32 	[%rd40], %f1134;
$L__BB2_51:
	setp.ge.s32 	%p54, %r6, %r77;
	add.s32 	%r69, %r4, 1;
	setp.ge.s32 	%p55, %r69, %r76;
	or.pred  	%p56, %p54, %p55;
	@%p56 bra 	$L__BB2_53;
	mad.lo.s32 	%r141, %r69, %r77, %r6;
	mul.wide.s32 	%rd41, %r141, 4;
	add.s64 	%rd42, %rd3, %rd41;
	st.global.f32 	[%rd42], %f1133;
$L__BB2_53:
	setp.ge.s32 	%p57, %r6, %r77;
	add.s32 	%r70, %r4, 2;
	setp.ge.s32 	%p58, %r70, %r76;
	or.pred  	%p59, %p57, %p58;
	@%p59 bra 	$L__BB2_55;
	mad.lo.s32 	%r142, %r70, %r77, %r6;
	mul.wide.s32 	%rd43, %r142, 4;
	add.s64 	%rd44, %rd3, %rd43;
	st.global.f32 	[%rd44], %f1132;
$L__BB2_55:
	setp.ge.s32 	%p60, %r6, %r77;
	add.s32 	%r71, %r4, 3;
	setp.ge.s32 	%p61, %r71, %r76;
	or.pred  	%p62, %p60, %p61;
	@%p62 bra 	$L__BB2_57;
	mad.lo.s32 	%r143, %r71, %r77, %r6;
	mul.wide.s32 	%rd45, %r143, 4;
	add.s64 	%rd46, %rd3, %rd45;
	st.global.f32 	[%rd46], %f1131;
$L__BB2_57:
	setp.ge.s32 	%p63, %r6, %r77;
	add.s32 	%r72, %r4, 4;
	setp.ge.s32 	%p64, %r72, %r76;
	or.pred  	%p65, %p63, %p64;
	@%p65 bra 	$L__BB2_59;
	mad.lo.s32 	%r144, %r72, %r77, %r6;
	mul.wide.s32 	%rd47, %r144, 4;
	add.s64 	%rd48, %rd3, %rd47;
	st.global.f32 	[%rd48], %f1130;
$L__BB2_59:
	setp.ge.s32 	%p66, %r6, %r77;
	add.s32 	%r73, %r4, 5;
	setp.ge.s32 	%p67, %r73, %r76;
	or.pred  	%p68, %p66, %p67;
	@%p68 bra 	$L__BB2_61;
	mad.lo.s32 	%r145, %r73, %r77, %r6;
	mul.wide.s32 	%rd49, %r145, 4;
	add.s64 	%rd50, %rd3, %rd49;
	st.global.f32 	[%rd50], %f1129;
$L__BB2_61:
	setp.ge.s32 	%p69, %r6, %r77;
	add.s32 	%r74, %r4, 6;
	setp.ge.s32 	%p70, %r74, %r76;
	or.pred  	%p71, %p69, %p70;
	@%p71 bra 	$L__BB2_63;
	mad.lo.s32 	%r146, %r74, %r77, %r6;
	mul.wide.s32 	%rd51, %r146, 4;
	add.s64 	%rd52, %rd3, %rd51;
	st.global.f32 	[%rd52], %f1128;
$L__BB2_63:
	setp.ge.s32 	%p72, %r6, %r77;
	add.s32 	%r75, %r4, 7;
	setp.ge.s32 	%p73, %r75, %r76;
	or.pred  	%p74, %p72, %p73;
	@%p74 bra 	$L__BB2_65;
	mad.lo.s32 	%r147, %r75, %r77, %r6;
	mul.wide.s32 	%rd53, %r147, 4;
	add.s64 	%rd54, %rd3, %rd53;
	st.global.f32 	[%rd54], %f1127;
$L__BB2_65:
	ret;

}
	// .globl	_Z15gemm_shared_8x8PfS_S_iii
.visible .entry _Z15gemm_shared_8x8PfS_S_iii(
	.param .u64 .ptr .align 1 _Z15gemm_shared_8x8PfS_S_iii_param_0,
	.param .u64 .ptr .align 1 _Z15gemm_shared_8x8PfS_S_iii_param_1,
	.param .u64 .ptr .align 1 _Z15gemm_shared_8x8PfS_S_iii_param_2,
	.param .u32 _Z15gemm_shared_8x8PfS_S_iii_param_3,
	.param .u32 _Z15gemm_shared_8x8PfS_S_iii_param_4,
	.param .u32 _Z15gemm_shared_8x8PfS_S_iii_param_5
)
{
	.reg .pred 	%p<579>;
	.reg .b32 	%r<3314>;
	.reg .b32 	%f<5513>;
	.reg .b64 	%rd<596>;
	// demoted variable
	.shared .align 4 .b8 _ZZ15gemm_shared_8x8PfS_S_iiiE2As[16384];
	// demoted variable
	.shared .align 4 .b8 _ZZ15gemm_shared_8x8PfS_S_iiiE2Bs[16384];
	ld.param.u32 	%r39, [_Z15gemm_shared_8x8PfS_S_iii_param_3];
	ld.param.u32 	%r40, [_Z15gemm_shared_8x8PfS_S_iii_param_4];
	ld.param.u32 	%r41, [_Z15gemm_shared_8x8PfS_S_iii_param_5];
	mov.u32 	%r42, %tid.x;
	mov.u32 	%r43, %tid.y;
	shl.b32 	%r1, %r43, 3;
	shl.b32 	%r2, %r42, 3;
	setp.lt.s32 	%p1, %r41, 1;
	mov.f32 	%f5449, 0f00000000;
	mov.f32 	%f5450, %f5449;
	mov.f32 	%f5451, %f5449;
	mov.f32 	%f5452, %f5449;
	mov.f32 	%f5453, %f5449;
	mov.f32 	%f5454, %f5449;
	mov.f32 	%f5455, %f5449;
	mov.f32 	%f5456, %f5449;
	mov.f32 	%f5457, %f5449;
	mov.f32 	%f5458, %f5449;
	mov.f32 	%f5459, %f5449;
	mov.f32 	%f5460, %f5449;
	mov.f32 	%f5461, %f5449;
	mov.f32 	%f5462, %f5449;
	mov.f32 	%f5463, %f5449;
	mov.f32 	%f5464, %f5449;
	mov.f32 	%f5465, %f5449;
	mov.f32 	%f5466, %f5449;
	mov.f32 	%f5467, %f5449;
	mov.f32 	%f5468, %f5449;
	mov.f32 	%f5469, %f5449;
	mov.f32 	%f5470, %f5449;
	mov.f32 	%f5471, %f5449;
	mov.f32 	%f5472, %f5449;
	mov.f32 	%f5473, %f5449;
	mov.f32 	%f5474, %f5449;
	mov.f32 	%f5475, %f5449;
	mov.f32 	%f5476, %f5449;
	mov.f32 	%f5477, %f5449;
	mov.f32 	%f5478, %f5449;
	mov.f32 	%f5479, %f5449;
	mov.f32 	%f5480, %f5449;
	mov.f32 	%f5481, %f5449;
	mov.f32 	%f5482, %f5449;
	mov.f32 	%f5483, %f5449;
	mov.f32 	%f5484, %f5449;
	mov.f32 	%f5485, %f5449;
	mov.f32 	%f5486, %f5449;
	mov.f32 	%f5487, %f5449;
	mov.f32 	%f5488, %f5449;
	mov.f32 	%f5489, %f5449;
	mov.f32 	%f5490, %f5449;
	mov.f32 	%f5491, %f5449;
	mov.f32 	%f5492, %f5449;
	mov.f32 	%f5493, %f5449;
	mov.f32 	%f5494, %f5449;
	mov.f32 	%f5495, %f5449;
	mov.f32 	%f5496, %f5449;
	mov.f32 	%f5497, %f5449;
	mov.f32 	%f5498, %f5449;
	mov.f32 	%f5499, %f5449;
	mov.f32 	%f5500, %f5449;
	mov.f32 	%f5501, %f5449;
	mov.f32 	%f5502, %f5449;
	mov.f32 	%f5503, %f5449;
	mov.f32 	%f5504, %f5449;
	mov.f32 	%f5505, %f5449;
	mov.f32 	%f5506, %f5449;
	mov.f32 	%f5507, %f5449;
	mov.f32 	%f5508, %f5449;
	mov.f32 	%f5509, %f5449;
	mov.f32 	%f5510, %f5449;
	mov.f32 	%f5511, %f5449;
	mov.f32 	%f5512, %f5449;
	@%p1 bra 	$L__BB3_385;
	shl.b32 	%r45, %r1, 8;
	mov.u32 	%r46, _ZZ15gemm_shared_8x8PfS_S_iiiE2Bs;
	add.s32 	%r47, %r46, %r45;
	shl.b32 	%r48, %r2, 2;
	add.s32 	%r3, %r47, %r48;
	mov.b32 	%r3313, 0;
	mov.f32 	%f5449, 0f00000000;
	mov.u32 	%r49, %ctaid.y;
	shl.b32 	%r50, %r49, 6;
$L__BB3_2:
	mov.u32 	%r51, %tid.y;
	shl.b32 	%r52, %r51, 3;
	add.s32 	%r53, %r50, %r52;
	setp.ge.s32 	%p2, %r53, %r39;
	shl.b32 	%r54, %r3313, 6;
	mov.u32 	%r55, %tid.x;
	shl.b32 	%r56, %r55, 3;
	add.s32 	%r57, %r54, %r56;
	setp.ge.s32 	%p3, %r57, %r41;
	mov.f32 	%f5447, 0f00000000;
	or.pred  	%p4, %p2, %p3;
	@%p4 bra 	$L__BB3_4;
	ld.param.u64 	%rd505, [_Z15gemm_shared_8x8PfS_S_iii_param_0];
	mov.u32 	%r59, %ctaid.y;
	shl.b32 	%r60, %r59, 6;
	shl.b32 	%r62, %r51, 3;
	add.s32 	%r63, %r60, %r62;
	shl.b32 	%r64, %r3313, 6;
	mov.u32 	%r65, %tid.x;
	shl.b32 	%r66, %r65, 3;
	add.s32 	%r67, %r64, %r66;
	mad.lo.s32 	%r68, %r63, %r41, %r67;
	cvta.to.global.u64 	%rd21, %rd505;
	mul.wide.u32 	%rd22, %r68, 4;
	add.s64 	%rd23, %rd21, %rd22;
	ld.global.f32 	%f5447, [%rd23];
$L__BB3_4:
	mov.u32 	%r69, %ctaid.y;
	shl.b32 	%r70, %r69, 6;
	add.s32 	%r73, %r70, %r52;
	setp.lt.s32 	%p5, %r73, %r39;
	shl.b32 	%r74, %r51, 11;
	mov.u32 	%r75, _ZZ15gemm_shared_8x8PfS_S_iiiE2As;
	add.s32 	%r76, %r75, %r74;
	shl.b32 	%r78, %r55, 5;
	add.s32 	%r5, %r76, %r78;
	st.shared.f32 	[%r5], %f5447;
	shl.b32 	%r80, %r3313, 6;
	add.s32 	%r81, %r80, %r56;
	add.s32 	%r83, %r81, 1;
	setp.lt.s32 	%p6, %r83, %r41;
	and.pred  	%p7, %p5, %p6;
	@%p7 bra 	$L__BB3_6;
	mov.b32 	%r84, 0;
	st.shared.u32 	[%r5+4], %r84;
	bra.uni 	$L__BB3_7;
$L__BB3_6:
	ld.param.u64 	%rd506, [_Z15gemm_shared_8x8PfS_S_iii_param_0];
	cvta.to.global.u64 	%rd24, %rd506;
	mov.u32 	%r85, %ctaid.y;
	shl.b32 	%r86, %r85, 6;
	mov.u32 	%r87, %tid.y;
	shl.b32 	%r88, %r87, 3;
	add.s32 	%r89, %r86, %r88;
	mov.u32 	%r91, %tid.x;
	shl.b32 	%r92, %r91, 3;
	add.s32 	%r93, %r80, %r92;
	mad.lo.s32 	%r94, %r89, %r41, %r93;
	mul.wide.u32 	%rd25, %r94, 4;
	add.s64 	%rd26, %rd24, %rd25;
	ld.global.f32 	%f200, [%rd26+4];
	shl.b32 	%r95, %r87, 11;
	mov.u32 	%r96, _ZZ15gemm_shared_8x8PfS_S_iiiE2As;
	add.s32 	%r97, %r96, %r95;
	shl.b32 	%r98, %r91, 5;
	add.s32 	%r99, %r97, %r98;
	st.shared.f32 	[%r99+4], %f200;
$L__BB3_7:
	mov.u32 	%r102, %tid.y;
	shl.b32 	%r103, %r102, 3;
	add.s32 	%r104, %r70, %r103;
	setp.lt.s32 	%p8, %r104, %r39;
	mov.u32 	%r106, %tid.x;
	shl.b32 	%r107, %r106, 3;
	add.s32 	%r108, %r80, %r107;
	add.s32 	%r110, %r108, 2;
	setp.lt.s32 	%p9, %r110, %r41;
	and.pred  	%p10, %p8, %p9;
	@%p10 bra 	$L__BB3_9;
	shl.b32 	%r112, %r102, 11;
	mov.u32 	%r113, _ZZ15gemm_shared_8x8PfS_S_iiiE2As;
	add.s32 	%r114, %r113, %r112;
	shl.b32 	%r116, %r106, 5;
	add.s32 	%r117, %r114, %r116;
	mov.b32 	%r118, 0;
	st.shared.u32 	[%r117+8], %r118;
	bra.uni 	$L__BB3_10;
$L__BB3_9:
	ld.param.u64 	%rd507, [_Z15gemm_shared_8x8PfS_S_iii_param_0];
	cvta.to.global.u64 	%rd27, %rd507;
	mov.u32 	%r119, %ctaid.y;
	shl.b32 	%r120, %r119, 6;
	shl.b32 	%r122, %r102, 3;
	add.s32 	%r123, %r120, %r122;
	shl.b32 	%r124, %r3313, 6;
	mov.u32 	%r125, %tid.x;
	shl.b32 	%r126, %r125, 3;
	add.s32 	%r127, %r124, %r126;
	mad.lo.s32 	%r128, %r123, %r41, %r127;
	mul.wide.u32 	%rd28, %r128, 4;
	add.s64 	%rd29, %rd27, %rd28;
	ld.global.f32 	%f201, [%rd29+8];
	shl.b32 	%r129, %r102, 11;
	mov.u32 	%r130, _ZZ15gemm_shared_8x8PfS_S_iiiE2As;
	add.s32 	%r131, %r130, %r129;
	shl.b32 	%r132, %r125, 5;
	add.s32 	%r133, %r131, %r132;
	st.shared.f32 	[%r133+8], %f201;
$L__BB3_10:
	mov.u32 	%r134, %ctaid.y;
	shl.b32 	%r135, %r134, 6;
	add.s32 	%r138, %r135, %r103;
	setp.lt.s32 	%p11, %r138, %r39;
	shl.b32 	%r139, %r3313, 6;
	mov.u32 	%r140, %tid.x;
	shl.b32 	%r141, %r140, 3;
	add.s32 	%r142, %r139, %r141;
	add.s32 	%r144, %r142, 3;
	setp.lt.s32 	%p12, %r144, %r41;
	and.pred  	%p13, %p11, %p12;
	@%p13 bra 	$L__BB3_12;
	shl.b32 	%r146, %r102, 11;
	mov.u32 	%r147, _ZZ15gemm_shared_8x8PfS_S_iiiE2As;
	add.s32 	%r148, %r147, %r146;
	shl.b32 	%r150, %r140, 5;
	add.s32 	%r151, %r148, %r150;
	mov.b32 	%r152, 0;
	st.shared.u32 	[%r151+12], %r152;
	bra.uni 	$L__BB3_13;
$L__BB3_12:
	ld.param.u64 	%rd508, [_Z15gemm_shared_8x8PfS_S_iii_param_0];
	cvta.to.global.u64 	%rd30, %rd508;
	mov.u32 	%r153, %ctaid.y;
	shl.b32 	%r154, %r153, 6;
	mov.u32 	%r155, %tid.y;
	shl.b32 	%r156, %r155, 3;
	add.s32 	%r157, %r154, %r156;
	mov.u32 	%r159, %tid.x;
	shl.b32 	%r160, %r159, 3;
	add.s32 	%r161, %r139, %r160;
	mad.lo.s32 	%r162, %r157, %r41, %r161;
	mul.wide.u32 	%rd31, %r162, 4;
	add.s64 	%rd32, %rd30, %rd31;
	ld.global.f32 	%f202, [%rd32+12];
	shl.b32 	%r163, %r155, 11;
	mov.u32 	%r164, _ZZ15gemm_shared_8x8PfS_S_iiiE2As;
	add.s32 	%r165, %r164, %r163;
	shl.b32 	%r166, %r159, 5;
	add.s32 	%r167, %r165, %r166;
	st.shared.f32 	[%r167+12], %f202;
$L__BB3_13:
	mov.u32 	%r170, %tid.y;
	shl.b32 	%r171, %r170, 3;
	add.s32 	%r172, %r135, %r171;
	setp.lt.s32 	%p14, %r172, %r39;
	mov.u32 	%r174, %tid.x;
	shl.b32 	%r175, %r174, 3;
	add.s32 	%r176, %r139, %r175;
	add.s32 	%r178, %r176, 4;
	setp.lt.s32 	%p15, %r178, %r41;
	and.pred  	%p16, %p14, %p15;
	@%p16 bra 	$L__BB3_15;
	shl.b32 	%r180, %r170, 11;
	mov.u32 	%r181, _ZZ15gemm_shared_8x8PfS_S_iiiE2As;
	add.s32 	%r182, %r181, %r180;
	shl.b32 	%r184, %r174, 5;
	add.s32 	%r185, %r182, %r184;
	mov.b32 	%r186, 0;
	st.shared.u32 	[%r185+16], %r186;
	bra.uni 	$L__BB3_16;
$L__BB3_15:
	ld.param.u64 	%rd509, [_Z15gemm_shared_8x8PfS_S_iii_param_0];
	cvta.to.global.u64 	%rd33, %rd509;
	mov.u32 	%r187, %ctaid.y;
	shl.b32 	%r188, %r187, 6;
	shl.b32 	%r190, %r170, 3;
	add.s32 	%r191, %r188, %r190;
	shl.b32 	%r192, %r3313, 6;
	mov.u32 	%r193, %tid.x;
	shl.b32 	%r194, %r193, 3;
	add.s32 	%r195, %r192, %r194;
	mad.lo.s32 	%r196, %r191, %r41, %r195;
	mul.wide.u32 	%rd34, %r196, 4;
	add.s64 	%rd35, %rd33, %rd34;
	ld.global.f32 	%f203, [%rd35+16];
	shl.b32 	%r197, %r170, 11;
	mov.u32 	%r198, _ZZ15gemm_shared_8x8PfS_S_iiiE2As;
	add.s32 	%r199, %r198, %r197;
	shl.b32 	%r200, %r193, 5;
	add.s32 	%r201, %r199, %r200;
	st.shared.f32 	[%r201+16], %f203;
$L__BB3_16:
	mov.u32 	%r202, %ctaid.y;
	shl.b32 	%r203, %r202, 6;
	add.s32 	%r206, %r203, %r171;
	setp.lt.s32 	%p17, %r206, %r39;
	shl.b32 	%r207, %r3313, 6;
	mov.u32 	%r208, %tid.x;
	shl.b32 	%r209, %r208, 3;
	add.s32 	%r210, %r207, %r209;
	add.s32 	%r212, %r210, 5;
	setp.lt.s32 	%p18, %r212, %r41;
	and.pred  	%p19, %p17, %p18;
	@%p19 bra 	$L__BB3_18;
	shl.b32 	%r214, %r170, 11;
	mov.u32 	%r215, _ZZ15gemm_shared_8x8PfS_S_iiiE2As;
	add.s32 	%r216, %r215, %r214;
	shl.b32 	%r218, %r208, 5;
	add.s32 	%r219, %r216, %r218;
	mov.b32 	%r220, 0;
	st.shared.u32 	[%r219+20], %r220;
	bra.uni 	$L__BB3_19;
$L__BB3_18:
	ld.param.u64 	%rd510, [_Z15gemm_shared_8x8PfS_S_iii_param_0];
	cvta.to.global.u64 	%rd36, %rd510;
	mov.u32 	%r221, %ctaid.y;
	shl.b32 	%r222, %r221, 6;
	mov.u32 	%r223, %tid.y;
	shl.b32 	%r224, %r223, 3;
	add.s32 	%r225, %r222, %r224;
	mov.u32 	%r227, %tid.x;
	shl.b32 	%r228, %r227, 3;
	add.s32 	%r229, %r207, %r228;
	mad.lo.s32 	%r230, %r225, %r41, %r229;
	mul.wide.u32 	%rd37, %r230, 4;
	add.s64 	%rd38, %rd36, %rd37;
	ld.global.f32 	%f204, [%rd38+20];
	shl.b32 	%r231, %r223, 11;
	mov.u32 	%r232, _ZZ15gemm_shared_8x8PfS_S_iiiE2As;
	add.s32 	%r233, %r232, %r231;
	shl.b32 	%r234, %r227, 5;
	add.s32 	%r235, %r233, %r234;
	st.shared.f32 	[%r235+20], %f204;
$L__BB3_19:
	mov.u32 	%r238, %tid.y;
	shl.b32 	%r239, %r238, 3;
	add.s32 	%r240, %r203, %r239;
	setp.lt.s32 	%p20, %r240, %r39;
	mov.u32 	%r242, %tid.x;
	shl.b32 	%r243, %r242, 3;
	add.s32 	%r244, %r207, %r243;
	add.s32 	%r246, %r244, 6;
	setp.lt.s32 	%p21, %r246, %r41;
	and.pred  	%p22, %p20, %p21;
	@%p22 bra 	$L__BB3_21;
	shl.b32 	%r248, %r238, 11;
	mov.u32 	%r249, _ZZ15gemm_shared_8x8PfS_S_iiiE2As;
	add.s32 	%r250, %r249, %r248;
	shl.b32 	%r252, %r242, 5;
	add.s32 	%r253, %r250, %r252;
	mov.b32 	%r254, 0;
	st.shared.u32 	[%r253+24], %r254;
	bra.uni 	$L__BB3_22;
$L__BB3_21:
	ld.param.u64 	%rd511, [_Z15gemm_shared_8x8PfS_S_iii_param_0];
	cvta.to.global.u64 	%rd39, %rd511;
	mov.u32 	%r255, %ctaid.y;
	shl.b32 	%r256, %r255, 6;
	shl.b32 	%r258, %r238, 3;
	add.s32 	%r259, %r256, %r258;
	shl.b32 	%r260, %r3313, 6;
	mov.u32 	%r261, %tid.x;
	shl.b32 	%r262, %r261, 3;
	add.s32 	%r263, %r260, %r262;
	mad.lo.s32 	%r264, %r259, %r41, %r263;
	mul.wide.u32 	%rd40, %r264, 4;
	add.s64 	%rd41, %rd39, %rd40;
	ld.global.f32 	%f205, [%rd41+24];
	shl.b32 	%r265, %r238, 11;
	mov.u32 	%r266, _ZZ15gemm_shared_8x8PfS_S_iiiE2As;
	add.s32 	%r267, %r266, %r265;
	shl.b32 	%r268, %r261, 5;
	add.s32 	%r269, %r267, %r268;
	st.shared.f32 	[%r269+24], %f205;
$L__BB3_22:
	shl.b32 	%r272, %r238, 11;
	mov.u32 	%r273, _ZZ15gemm_shared_8x8PfS_S_iiiE2As;
	add.s32 	%r274, %r273, %r272;
	mov.u32 	%r275, %tid.x;
	shl.b32 	%r276, %r275, 5;
	add.s32 	%r6, %r274, %r276;
	shl.b32 	%r277, %r275, 3;
	mov.u32 	%r278, %ctaid.y;
	shl.b32 	%r279, %r278, 6;
	add.s32 	%r280, %r279, %r239;
	setp.lt.s32 	%p23, %r280, %r39;
	shl.b32 	%r281, %r3313, 6;
	add.s32 	%r282, %r281, %r277;
	add.s32 	%r284, %r282, 7;
	setp.lt.s32 	%p24, %r284, %r41;
	and.pred  	%p25, %p23, %p24;
	@%p25 bra 	$L__BB3_24;
	mov.b32 	%r285, 0;
	st.shared.u32 	[%r6+28], %r285;
	bra.uni 	$L__BB3_25;
$L__BB3_24:
	ld.param.u64 	%rd512, [_Z15gemm_shared_8x8PfS_S_iii_param_0];
	cvta.to.global.u64 	%rd42, %rd512;
	mov.u32 	%r286, %ctaid.y;
	shl.b32 	%r287, %r286, 6;
	mov.u32 	%r288, %tid.y;
	shl.b32 	%r289, %r288, 3;
	add.s32 	%r290, %r287, %r289;
	mov.u32 	%r292, %tid.x;
	shl.b32 	%r293, %r292, 3;
	add.s32 	%r294, %r281, %r293;
	mad.lo.s32 	%r295, %r290, %r41, %r294;
	mul.wide.u32 	%rd43, %r295, 4;
	add.s64 	%rd44, %rd42, %rd43;
	ld.global.f32 	%f206, [%rd44+28];
	st.shared.f32 	[%r6+28], %f206;
$L__BB3_25:
	setp.lt.s32 	%p26, %r282, %r41;
	mov.u32 	%r303, %tid.y;
	shl.b32 	%r304, %r303, 3;
	add.s32 	%r305, %r279, %r304;
	or.b32  	%r306, %r305, 1;
	setp.lt.s32 	%p27, %r306, %r39;
	and.pred  	%p28, %p27, %p26;
	@%p28 bra 	$L__BB3_27;
	mov.b32 	%r307, 0;
	st.shared.u32 	[%r6+256], %r307;
	bra.uni 	$L__BB3_28;
$L__BB3_27:
	ld.param.u64 	%rd513, [_Z15gemm_shared_8x8PfS_S_iii_param_0];
	mov.u32 	%r308, %ctaid.y;
	shl.b32 	%r309, %r308, 6;
	mov.u32 	%r310, %tid.y;
	shl.b32 	%r311, %r310, 3;
	add.s32 	%r312, %r309, %r311;
	mad.lo.s32 	%r313, %r312, %r41, %r41;
	mov.u32 	%r315, %tid.x;
	shl.b32 	%r316, %r315, 3;
	add.s32 	%r317, %r281, %r316;
	add.s32 	%r318, %r317, %r313;
	cvta.to.global.u64 	%rd45, %rd513;
	mul.wide.u32 	%rd46, %r318, 4;
	add.s64 	%rd47, %rd45, %rd46;
	ld.global.f32 	%f207, [%rd47];
	shl.b32 	%r319, %r310, 11;
	mov.u32 	%r320, _ZZ15gemm_shared_8x8PfS_S_iiiE2As;
	add.s32 	%r321, %r320, %r319;
	shl.b32 	%r322, %r315, 5;
	add.s32 	%r323, %r321, %r322;
	st.shared.f32 	[%r323+256], %f207;
$L__BB3_28:
	mov.u32 	%r325, %tid.x;
	shl.b32 	%r326, %r325, 3;
	add.s32 	%r327, %r281, %r326;
	add.s32 	%r329, %r327, 1;
	setp.lt.s32 	%p29, %r329, %r41;
	mov.u32 	%r330, %ctaid.y;
	shl.b32 	%r331, %r330, 6;
	add.s32 	%r334, %r331, %r304;
	or.b32  	%r335, %r334, 1;
	setp.lt.s32 	%p30, %r335, %r39;
	and.pred  	%p31, %p30, %p29;
	@%p31 bra 	$L__BB3_30;
	mov.u32 	%r336, %tid.y;
	shl.b32 	%r337, %r336, 11;
	mov.u32 	%r338, _ZZ15gemm_shared_8x8PfS_S_iiiE2As;
	add.s32 	%r339, %r338, %r337;
	shl.b32 	%r341, %r325, 5;
	add.s32 	%r342, %r339, %r341;
	mov.b32 	%r343, 0;
	st.shared.u32 	[%r342+260], %r343;
	bra.uni 	$L__BB3_31;
$L__BB3_30:
	ld.param.u64 	%rd514, [_Z15gemm_shared_8x8PfS_S_iii_param_0];
	cvta.to.global.u64 	%rd48, %rd514;
	shl.b32 	%r344, %r3313, 6;
	mov.u32 	%r345, %tid.x;
	shl.b32 	%r346, %r345, 3;
	add.s32 	%r347, %r344, %r346;
	cvt.u64.u32 	%rd49, %r347;
	mov.u32 	%r348, %ctaid.y;
	shl.b32 	%r349, %r348, 6;
	mov.u32 	%r350, %tid.y;
	shl.b32 	%r351, %r350, 3;
	add.s32 	%r352, %r349, %r351;
	mad.lo.s32 	%r353, %r352, %r41, %r41;
	cvt.u64.u32 	%rd50, %r353;
	add.s64 	%rd51, %rd49, %rd50;
	shl.b64 	%rd52, %rd51, 2;
	add.s64 	%rd53, %rd48, %rd52;
	ld.global.f32 	%f208, [%rd53+4];
	shl.b32 	%r354, %r350, 11;
	mov.u32 	%r355, _ZZ15gemm_shared_8x8PfS_S_iiiE2As;
	add.s32 	%r356, %r355, %r354;
	shl.b32 	%r357, %r345, 5;
	add.s32 	%r358, %r356, %r357;
	st.shared.f32 	[%r358+260], %f208;
$L__BB3_31:
	shl.b32 	%r359, %r3313, 6;
	mov.u32 	%r360, %tid.x;
	shl.b32 	%r361, %r360, 3;
	add.s32 	%r362, %r359, %r361;
	add.s32 	%r364, %r362, 2;
	setp.lt.s32 	%p32, %r364, %r41;
	mov.u32 	%r365, %ctaid.y;
	shl.b32 	%r366, %r365, 6;
	mov.u32 	%r367, %tid.y;
	shl.b32 	%r368, %r367, 3;
	add.s32 	%r369, %r366, %r368;
	or.b32  	%r370, %r369, 1;
	setp.lt.s32 	%p33, %r370, %r39;
	and.pred  	%p34, %p33, %p32;
	@%p34 bra 	$L__BB3_33;
	shl.b32 	%r372, %r367, 11;
	mov.u32 	%r373, _ZZ15gemm_shared_8x8PfS_S_iiiE2As;
	add.s32 	%r374, %r373, %r372;
	shl.b32 	%r376, %r360, 5;
	add.s32 	%r377, %r374, %r376;
	mov.b32 	%r378, 0;
	st.shared.u32 	[%r377+264], %r378;
	bra.uni 	$L__BB3_34;
$L__BB3_33:
	ld.param.u64 	%rd515, [_Z15gemm_shared_8x8PfS_S_iii_param_0];
	cvta.to.global.u64 	%rd54, %rd515;
	shl.b32 	%r379, %r3313, 6;
	mov.u32 	%r380, %tid.x;
	shl.b32 	%r381, %r380, 3;
	add.s32 	%r382, %r379, %r381;
	cvt.u64.u32 	%rd55, %r382;
	mov.u32 	%r383, %ctaid.y;
	shl.b32 	%r384, %r383, 6;
	mov.u32 	%r385, %tid.y;
	shl.b32 	%r386, %r385, 3;
	add.s32 	%r387, %r384, %r386;
	mad.lo.s32 	%r388, %r387, %r41, %r41;
	cvt.u64.u32 	%rd56, %r388;
	add.s64 	%rd57, %rd55, %rd56;
	shl.b64 	%rd58, %rd57, 2;
	add.s64 	%rd59, %rd54, %rd58;
	ld.global.f32 	%f209, [%rd59+8];
	shl.b32 	%r389, %r385, 11;
	mov.u32 	%r390, _ZZ15gemm_shared_8x8PfS_S_iiiE2As;
	add.s32 	%r391, %r390, %r389;
	shl.b32 	%r392, %r380, 5;
	add.s32 	%r393, %r391, %r392;
	st.shared.f32 	[%r393+264], %f209;
$L__BB3_34:
	shl.b32 	%r394, %r3313, 6;
	mov.u32 	%r395, %tid.x;
	shl.b32 	%r396, %r395, 3;
	add.s32 	%r397, %r394, %r396;
	add.s32 	%r399, %r397, 3;
	setp.lt.s32 	%p35, %r399, %r41;
	mov.u32 	%r400, %ctaid.y;
	shl.b32 	%r401, %r400, 6;
	mov.u32 	%r402, %tid.y;
	shl.b32 	%r403, %r402, 3;
	add.s32 	%r404, %r401, %r403;
	or.b32  	%r405, %r404, 1;
	setp.lt.s32 	%p36, %r405, %r39;
	and.pred  	%p37, %p36, %p35;
	@%p37 bra 	$L__BB3_36;
	shl.b32 	%r407, %r402, 11;
	mov.u32 	%r408, _ZZ15gemm_shared_8x8PfS_S_iiiE2As;
	add.s32 	%r409, %r408, %r407;
	shl.b32 	%r411, %r395, 5;
	add.s32 	%r412, %r409, %r411;
	mov.b32 	%r413, 0;
	st.shared.u32 	[%r412+268], %r413;
	bra.uni 	$L__BB3_37;
$L__BB3_36:
	ld.param.u64 	%rd516, [_Z15gemm_shared_8x8PfS_S_iii_param_0];
	cvta.to.global.u64 	%rd60, %rd516;
	shl.b32 	%r414, %r3313, 6;
	mov.u32 	%r415, %tid.x;
	shl.b32 	%r416, %r415, 3;
	add.s32 	%r417, %r414, %r416;
	cvt.u64.u32 	%rd61, %r417;
	mov.u32 	%r418, %ctaid.y;
	shl.b32 	%r419, %r418, 6;
	mov.u32 	%r420, %tid.y;
	shl.b32 	%r421, %r420, 3;
	add.s32 	%r422, %r419, %r421;
	mad.lo.s32 	%r423, %r422, %r41, %r41;
	cvt.u64.u32 	%rd62, %r423;
	add.s64 	%rd63, %rd61, %rd62;
	shl.b64 	%rd64, %rd63, 2;
	add.s64 	%rd65, %rd60, %rd64;
	ld.global.f32 	%f210, [%rd65+12];
	shl.b32 	%r424, %r420, 11;
	mov.u32 	%r425, _ZZ15gemm_shared_8x8PfS_S_iiiE2As;
	add.s32 	%r426, %r425, %r424;
	shl.b32 	%r427, %r415, 5;
	add.s32 	%r428, %r426, %r427;
	st.shared.f32 	[%r428+268], %f210;
$L__BB3_37:
	shl.b32 	%r429, %r3313, 6;
	mov.u32 	%r430, %tid.x;
	shl.b32 	%r431, %r430, 3;
	add.s32 	%r432, %r429, %r431;
	add.s32 	%r434, %r432, 4;
	setp.lt.s32 	%p38, %r434, %r41;
	mov.u32 	%r435, %ctaid.y;
	shl.b32 	%r436, %r435, 6;
	mov.u32 	%r437, %tid.y;
	shl.b32 	%r438, %r437, 3;
	add.s32 	%r439, %r436, %r438;
	or.b32  	%r440, %r439, 1;
	setp.lt.s32 	%p39, %r440, %r39;
	and.pred  	%p40, %p39, %p38;
	@%p40 bra 	$L__BB3_39;
	shl.b32 	%r442, %r437, 11;
	mov.u32 	%r443, _ZZ15gemm_shared_8x8PfS_S_iiiE2As;
	add.s32 	%r444, %r443, %r442;
	shl.b32 	%r446, %r430, 5;
	add.s32 	%r447, %r444, %r446;
	mov.b32 	%r448, 0;
	st.shared.u32 	[%r447+272], %r448;
	bra.uni 	$L__BB3_40;
$L__BB3_39:
	ld.param.u64 	%rd517, [_Z15gemm_shared_8x8PfS_S_iii_param_0];
	cvta.to.global.u64 	%rd66, %rd517;
	shl.b32 	%r449, %r3313, 6;
	mov.u32 	%r450, %tid.x;
	shl.b32 	%r451, %r450, 3;
	add.s32 	%r452, %r449, %r451;
	cvt.u64.u32 	%rd67, %r452;
	mov.u32 	%r453, %ctaid.y;
	shl.b32 	%r454, %r453, 6;
	mov.u32 	%r455, %tid.y;
	shl.b32 	%r456, %r455, 3;
	add.s32 	%r457, %r454, %r456;
	mad.lo.s32 	%r458, %r457, %r41, %r41;
	cvt.u64.u32 	%rd68, %r458;
	add.s64 	%rd69, %rd67, %rd68;
	shl.b64 	%rd70, %rd69, 2;
	add.s64 	%rd71, %rd66, %rd70;
	ld.global.f32 	%f211, [%rd71+16];
	shl.b32 	%r459, %r455, 11;
	mov.u32 	%r460, _ZZ15gemm_shared_8x8PfS_S_iiiE2As;
	add.s32 	%r461, %r460, %r459;
	shl.b32 	%r462, %r450, 5;
	add.s32 	%r463, %r461, %r462;
	st.shared.f32 	[%r463+272], %f211;
$L__BB3_40:
	shl.b32 	%r464, %r3313, 6;
	mov.u32 	%r465, %tid.x;
	shl.b32 	%r466, %r465, 3;
	add.s32 	%r467, %r464, %r466;
	add.s32 	%r469, %r467, 5;
	setp.lt.s32 	%p41, %r469, %r41;
	mov.u32 	%r470, %ctaid.y;
	shl.b32 	%r471, %r470, 6;
	mov.u32 	%r472, %tid.y;
	shl.b32 	%r473, %r472, 3;
	add.s32 	%r474, %r471, %r473;
	or.b32  	%r475, %r474, 1;
	setp.lt.s32 	%p42, %r475, %r39;
	and.pred  	%p43, %p42, %p41;
	@%p43 bra 	$L__BB3_42;
	shl.b32 	%r477, %r472, 11;
	mov.u32 	%r478, _ZZ15gemm_shared_8x8PfS_S_iiiE2As;
	add.s32 	%r479, %r478, %r477;
	shl.b32 	%r481, %r465, 5;
	add.s32 	%r482, %r479, %r481;
	mov.b32 	%r483, 0;
	st.shared.u32 	[%r482+276], %r483;
	bra.uni 	$L__BB3_43;
$L__BB3_42:
	ld.param.u64 	%rd518, [_Z15gemm_shared_8x8PfS_S_iii_param_0];
	cvta.to.global.u64 	%rd72, %rd518;
	shl.b32 	%r484, %r3313, 6;
	mov.u32 	%r485, %tid.x;
	shl.b32 	%r486, %r485, 3;
	add.s32 	%r487, %r484, %r486;
	cvt.u64.u32 	%rd73, %r487;
	mov.u32 	%r488, %ctaid.y;
	shl.b32 	%r489, %r488, 6;
	mov.u32 	%r490, %tid.y;
	shl.b32 	%r491, %r490, 3;
	add.s32 	%r492, %r489, %r491;
	mad.lo.s32 	%r493, %r492, %r41, %r41;
	cvt.u64.u32 	%rd74, %r493;
	add.s64 	%rd75, %rd73, %rd74;
	shl.b64 	%rd76, %rd75, 2;
	add.s64 	%rd77, %rd72, %rd76;
	ld.global.f32 	%f212, [%rd77+20];
	shl.b32 	%r494, %r490, 11;
	mov.u32 	%r495, _ZZ15gemm_shared_8x8PfS_S_iiiE2As;
	add.s32 	%r496, %r495, %r494;
	shl.b32 	%r497, %r485, 5;
	add.s32 	%r498, %r496, %r497;
	st.shared.f32 	[%r498+276], %f212;
$L__BB3_43:
	shl.b32 	%r499, %r3313, 6;
	mov.u32 	%r500, %tid.x;
	shl.b32 	%r501, %r500, 3;
	add.s32 	%r502, %r499, %r501;
	add.s32 	%r504, %r502, 6;
	setp.lt.s32 	%p44, %r504, %r41;
	mov.u32 	%r505, %ctaid.y;
	shl.b32 	%r506, %r505, 6;
	mov.u32 	%r507, %tid.y;
	shl.b32 	%r508, %r507, 3;
	add.s32 	%r509, %r506, %r508;
	or.b32  	%r510, %r509, 1;
	setp.lt.s32 	%p45, %r510, %r39;
	and.pred  	%p46, %p45, %p44;
	@%p46 bra 	$L__BB3_45;
	shl.b32 	%r512, %r507, 11;
	mov.u32 	%r513, _ZZ15gemm_shared_8x8PfS_S_iiiE2As;
	add.s32 	%r514, %r513, %r512;
	shl.b32 	%r516, %r500, 5;
	add.s32 	%r517, %r514, %r516;
	mov.b32 	%r518, 0;
	st.shared.u32 	[%r517+280], %r518;
	bra.uni 	$L__BB3_46;
$L__BB3_45:
	ld.param.u64 	%rd519, [_Z15gemm_shared_8x8PfS_S_iii_param_0];
	cvta.to.global.u64 	%rd78, %rd519;
	shl.b32 	%r519, %r3313, 6;
	mov.u32 	%r520, %tid.x;
	shl.b32 	%r521, %r520, 3;
	add.s32 	%r522, %r519, %r521;
	cvt.u64.u32 	%rd79, %r522;
	mov.u32 	%r523, %ctaid.y;
	shl.b32 	%r524, %r523, 6;
	mov.u32 	%r525, %tid.y;
	shl.b32 	%r526, %r525, 3;
	add.s32 	%r527, %r524, %r526;
	mad.lo.s32 	%r528, %r527, %r41, %r41;
	cvt.u64.u32 	%rd80, %r528;
	add.s64 	%rd81, %rd79, %rd80;
	shl.b64 	%rd82, %rd81, 2;
	add.s64 	%rd83, %rd78, %rd82;
	ld.global.f32 	%f213, [%rd83+24];
	shl.b32 	%r529, %r525, 11;
	mov.u32 	%r530, _ZZ15gemm_shared_8x8PfS_S_iiiE2As;
	add.s32 	%r531, %r530, %r529;
	shl.b32 	%r532, %r520, 5;
	add.s32 	%r533, %r531, %r532;
	st.shared.f32 	[%r533+280], %f213;
$L__BB3_46:
	mov.u32 	%r534, %tid.y;
	shl.b32 	%r535, %r534, 3;
	shl.b32 	%r536, %r534, 11;
	mov.u32 	%r537, _ZZ15gemm_shared_8x8PfS_S_iiiE2As;
	add.s32 	%r538, %r537, %r536;
	mov.u32 	%r539, %tid.x;
	shl.b32 	%r540, %r539, 5;
	add.s32 	%r7, %r538, %r540;
	shl.b32 	%r541, %r539, 3;
	shl.b32 	%r542, %r3313, 6;
	add.s32 	%r543, %r542, %r541;
	add.s32 	%r545, %r543, 7;
	setp.lt.s32 	%p47, %r545, %r41;
	mov.u32 	%r546, %ctaid.y;
	shl.b32 	%r547, %r546, 6;
	add.s32 	%r548, %r547, %r535;
	or.b32  	%r549, %r548, 1;
	setp.lt.s32 	%p48, %r549, %r39;
	and.pred  	%p49, %p48, %p47;
	@%p49 bra 	$L__BB3_48;
	mov.b32 	%r550, 0;
	st.shared.u32 	[%r7+284], %r550;
	bra.uni 	$L__BB3_49;
$L__BB3_48:
	ld.param.u64 	%rd520, [_Z15gemm_shared_8x8PfS_S_iii_param_0];
	cvta.to.global.u64 	%rd84, %rd520;
	mov.u32 	%r552, %tid.x;
	shl.b32 	%r553, %r552, 3;
	add.s32 	%r554, %r542, %r553;
	cvt.u64.u32 	%rd85, %r554;
	mov.u32 	%r555, %ctaid.y;
	shl.b32 	%r556, %r555, 6;
	mov.u32 	%r557, %tid.y;
	shl.b32 	%r558, %r557, 3;
	add.s32 	%r559, %r556, %r558;
	mad.lo.s32 	%r560, %r559, %r41, %r41;
	cvt.u64.u32 	%rd86, %r560;
	add.s64 	%rd87, %rd85, %rd86;
	shl.b64 	%rd88, %rd87, 2;
	add.s64 	%rd89, %rd84, %rd88;
	ld.global.f32 	%f214, [%rd89+28];
	st.shared.f32 	[%r7+284], %f214;
$L__BB3_49:
	mov.u32 	%r562, %tid.x;
	shl.b32 	%r563, %r562, 3;
	add.s32 	%r564, %r542, %r563;
	setp.lt.s32 	%p50, %r564, %r41;
	mov.u32 	%r566, %ctaid.y;
	shl.b32 	%r567, %r566, 6;
	mov.u32 	%r568, %tid.y;
	shl.b32 	%r569, %r568, 3;
	add.s32 	%r570, %r567, %r569;
	or.b32  	%r571, %r570, 2;
	setp.lt.s32 	%p51, %r571, %r39;
	and.pred  	%p52, %p51, %p50;
	@%p52 bra 	$L__BB3_51;
	mov.b32 	%r572, 0;
	st.shared.u32 	[%r7+512], %r572;
	bra.uni 	$L__BB3_52;
$L__BB3_51:
	ld.param.u64 	%rd521, [_Z15gemm_shared_8x8PfS_S_iii_param_0];
	mov.u32 	%r573, %ctaid.y;
	shl.b32 	%r574, %r573, 6;
	mov.u32 	%r575, %tid.y;
	shl.b32 	%r576, %r575, 3;
	add.s32 	%r577, %r574, %r576;
	mad.lo.s32 	%r578, %r577, %r41, %r41;
	add.s32 	%r579, %r578, %r41;
	mov.u32 	%r581, %tid.x;
	shl.b32 	%r582, %r581, 3;
	add.s32 	%r583, %r542, %r582;
	add.s32 	%r584, %r583, %r579;
	cvta.to.global.u64 	%rd90, %rd521;
	mul.wide.u32 	%rd91, %r584, 4;
	add.s64 	%rd92, %rd90, %rd91;
	ld.global.f32 	%f215, [%rd92];
	shl.b32 	%r585, %r575, 11;
	mov.u32 	%r586, _ZZ15gemm_shared_8x8PfS_S_iiiE2As;
	add.s32 	%r587, %r586, %r585;
	shl.b32 	%r588, %r581, 5;
	add.s32 	%r589, %r587, %r588;
	st.shared.f32 	[%r589+512], %f215;
$L__BB3_52:
	ld.param.u64 	%rd522, [_Z15gemm_shared_8x8PfS_S_iii_param_0];
	add.s32 	%r595, %r564, 1;
	setp.lt.s32 	%p53, %r595, %r41;
	mov.u32 	%r596, %ctaid.y;
	shl.b32 	%r597, %r596, 6;
	mov.u32 	%r598, %tid.y;
	shl.b32 	%r599, %r598, 3;
	add.s32 	%r600, %r597, %r599;
	or.b32  	%r601, %r600, 2;
	setp.lt.s32 	%p54, %r601, %r39;
	and.pred  	%p55, %p54, %p53;
	mad.lo.s32 	%r602, %r600, %r41, %r41;
	add.s32 	%r603, %r602, %r41;
	cvt.u64.u32 	%rd93, %r603;
	cvt.u64.u32 	%rd94, %r564;
	add.s64 	%rd95, %rd94, %rd93;
	cvta.to.global.u64 	%rd96, %rd522;
	shl.b64 	%rd97, %rd95, 2;
	add.s64 	%rd1, %rd96, %rd97;
	@%p55 bra 	$L__BB3_54;
	shl.b32 	%r605, %r598, 11;
	mov.u32 	%r606, _ZZ15gemm_shared_8x8PfS_S_iiiE2As;
	add.s32 	%r607, %r606, %r605;
	mov.u32 	%r608, %tid.x;
	shl.b32 	%r609, %r608, 5;
	add.s32 	%r610, %r607, %r609;
	mov.b32 	%r611, 0;
	st.shared.u32 	[%r610+516], %r611;
	bra.uni 	$L__BB3_55;
$L__BB3_54:
	ld.global.f32 	%f216, [%rd1+4];
	shl.b32 	%r613, %r598, 11;
	mov.u32 	%r614, _ZZ15gemm_shared_8x8PfS_S_iiiE2As;
	add.s32 	%r615, %r614, %r613;
	mov.u32 	%r616, %tid.x;
	shl.b32 	%r617, %r616, 5;
	add.s32 	%r618, %r615, %r617;
	st.shared.f32 	[%r618+516], %f216;
$L__BB3_55:
	mov.u32 	%r620, %tid.x;
	shl.b32 	%r621, %r620, 3;
	add.s32 	%r622, %r542, %r621;
	add.s32 	%r624, %r622, 2;
	setp.lt.s32 	%p56, %r624, %r41;
	and.pred  	%p58, %p54, %p56;
	@%p58 bra 	$L__BB3_57;
	shl.b32 	%r632, %r598, 11;
	mov.u32 	%r633, _ZZ15gemm_shared_8x8PfS_S_iiiE2As;
	add.s32 	%r634, %r633, %r632;
	shl.b32 	%r636, %r620, 5;
	add.s32 	%r637, %r634, %r636;
	mov.b32 	%r638, 0;
	st.shared.u32 	[%r637+520], %r638;
	bra.uni 	$L__BB3_58;
$L__BB3_57:
	ld.global.f32 	%f217, [%rd1+8];
	shl.b32 	%r640, %r598, 11;
	mov.u32 	%r641, _ZZ15gemm_shared_8x8PfS_S_iiiE2As;
	add.s32 	%r642, %r641, %r640;
	shl.b32 	%r644, %r620, 5;
	add.s32 	%r645, %r642, %r644;
	st.shared.f32 	[%r645+520], %f217;
$L__BB3_58:
	add.s32 	%r651, %r622, 3;
	setp.lt.s32 	%p59, %r651, %r41;
	mov.u32 	%r652, %ctaid.y;
	shl.b32 	%r653, %r652, 6;
	mov.u32 	%r654, %tid.y;
	shl.b32 	%r655, %r654, 3;
	add.s32 	%r656, %r653, %r655;
	or.b32  	%r657, %r656, 2;
	setp.lt.s32 	%p60, %r657, %r39;
	and.pred  	%p61, %p60, %p59;
	@%p61 bra 	$L__BB3_60;
	shl.b32 	%r659, %r654, 11;
	mov.u32 	%r660, _ZZ15gemm_shared_8x8PfS_S_iiiE2As;
	add.s32 	%r661, %r660, %r659;
	shl.b32 	%r663, %r620, 5;
	add.s32 	%r664, %r661, %r663;
	mov.b32 	%r665, 0;
	st.shared.u32 	[%r664+524], %r665;
	bra.uni 	$L__BB3_61;
$L__BB3_60:
	ld.global.f32 	%f218, [%rd1+12];
	shl.b32 	%r667, %r654, 11;
	mov.u32 	%r668, _ZZ15gemm_shared_8x8PfS_S_iiiE2As;
	add.s32 	%r669, %r668, %r667;
	mov.u32 	%r670, %tid.x;
	shl.b32 	%r671, %r670, 5;
	add.s32 	%r672, %r669, %r671;
	st.shared.f32 	[%r672+524], %f218;
$L__BB3_61:
	shl.b32 	%r675, %r620, 3;
	add.s32 	%r676, %r542, %r675;
	add.s32 	%r678, %r676, 4;
	setp.lt.s32 	%p62, %r678, %r41;
	shl.b32 	%r682, %r654, 3;
	add.s32 	%r683, %r653, %r682;
	or.b32  	%r684, %r683, 2;
	setp.lt.s32 	%p63, %r684, %r39;
	and.pred  	%p64, %p63, %p62;
	@%p64 bra 	$L__BB3_63;
	shl.b32 	%r686, %r654, 11;
	mov.u32 	%r687, _ZZ15gemm_shared_8x8PfS_S_iiiE2As;
	add.s32 	%r688, %r687, %r686;
	mov.u32 	%r689, %tid.x;
	shl.b32 	%r690, %r689, 5;
	add.s32 	%r691, %r688, %r690;
	mov.b32 	%r692, 0;
	st.shared.u32 	[%r691+528], %r692;
	bra.uni 	$L__BB3_64;
$L__BB3_63:
	ld.global.f32 	%f219, [%rd1+16];
	shl.b32 	%r694, %r654, 11;
	mov.u32 	%r695, _ZZ15gemm_shared_8x8PfS_S_iiiE2As;
	add.s32 	%r696, %r695, %r694;
	mov.u32 	%r697, %tid.x;
	shl.b32 	%r698, %r697, 5;
	add.s32 	%r699, %r696, %r698;
	st.shared.f32 	[%r699+528], %f219;
$L__BB3_64:
	mov.u32 	%r701, %tid.x;
	shl.b32 	%r702, %r701, 3;
	add.s32 	%r703, %r542, %r702;
	add.s32 	%r705, %r703, 5;
	setp.lt.s32 	%p65, %r705, %r41;
	mov.u32 	%r706, %ctaid.y;
	shl.b32 	%r707, %r706, 6;
	mov.u32 	%r708, %tid.y;
	shl.b32 	%r709, %r708, 3;
	add.s32 	%r710, %r707, %r709;
	or.b32  	%r711, %r710, 2;
	setp.lt.s32 	%p66, %r711, %r39;
	and.pred  	%p67, %p66, %p65;
	@%p67 bra 	$L__BB3_66;
	shl.b32 	%r713, %r708, 11;
	mov.u32 	%r714, _ZZ15gemm_shared_8x8PfS_S_iiiE2As;
	add.s32 	%r715, %r714, %r713;
	shl.b32 	%r717, %r701, 5;
	add.s32 	%r718, %r715, %r717;
	mov.b32 	%r719, 0;
	st.shared.u32 	[%r718+532], %r719;
	bra.uni 	$L__BB3_67;
$L__BB3_66:
	ld.global.f32 	%f220, [%rd1+20];
	shl.b32 	%r721, %r708, 11;
	mov.u32 	%r722, _ZZ15gemm_shared_8x8PfS_S_iiiE2As;
	add.s32 	%r723, %r722, %r721;
	mov.u32 	%r724, %tid.x;
	shl.b32 	%r725, %r724, 5;
	add.s32 	%r726, %r723, %r725;
	st.shared.f32 	[%r726+532], %f220;
$L__BB3_67:
	add.s32 	%r732, %r703, 6;
	setp.lt.s32 	%p68, %r732, %r41;
	mov.u32 	%r733, %ctaid.y;
	shl.b32 	%r734, %r733, 6;
	shl.b32 	%r736, %r708, 3;
	add.s32 	%r737, %r734, %r736;
	or.b32  	%r738, %r737, 2;
	setp.lt.s32 	%p69, %r738, %r39;
	and.pred  	%p70, %p69, %p68;
	@%p70 bra 	$L__BB3_69;
	shl.b32 	%r740, %r708, 11;
	mov.u32 	%r741, _ZZ15gemm_shared_8x8PfS_S_iiiE2As;
	add.s32 	%r742, %r741, %r740;
	shl.b32 	%r744, %r701, 5;
	add.s32 	%r745, %r742, %r744;
	mov.b32 	%r746, 0;
	st.shared.u32 	[%r745+536], %r746;
	bra.uni 	$L__BB3_70;
$L__BB3_69:
	ld.global.f32 	%f221, [%rd1+24];
	shl.b32 	%r748, %r708, 11;
	mov.u32 	%r749, _ZZ15gemm_shared_8x8PfS_S_iiiE2As;
	add.s32 	%r750, %r749, %r748;
	mov.u32 	%r751, %tid.x;
	shl.b32 	%r752, %r751, 5;
	add.s32 	%r753, %r750, %r752;
	st.shared.f32 	[%r753+536], %f221;
$L__BB3_70:
	shl.b32 	%r756, %r701, 3;
	add.s32 	%r757, %r542, %r756;
	add.s32 	%r759, %r757, 7;
	setp.lt.s32 	%p71, %r759, %r41;
	mov.u32 	%r762, %tid.y;
	shl.b32 	%r763, %r762, 3;
	add.s32 	%r764, %r734, %r763;
	or.b32  	%r765, %r764, 2;
	setp.lt.s32 	%p72, %r765, %r39;
	and.pred  	%p73, %p72, %p71;
	@%p73 bra 	$L__BB3_72;
	shl.b32 	%r767, %r762, 11;
	mov.u32 	%r768, _ZZ15gemm_shared_8x8PfS_S_iiiE2As;
	add.s32 	%r769, %r768, %r767;
	mov.u32 	%r770, %tid.x;
	shl.b32 	%r771, %r770, 5;
	add.s32 	%r772, %r769, %r771;
	mov.b32 	%r773, 0;
	st.shared.u32 	[%r772+540], %r773;
	bra.uni 	$L__BB3_73;
$L__BB3_72:
	ld.global.f32 	%f222, [%rd1+28];
	shl.b32 	%r775, %r762, 11;
	mov.u32 	%r776, _ZZ15gemm_shared_8x8PfS_S_iiiE2As;
	add.s32 	%r777, %r776, %r775;
	mov.u32 	%r778, %tid.x;
	shl.b32 	%r779, %r778, 5;
	add.s32 	%r780, %r777, %r779;
	st.shared.f32 	[%r780+540], %f222;
$L__BB3_73:
	mov.u32 	%r782, %tid.x;
	shl.b32 	%r783, %r782, 3;
	add.s32 	%r784, %r542, %r783;
	setp.lt.s32 	%p74, %r784, %r41;
	mov.u32 	%r786, %ctaid.y;
	shl.b32 	%r787, %r786, 6;
	add.s32 	%r790, %r787, %r763;
	or.b32  	%r791, %r790, 3;
	setp.lt.s32 	%p75, %r791, %r39;
	and.pred  	%p76, %p75, %p74;
	@%p76 bra 	$L__BB3_75;
	shl.b32 	%r793, %r762, 11;
	mov.u32 	%r794, _ZZ15gemm_shared_8x8PfS_S_iiiE2As;
	add.s32 	%r795, %r794, %r793;
	shl.b32 	%r797, %r782, 5;
	add.s32 	%r798, %r795, %r797;
	mov.b32 	%r799, 0;
	st.shared.u32 	[%r798+768], %r799;
	bra.uni 	$L__BB3_76;
$L__BB3_75:
	ld.param.u64 	%rd523, [_Z15gemm_shared_8x8PfS_S_iii_param_0];
	mov.u32 	%r800, %ctaid.y;
	shl.b32 	%r801, %r800, 6;
	mov.u32 	%r802, %tid.y;
	shl.b32 	%r803, %r802, 3;
	add.s32 	%r804, %r801, %r803;
	mad.lo.s32 	%r805, %r804, %r41, %r41;
	add.s32 	%r806, %r805, %r41;
	add.s32 	%r807, %r806, %r41;
	mov.u32 	%r809, %tid.x;
	shl.b32 	%r810, %r809, 3;
	add.s32 	%r811, %r542, %r810;
	add.s32 	%r812, %r811, %r807;
	cvta.to.global.u64 	%rd98, %rd523;
	mul.wide.u32 	%rd99, %r812, 4;
	add.s64 	%rd100, %rd98, %rd99;
	ld.global.f32 	%f223, [%rd100];
	shl.b32 	%r813, %r802, 11;
	mov.u32 	%r814, _ZZ15gemm_shared_8x8PfS_S_iiiE2As;
	add.s32 	%r815, %r814, %r813;
	shl.b32 	%r816, %r809, 5;
	add.s32 	%r817, %r815, %r816;
	st.shared.f32 	[%r817+768], %f223;
$L__BB3_76:
	ld.param.u64 	%rd524, [_Z15gemm_shared_8x8PfS_S_iii_param_0];
	shl.b32 	%r820, %r782, 3;
	add.s32 	%r821, %r542, %r820;
	add.s32 	%r823, %r821, 1;
	setp.lt.s32 	%p77, %r823, %r41;
	mov.u32 	%r824, %ctaid.y;
	shl.b32 	%r825, %r824, 6;
	mov.u32 	%r826, %tid.y;
	shl.b32 	%r827, %r826, 3;
	add.s32 	%r828, %r825, %r827;
	or.b32  	%r829, %r828, 3;
	setp.lt.s32 	%p78, %r829, %r39;
	and.pred  	%p79, %p78, %p77;
	mad.lo.s32 	%r830, %r828, %r41, %r41;
	add.s32 	%r831, %r830, %r41;
	add.s32 	%r832, %r831, %r41;
	cvt.u64.u32 	%rd101, %r832;
	cvt.u64.u32 	%rd102, %r821;
	add.s64 	%rd103, %rd102, %rd101;
	cvta.to.global.u64 	%rd104, %rd524;
	shl.b64 	%rd105, %rd103, 2;
	add.s64 	%rd2, %rd104, %rd105;
	@%p79 bra 	$L__BB3_78;
	shl.b32 	%r834, %r826, 11;
	mov.u32 	%r835, _ZZ15gemm_shared_8x8PfS_S_iiiE2As;
	add.s32 	%r836, %r835, %r834;
	mov.u32 	%r837, %tid.x;
	shl.b32 	%r838, %r837, 5;
	add.s32 	%r839, %r836, %r838;
	mov.b32 	%r840, 0;
	st.shared.u32 	[%r839+772], %r840;
	bra.uni 	$L__BB3_79;
$L__BB3_78:
	ld.global.f32 	%f224, [%rd2+4];
	shl.b32 	%r842, %r826, 11;
	mov.u32 	%r843, _ZZ15gemm_shared_8x8PfS_S_iiiE2As;
	add.s32 	%r844, %r843, %r842;
	mov.u32 	%r845, %tid.x;
	shl.b32 	%r846, %r845, 5;
	add.s32 	%r847, %r844, %r846;
	st.shared.f32 	[%r847+772], %f224;
$L__BB3_79:
	mov.u32 	%r849, %tid.x;
	shl.b32 	%r850, %r849, 3;
	add.s32 	%r851, %r542, %r850;
	add.s32 	%r853, %r851, 2;
	setp.lt.s32 	%p80, %r853, %r41;
	and.pred  	%p82, %p78, %p80;
	@%p82 bra 	$L__BB3_81;
	shl.b32 	%r861, %r826, 11;
	mov.u32 	%r862, _ZZ15gemm_shared_8x8PfS_S_iiiE2As;
	add.s32 	%r863, %r862, %r861;
	shl.b32 	%r865, %r849, 5;
	add.s32 	%r866, %r863, %r865;
	mov.b32 	%r867, 0;
	st.shared.u32 	[%r866+776], %r867;
	bra.uni 	$L__BB3_82;
$L__BB3_81:
	ld.global.f32 	%f225, [%rd2+8];
	shl.b32 	%r869, %r826, 11;
	mov.u32 	%r870, _ZZ15gemm_shared_8x8PfS_S_iiiE2As;
	add.s32 	%r871, %r870, %r869;
	shl.b32 	%r873, %r849, 5;
	add.s32 	%r874, %r871, %r873;
	st.shared.f32 	[%r874+776], %f225;
$L__BB3_82:
	add.s32 	%r880, %r851, 3;
	setp.lt.s32 	%p83, %r880, %r41;
	mov.u32 	%r881, %ctaid.y;
	shl.b32 	%r882, %r881, 6;
	mov.u32 	%r883, %tid.y;
	shl.b32 	%r884, %r883, 3;
	add.s32 	%r885, %r882, %r884;
	or.b32  	%r886, %r885, 3;
	setp.lt.s32 	%p84, %r886, %r39;
	and.pred  	%p85, %p84, %p83;
	@%p85 bra 	$L__BB3_84;
	shl.b32 	%r888, %r883, 11;
	mov.u32 	%r889, _ZZ15gemm_shared_8x8PfS_S_iiiE2As;
	add.s32 	%r890, %r889, %r888;
	shl.b32 	%r892, %r849, 5;
	add.s32 	%r893, %r890, %r892;
	mov.b32 	%r894, 0;
	st.shared.u32 	[%r893+780], %r894;
	bra.uni 	$L__BB3_85;
$L__BB3_84:
	ld.global.f32 	%f226, [%rd2+12];
	shl.b32 	%r896, %r883, 11;
	mov.u32 	%r897, _ZZ15gemm_shared_8x8PfS_S_iiiE2As;
	add.s32 	%r898, %r897, %r896;
	mov.u32 	%r899, %tid.x;
	shl.b32 	%r900, %r899, 5;
	add.s32 	%r901, %r898, %r900;
	st.shared.f32 	[%r901+780], %f226;
$L__BB3_85:
	shl.b32 	%r904, %r849, 3;
	add.s32 	%r905, %r542, %r904;
	add.s32 	%r907, %r905, 4;
	setp.lt.s32 	%p86, %r907, %r41;
	shl.b32 	%r911, %r883, 3;
	add.s32 	%r912, %r882, %r911;
	or.b32  	%r913, %r912, 3;
	setp.lt.s32 	%p87, %r913, %r39;
	and.pred  	%p88, %p87, %p86;
	@%p88 bra 	$L__BB3_87;
	shl.b32 	%r915, %r883, 11;
	mov.u32 	%r916, _ZZ15gemm_shared_8x8PfS_S_iiiE2As;
	add.s32 	%r917, %r916, %r915;
	mov.u32 	%r918, %tid.x;
	shl.b32 	%r919, %r918, 5;
	add.s32 	%r920, %r917, %r919;
	mov.b32 	%r921, 0;
	st.shared.u32 	[%r920+784], %r921;
	bra.uni 	$L__BB3_88;
$L__BB3_87:
	ld.global.f32 	%f227, [%rd2+16];
	shl.b32 	%r923, %r883, 11;
	mov.u32 	%r924, _ZZ15gemm_shared_8x8PfS_S_iiiE2As;
	add.s32 	%r925, %r924, %r923;
	mov.u32 	%r926, %tid.x;
	shl.b32 	%r927, %r926, 5;
	add.s32 	%r928, %r925, %r927;
	st.shared.f32 	[%r928+784], %f227;
$L__BB3_88:
	mov.u32 	%r930, %tid.x;
	shl.b32 	%r931, %r930, 3;
	add.s32 	%r932, %r542, %r931;
	add.s32 	%r934, %r932, 5;
	setp.lt.s32 	%p89, %r934, %r41;
	mov.u32 	%r935, %ctaid.y;
	shl.b32 	%r936, %r935, 6;
	mov.u32 	%r937, %tid.y;
	shl.b32 	%r938, %r937, 3;
	add.s32 	%r939, %r936, %r938;
	or.b32  	%r940, %r939, 3;
	setp.lt.s32 	%p90, %r940, %r39;
	and.pred  	%p91, %p90, %p89;
	@%p91 bra 	$L__BB3_90;
	shl.b32 	%r942, %r937, 11;
	mov.u32 	%r943, _ZZ15gemm_shared_8x8PfS_S_iiiE2As;
	add.s32 	%r944, %r943, %r942;
	shl.b32 	%r946, %r930, 5;
	add.s32 	%r947, %r944, %r946;
	mov.b32 	%r948, 0;
	st.shared.u32 	[%r947+788], %r948;
	bra.uni 	$L__BB3_91;
$L__BB3_90:
	ld.global.f32 	%f228, [%rd2+20];
	shl.b32 	%r950, %r937, 11;
	mov.u32 	%r951, _ZZ15gemm_shared_8x8PfS_S_iiiE2As;
	add.s32 	%r952, %r951, %r950;
	mov.u32 	%r953, %tid.x;
	shl.b32 	%r954, %r953, 5;
	add.s32 	%r955, %r952, %r954;
	st.shared.f32 	[%r955+788], %f228;
$L__BB3_91:
	add.s32 	%r961, %r932, 6;
	setp.lt.s32 	%p92, %r961, %r41;
	mov.u32 	%r962, %ctaid.y;
	shl.b32 	%r963, %r962, 6;
	shl.b32 	%r965, %r937, 3;
	add.s32 	%r966, %r963, %r965;
	or.b32  	%r967, %r966, 3;
	setp.lt.s32 	%p93, %r967, %r39;
	and.pred  	%p94, %p93, %p92;
	@%p94 bra 	$L__BB3_93;
	shl.b32 	%r969, %r937, 11;
	mov.u32 	%r970, _ZZ15gemm_shared_8x8PfS_S_iiiE2As;
	add.s32 	%r971, %r970, %r969;
	shl.b32 	%r973, %r930, 5;
	add.s32 	%r974, %r971, %r973;
	mov.b32 	%r975, 0;
	st.shared.u32 	[%r974+792], %r975;
	bra.uni 	$L__BB3_94;
$L__BB3_93:
	ld.global.f32 	%f229, [%rd2+24];
	shl.b32 	%r977, %r937, 11;
	mov.u32 	%r978, _ZZ15gemm_shared_8x8PfS_S_iiiE2As;
	add.s32 	%r979, %r978, %r977;
	mov.u32 	%r980, %tid.x;
	shl.b32 	%r981, %r980, 5;
	add.s32 	%r982, %r979, %r981;
	st.shared.f32 	[%r982+792], %f229;
$L__BB3_94:
	shl.b32 	%r985, %r930, 3;
	add.s32 	%r986, %r542, %r985;
	add.s32 	%r988, %r986, 7;
	setp.lt.s32 	%p95, %r988, %r41;
	mov.u32 	%r991, %tid.y;
	shl.b32 	%r992, %r991, 3;
	add.s32 	%r993, %r963, %r992;
	or.b32  	%r994, %r993, 3;
	setp.lt.s32 	%p96, %r994, %r39;
	and.pred  	%p97, %p96, %p95;
	@%p97 bra 	$L__BB3_96;
	shl.b32 	%r996, %r991, 11;
	mov.u32 	%r997, _ZZ15gemm_shared_8x8PfS_S_iiiE2As;
	add.s32 	%r998, %r997, %r996;
	mov.u32 	%r999, %tid.x;
	shl.b32 	%r1000, %r999, 5;
	add.s32 	%r1001, %r998, %r1000;
	mov.b32 	%r1002, 0;
	st.shared.u32 	[%r1001+796], %r1002;
	bra.uni 	$L__BB3_97;
$L__BB3_96:
	ld.global.f32 	%f230, [%rd2+28];
	shl.b32 	%r1004, %r991, 11;
	mov.u32 	%r1005, _ZZ15gemm_shared_8x8PfS_S_iiiE2As;
	add.s32 	%r1006, %r1005, %r1004;
	mov.u32 	%r1007, %tid.x;
	shl.b32 	%r1008, %r1007, 5;
	add.s32 	%r1009, %r1006, %r1008;
	st.shared.f32 	[%r1009+796], %f230;
$L__BB3_97:
	mov.u32 	%r1011, %tid.x;
	shl.b32 	%r1012, %r1011, 3;
	add.s32 	%r1013, %r542, %r1012;
	setp.lt.s32 	%p98, %r1013, %r41;
	mov.u32 	%r1015, %ctaid.y;
	shl.b32 	%r1016, %r1015, 6;
	add.s32 	%r1019, %r1016, %r992;
	or.b32  	%r1020, %r1019, 4;
	setp.lt.s32 	%p99, %r1020, %r39;
	and.pred  	%p100, %p99, %p98;
	@%p100 bra 	$L__BB3_99;
	shl.b32 	%r1022, %r991, 11;
	mov.u32 	%r1023, _ZZ15gemm_shared_8x8PfS_S_iiiE2As;
	add.s32 	%r1024, %r1023, %r1022;
	shl.b32 	%r1026, %r1011, 5;
	add.s32 	%r1027, %r1024, %r1026;
	mov.b32 	%r1028, 0;
	st.shared.u32 	[%r1027+1024], %r1028;
	bra.uni 	$L__BB3_100;
$L__BB3_99:
	ld.param.u64 	%rd525, [_Z15gemm_shared_8x8PfS_S_iii_param_0];
	mov.u32 	%r1029, %ctaid.y;
	shl.b32 	%r1030, %r1029, 6;
	mov.u32 	%r1031, %tid.y;
	shl.b32 	%r1032, %r1031, 3;
	add.s32 	%r1033, %r1030, %r1032;
	mad.lo.s32 	%r1034, %r1033, %r41, %r41;
	add.s32 	%r1035, %r1034, %r41;
	add.s32 	%r1036, %r1035, %r41;
	add.s32 	%r1037, %r1036, %r41;
	mov.u32 	%r1039, %tid.x;
	shl.b32 	%r1040, %r1039, 3;
	add.s32 	%r1041, %r542, %r1040;
	add.s32 	%r1042, %r1041, %r1037;
	cvta.to.global.u64 	%rd106, %rd525;
	mul.wide.u32 	%rd107, %r1042, 4;
	add.s64 	%rd108, %rd106, %rd107;
	ld.global.f32 	%f231, [%rd108];
	shl.b32 	%r1043, %r1031, 11;
	mov.u32 	%r1044, _ZZ15gemm_shared_8x8PfS_S_iiiE2As;
	add.s32 	%r1045, %r1044, %r1043;
	shl.b32 	%r1046, %r1039, 5;
	add.s32 	%r1047, %r1045, %r1046;
	st.shared.f32 	[%r1047+1024], %f231;
$L__BB3_100:
	ld.param.u64 	%rd526, [_Z15gemm_shared_8x8PfS_S_iii_param_0];
	shl.b32 	%r1050, %r1011, 3;
	add.s32 	%r1051, %r542, %r1050;
	add.s32 	%r1053, %r1051, 1;
	setp.lt.s32 	%p101, %r1053, %r41;
	mov.u32 	%r1054, %ctaid.y;
	shl.b32 	%r1055, %r1054, 6;
	mov.u32 	%r1056, %tid.y;
	shl.b32 	%r1057, %r1056, 3;
	add.s32 	%r1058, %r1055, %r1057;
	or.b32  	%r1059, %r1058, 4;
	setp.lt.s32 	%p102, %r1059, %r39;
	and.pred  	%p103, %p102, %p101;
	mad.lo.s32 	%r1060, %r1058, %r41, %r41;
	add.s32 	%r1061, %r1060, %r41;
	add.s32 	%r1062, %r1061, %r41;
	add.s32 	%r1063, %r1062, %r41;
	cvt.u64.u32 	%rd109, %r1063;
	cvt.u64.u32 	%rd110, %r1051;
	add.s64 	%rd111, %rd110, %rd109;
	cvta.to.global.u64 	%rd112, %rd526;
	shl.b64 	%rd113, %rd111, 2;
	add.s64 	%rd3, %rd112, %rd113;
	@%p103 bra 	$L__BB3_102;
	shl.b32 	%r1065, %r1056, 11;
	mov.u32 	%r1066, _ZZ15gemm_shared_8x8PfS_S_iiiE2As;
	add.s32 	%r1067, %r1066, %r1065;
	mov.u32 	%r1068, %tid.x;
	shl.b32 	%r1069, %r1068, 5;
	add.s32 	%r1070, %r1067, %r1069;
	mov.b32 	%r1071, 0;
	st.shared.u32 	[%r1070+1028], %r1071;
	bra.uni 	$L__BB3_103;
$L__BB3_102:
	ld.global.f32 	%f232, [%rd3+4];
	shl.b32 	%r1073, %r1056, 11;
	mov.u32 	%r1074, _ZZ15gemm_shared_8x8PfS_S_iiiE2As;
	add.s32 	%r1075, %r1074, %r1073;
	mov.u32 	%r1076, %tid.x;
	shl.b32 	%r1077, %r1076, 5;
	add.s32 	%r1078, %r1075, %r1077;
	st.shared.f32 	[%r1078+1028], %f232;
$L__BB3_103:
	mov.u32 	%r1080, %tid.x;
	shl.b32 	%r1081, %r1080, 3;
	add.s32 	%r1082, %r542, %r1081;
	add.s32 	%r1084, %r1082, 2;
	setp.lt.s32 	%p104, %r1084, %r41;
	and.pred  	%p106, %p102, %p104;
	@%p106 bra 	$L__BB3_105;
	shl.b32 	%r1092, %r1056, 11;
	mov.u32 	%r1093, _ZZ15gemm_shared_8x8PfS_S_iiiE2As;
	add.s32 	%r1094, %r1093, %r1092;
	shl.b32 	%r1096, %r1080, 5;
	add.s32 	%r1097, %r1094, %r1096;
	mov.b32 	%r1098, 0;
	st.shared.u32 	[%r1097+1032], %r1098;
	bra.uni 	$L__BB3_106;
$L__BB3_105:
	ld.global.f32 	%f233, [%rd3+8];
	shl.b32 	%r1100, %r1056, 11;
	mov.u32 	%r1101, _ZZ15gemm_shared_8x8PfS_S_iiiE2As;
	add.s32 	%r1102, %r1101, %r1100;
	shl.b32 	%r1104, %r1080, 5;
	add.s32 	%r1105, %r1102, %r1104;
	st.shared.f32 	[%r1105+1032], %f233;
$L__BB3_106:
	add.s32 	%r1111, %r1082, 3;
	setp.lt.s32 	%p107, %r1111, %r41;
	mov.u32 	%r1112, %ctaid.y;
	shl.b32 	%r1113, %r1112, 6;
	mov.u32 	%r1114, %tid.y;
	shl.b32 	%r1115, %r1114, 3;
	add.s32 	%r1116, %r1113, %r1115;
	or.b32  	%r1117, %r1116, 4;
	setp.lt.s32 	%p108, %r1117, %r39;
	and.pred  	%p109, %p108, %p107;
	@%p109 bra 	$L__BB3_108;
	shl.b32 	%r1119, %r1114, 11;
	mov.u32 	%r1120, _ZZ15gemm_shared_8x8PfS_S_iiiE2As;
	add.s32 	%r1121, %r1120, %r1119;
	shl.b32 	%r1123, %r1080, 5;
	add.s32 	%r1124, %r1121, %r1123;
	mov.b32 	%r1125, 0;
	st.shared.u32 	[%r1124+1036], %r1125;
	bra.uni 	$L__BB3_109;
$L__BB3_108:
	ld.global.f32 	%f234, [%rd3+12];
	shl.b32 	%r1127, %r1114, 11;
	mov.u32 	%r1128, _ZZ15gemm_shared_8x8PfS_S_iiiE2As;
	add.s32 	%r1129, %r1128, %r1127;
	mov.u32 	%r1130, %tid.x;
	shl.b32 	%r1131, %r1130, 5;
	add.s32 	%r1132, %r1129, %r1131;
	st.shared.f32 	[%r1132+1036], %f234;
$L__BB3_109:
	shl.b32 	%r1135, %r1080, 3;
	add.s32 	%r1136, %r542, %r1135;
	add.s32 	%r1138, %r1136, 4;
	setp.lt.s32 	%p110, %r1138, %r41;
	shl.b32 	%r1142, %r1114, 3;
	add.s32 	%r1143, %r1113, %r1142;
	or.b32  	%r1144, %r1143, 4;
	setp.lt.s32 	%p111, %r1144, %r39;
	and.pred  	%p112, %p111, %p110;
	@%p112 bra 	$L__BB3_111;
	shl.b32 	%r1146, %r1114, 11;
	mov.u32 	%r1147, _ZZ15gemm_shared_8x8PfS_S_iiiE2As;
	add.s32 	%r1148, %r1147, %r1146;
	mov.u32 	%r1149, %tid.x;
	shl.b32 	%r1150, %r1149, 5;
	add.s32 	%r1151, %r1148, %r1150;
	mov.b32 	%r1152, 0;
	st.shared.u32 	[%r1151+1040], %r1152;
	bra.uni 	$L__BB3_112;
$L__BB3_111:
	ld.global.f32 	%f235, [%rd3+16];
	shl.b32 	%r1154, %r1114, 11;
	mov.u32 	%r1155, _ZZ15gemm_shared_8x8PfS_S_iiiE2As;
	add.s32 	%r1156, %r1155, %r1154;
	mov.u32 	%r1157, %tid.x;
	shl.b32 	%r1158, %r1157, 5;
	add.s32 	%r1159, %r1156, %r1158;
	st.shared.f32 	[%r1159+1040], %f235;
$L__BB3_112:
	mov.u32 	%r1161, %tid.x;
	shl.b32 	%r1162, %r1161, 3;
	add.s32 	%r1163, %r542, %r1162;
	add.s32 	%r1165, %r1163, 5;
	setp.lt.s32 	%p113, %r1165, %r41;
	mov.u32 	%r1166, %ctaid.y;
	shl.b32 	%r1167, %r1166, 6;
	mov.u32 	%r1168, %tid.y;
	shl.b32 	%r1169, %r1168, 3;
	add.s32 	%r1170, %r1167, %r1169;
	or.b32  	%r1171, %r1170, 4;
	setp.lt.s32 	%p114, %r1171, %r39;
	and.pred  	%p115, %p114, %p113;
	@%p115 bra 	$L__BB3_114;
	shl.b32 	%r1173, %r1168, 11;
	mov.u32 	%r1174, _ZZ15gemm_shared_8x8PfS_S_iiiE2As;
	add.s32 	%r1175, %r1174, %r1173;
	shl.b32 	%r1177, %r1161, 5;
	add.s32 	%r1178, %r1175, %r1177;
	mov.b32 	%r1179, 0;
	st.shared.u32 	[%r1178+1044], %r1179;
	bra.uni 	$L__BB3_115;
$L__BB3_114:
	ld.global.f32 	%f236, [%rd3+20];
	shl.b32 	%r1181, %r1168, 11;
	mov.u32 	%r1182, _ZZ15gemm_shared_8x8PfS_S_iiiE2As;
	add.s32 	%r1183, %r1182, %r1181;
	mov.u32 	%r1184, %tid.x;
	shl.b32 	%r1185, %r1184, 5;
	add.s32 	%r1186, %r1183, %r1185;
	st.shared.f32 	[%r1186+1044], %f236;
$L__BB3_115:
	add.s32 	%r1192, %r1163, 6;
	setp.lt.s32 	%p116, %r1192, %r41;
	mov.u32 	%r1193, %ctaid.y;
	shl.b32 	%r1194, %r1193, 6;
	shl.b32 	%r1196, %r1168, 3;
	add.s32 	%r1197, %r1194, %r1196;
	or.b32  	%r1198, %r1197, 4;
	setp.lt.s32 	%p117, %r1198, %r39;
	and.pred  	%p118, %p117, %p116;
	@%p118 bra 	$L__BB3_117;
	shl.b32 	%r1200, %r1168, 11;
	mov.u32 	%r1201, _ZZ15gemm_shared_8x8PfS_S_iiiE2As;
	add.s32 	%r1202, %r1201, %r1200;
	shl.b32 	%r1204, %r1161, 5;
	add.s32 	%r1205, %r1202, %r1204;
	mov.b32 	%r1206, 0;
	st.shared.u32 	[%r1205+1048], %r1206;
	bra.uni 	$L__BB3_118;
$L__BB3_117:
	ld.global.f32 	%f237, [%rd3+24];
	shl.b32 	%r1208, %r1168, 11;
	mov.u32 	%r1209, _ZZ15gemm_shared_8x8PfS_S_iiiE2As;
	add.s32 	%r1210, %r1209, %r1208;
	mov.u32 	%r1211, %tid.x;
	shl.b32 	%r1212, %r1211, 5;
	add.s32 	%r1213, %r1210, %r1212;
	st.shared.f32 	[%r1213+1048], %f237;
$L__BB3_118:
	shl.b32 	%r1216, %r1161, 3;
	add.s32 	%r1217, %r542, %r1216;
	add.s32 	%r1219, %r1217, 7;
	setp.lt.s32 	%p119, %r1219, %r41;
	mov.u32 	%r1222, %tid.y;
	shl.b32 	%r1223, %r1222, 3;
	add.s32 	%r1224, %r1194, %r1223;
	or.b32  	%r1225, %r1224, 4;
	setp.lt.s32 	%p120, %r1225, %r39;
	and.pred  	%p121, %p120, %p119;
	@%p121 bra 	$L__BB3_120;
	shl.b32 	%r1227, %r1222, 11;
	mov.u32 	%r1228, _ZZ15gemm_shared_8x8PfS_S_iiiE2As;
	add.s32 	%r1229, %r1228, %r1227;
	mov.u32 	%r1230, %tid.x;
	shl.b32 	%r1231, %r1230, 5;
	add.s32 	%r1232, %r1229, %r1231;
	mov.b32 	%r1233, 0;
	st.shared.u32 	[%r1232+1052], %r1233;
	bra.uni 	$L__BB3_121;
$L__BB3_120:
	ld.global.f32 	%f238, [%rd3+28];
	shl.b32 	%r1235, %r1222, 11;
	mov.u32 	%r1236, _ZZ15gemm_shared_8x8PfS_S_iiiE2As;
	add.s32 	%r1237, %r1236, %r1235;
	mov.u32 	%r1238, %tid.x;
	shl.b32 	%r1239, %r1238, 5;
	add.s32 	%r1240, %r1237, %r1239;
	st.shared.f32 	[%r1240+1052], %f238;
$L__BB3_121:
	mov.u32 	%r1242, %tid.x;
	shl.b32 	%r1243, %r1242, 3;
	add.s32 	%r1244, %r542, %r1243;
	setp.lt.s32 	%p122, %r1244, %r41;
	mov.u32 	%r1246, %ctaid.y;
	shl.b32 	%r1247, %r1246, 6;
	add.s32 	%r1250, %r1247, %r1223;
	or.b32  	%r1251, %r1250, 5;
	setp.lt.s32 	%p123, %r1251, %r39;
	and.pred  	%p124, %p123, %p122;
	@%p124 bra 	$L__BB3_123;
	shl.b32 	%r1253, %r1222, 11;
	mov.u32 	%r1254, _ZZ15gemm_shared_8x8PfS_S_iiiE2As;
	add.s32 	%r1255, %r1254, %r1253;
	shl.b32 	%r1257, %r1242, 5;
	add.s32 	%r1258, %r1255, %r1257;
	mov.b32 	%r1259, 0;
	st.shared.u32 	[%r1258+1280], %r1259;
	bra.uni 	$L__BB3_124;
$L__BB3_123:
	ld.param.u64 	%rd527, [_Z15gemm_shared_8x8PfS_S_iii_param_0];
	mov.u32 	%r1260, %ctaid.y;
	shl.b32 	%r1261, %r1260, 6;
	mov.u32 	%r1262, %tid.y;
	shl.b32 	%r1263, %r1262, 3;
	add.s32 	%r1264, %r1261, %r1263;
	mad.lo.s32 	%r1265, %r1264, %r41, %r41;
	add.s32 	%r1266, %r1265, %r41;
	add.s32 	%r1267, %r1266, %r41;
	add.s32 	%r1268, %r1267, %r41;
	add.s32 	%r1269, %r1268, %r41;
	mov.u32 	%r1271, %tid.x;
	shl.b32 	%r1272, %r1271, 3;
	add.s32 	%r1273, %r542, %r1272;
	add.s32 	%r1274, %r1273, %r1269;
	cvta.to.global.u64 	%rd114, %rd527;
	mul.wide.u32 	%rd115, %r1274, 4;
	add.s64 	%rd116, %rd114, %rd115;
	ld.global.f32 	%f239, [%rd116];
	shl.b32 	%r1275, %r1262, 11;
	mov.u32 	%r1276, _ZZ15gemm_shared_8x8PfS_S_iiiE2As;
	add.s32 	%r1277, %r1276, %r1275;
	shl.b32 	%r1278, %r1271, 5;
	add.s32 	%r1279, %r1277, %r1278;
	st.shared.f32 	[%r1279+1280], %f239;
$L__BB3_124:
	ld.param.u64 	%rd528, [_Z15gemm_shared_8x8PfS_S_iii_param_0];
	shl.b32 	%r1282, %r1242, 3;
	add.s32 	%r1283, %r542, %r1282;
	add.s32 	%r1285, %r1283, 1;
	setp.lt.s32 	%p125, %r1285, %r41;
	mov.u32 	%r1286, %ctaid.y;
	shl.b32 	%r1287, %r1286, 6;
	mov.u32 	%r1288, %tid.y;
	shl.b32 	%r1289, %r1288, 3;
	add.s32 	%r1290, %r1287, %r1289;
	or.b32  	%r1291, %r1290, 5;
	setp.lt.s32 	%p126, %r1291, %r39;
	and.pred  	%p127, %p126, %p125;
	mad.lo.s32 	%r1292, %r1290, %r41, %r41;
	add.s32 	%r1293, %r1292, %r41;
	add.s32 	%r1294, %r1293, %r41;
	add.s32 	%r1295, %r1294, %r41;
	add.s32 	%r1296, %r1295, %r41;
	cvt.u64.u32 	%rd117, %r1296;
	cvt.u64.u32 	%rd118, %r1283;
	add.s64 	%rd119, %rd118, %rd117;
	cvta.to.global.u64 	%rd120, %rd528;
	shl.b64 	%rd121, %rd119, 2;
	add.s64 	%rd4, %rd120, %rd121;
	@%p127 bra 	$L__BB3_126;
	shl.b32 	%r1298, %r1288, 11;
	mov.u32 	%r1299, _ZZ15gemm_shared_8x8PfS_S_iiiE2As;
	add.s32 	%r1300, %r1299, %r1298;
	mov.u32 	%r1301, %tid.x;
	shl.b32 	%r1302, %r1301, 5;
	add.s32 	%r1303, %r1300, %r1302;
	mov.b32 	%r1304, 0;
	st.shared.u32 	[%r1303+1284], %r1304;
	bra.uni 	$L__BB3_127;
$L__BB3_126:
	ld.global.f32 	%f240, [%rd4+4];
	shl.b32 	%r1306, %r1288, 11;
	mov.u32 	%r1307, _ZZ15gemm_shared_8x8PfS_S_iiiE2As;
	add.s32 	%r1308, %r1307, %r1306;
	mov.u32 	%r1309, %tid.x;
	shl.b32 	%r1310, %r1309, 5;
	add.s32 	%r1311, %r1308, %r1310;
	st.shared.f32 	[%r1311+1284], %f240;
$L__BB3_127:
	mov.u32 	%r1313, %tid.x;
	shl.b32 	%r1314, %r1313, 3;
	add.s32 	%r1315, %r542, %r1314;
	add.s32 	%r1317, %r1315, 2;
	setp.lt.s32 	%p128, %r1317, %r41;
	and.pred  	%p130, %p126, %p128;
	@%p130 bra 	$L__BB3_129;
	shl.b32 	%r1325, %r1288, 11;
	mov.u32 	%r1326, _ZZ15gemm_shared_8x8PfS_S_iiiE2As;
	add.s32 	%r1327, %r1326, %r1325;
	shl.b32 	%r1329, %r1313, 5;
	add.s32 	%r1330, %r1327, %r1329;
	mov.b32 	%r1331, 0;
	st.shared.u32 	[%r1330+1288], %r1331;
	bra.uni 	$L__BB3_130;
$L__BB3_129:
	ld.global.f32 	%f241, [%rd4+8];
	shl.b32 	%r1333, %r1288, 11;
	mov.u32 	%r1334, _ZZ15gemm_shared_8x8PfS_S_iiiE2As;
	add.s32 	%r1335, %r1334, %r1333;
	shl.b32 	%r1337, %r1313, 5;
	add.s32 	%r1338, %r1335, %r1337;
	st.shared.f32 	[%r1338+1288], %f241;
$L__BB3_130:
	add.s32 	%r1344, %r1315, 3;
	setp.lt.s32 	%p131, %r1344, %r41;
	mov.u32 	%r1345, %ctaid.y;
	shl.b32 	%r1346, %r1345, 6;
	mov.u32 	%r1347, %tid.y;
	shl.b32 	%r1348, %r1347, 3;
	add.s32 	%r1349, %r1346, %r1348;
	or.b32  	%r1350, %r1349, 5;
	setp.lt.s32 	%p132, %r1350, %r39;
	and.pred  	%p133, %p132, %p131;
	@%p133 bra 	$L__BB3_132;
	shl.b32 	%r1352, %r1347, 11;
	mov.u32 	%r1353, _ZZ15gemm_shared_8x8PfS_S_iiiE2As;
	add.s32 	%r1354, %r1353, %r1352;
	shl.b32 	%r1356, %r1313, 5;
	add.s32 	%r1357, %r1354, %r1356;
	mov.b32 	%r1358, 0;
	st.shared.u32 	[%r1357+1292], %r1358;
	bra.uni 	$L__BB3_133;
$L__BB3_132:
	ld.global.f32 	%f242, [%rd4+12];
	shl.b32 	%r1360, %r1347, 11;
	mov.u32 	%r1361, _ZZ15gemm_shared_8x8PfS_S_iiiE2As;
	add.s32 	%r1362, %r1361, %r1360;
	mov.u32 	%r1363, %tid.x;
	shl.b32 	%r1364, %r1363, 5;
	add.s32 	%r1365, %r1362, %r1364;
	st.shared.f32 	[%r1365+1292], %f242;
$L__BB3_133:
	shl.b32 	%r1368, %r1313, 3;
	add.s32 	%r1369, %r542, %r1368;
	add.s32 	%r1371, %r1369, 4;
	setp.lt.s32 	%p134, %r1371, %r41;
	shl.b32 	%r1375, %r1347, 3;
	add.s32 	%r1376, %r1346, %r1375;
	or.b32  	%r1377, %r1376, 5;
	setp.lt.s32 	%p135, %r1377, %r39;
	and.pred  	%p136, %p135, %p134;
	@%p136 bra 	$L__BB3_135;
	shl.b32 	%r1379, %r1347, 11;
	mov.u32 	%r1380, _ZZ15gemm_shared_8x8PfS_S_iiiE2As;
	add.s32 	%r1381, %r1380, %r1379;
	mov.u32 	%r1382, %tid.x;
	shl.b32 	%r1383, %r1382, 5;
	add.s32 	%r1384, %r1381, %r1383;
	mov.b32 	%r1385, 0;
	st.shared.u32 	[%r1384+1296], %r1385;
	bra.uni 	$L__BB3_136;
$L__BB3_135:
	ld.global.f32 	%f243, [%rd4+16];
	shl.b32 	%r1387, %r1347, 11;
	mov.u32 	%r1388, _ZZ15gemm_shared_8x8PfS_S_iiiE2As;
	add.s32 	%r1389, %r1388, %r1387;
	mov.u32 	%r1390, %tid.x;
	shl.b32 	%r1391, %r1390, 5;
	add.s32 	%r1392, %r1389, %r1391;
	st.shared.f32 	[%r1392+1296], %f243;
$L__BB3_136:
	mov.u32 	%r1394, %tid.x;
	shl.b32 	%r1395, %r1394, 3;
	add.s32 	%r1396, %r542, %r1395;
	add.s32 	%r1398, %r1396, 5;
	setp.lt.s32 	%p137, %r1398, %r41;
	mov.u32 	%r1399, %ctaid.y;
	shl.b32 	%r1400, %r1399, 6;
	mov.u32 	%r1401, %tid.y;
	shl.b32 	%r1402, %r1401, 3;
	add.s32 	%r1403, %r1400, %r1402;
	or.b32  	%r1404, %r1403, 5;
	setp.lt.s32 	%p138, %r1404, %r39;
	and.pred  	%p139, %p138, %p137;
	@%p139 bra 	$L__BB3_138;
	shl.b32 	%r1406, %r1401, 11;
	mov.u32 	%r1407, _ZZ15gemm_shared_8x8PfS_S_iiiE2As;
	add.s32 	%r1408, %r1407, %r1406;
	shl.b32 	%r1410, %r1394, 5;
	add.s32 	%r1411, %r1408, %r1410;
	mov.b32 	%r1412, 0;
	st.shared.u32 	[%r1411+1300], %r1412;
	bra.uni 	$L__BB3_139;
$L__BB3_138:
	ld.global.f32 	%f244, [%rd4+20];
	shl.b32 	%r1414, %r1401, 11;
	mov.u32 	%r1415, _ZZ15gemm_shared_8x8PfS_S_iiiE2As;
	add.s32 	%r1416, %r1415, %r1414;
	mov.u32 	%r1417, %tid.x;
	shl.b32 	%r1418, %r1417, 5;
	add.s32 	%r1419, %r1416, %r1418;
	st.shared.f32 	[%r1419+1300], %f244;
$L__BB3_139:
	add.s32 	%r1425, %r1396, 6;
	setp.lt.s32 	%p140, %r1425, %r41;
	mov.u32 	%r1426, %ctaid.y;
	shl.b32 	%r1427, %r1426, 6;
	shl.b32 	%r1429, %r1401, 3;
	add.s32 	%r1430, %r1427, %r1429;
	or.b32  	%r1431, %r1430, 5;
	setp.lt.s32 	%p141, %r1431, %r39;
	and.pred  	%p142, %p141, %p140;
	@%p142 bra 	$L__BB3_141;
	shl.b32 	%r1433, %r1401, 11;
	mov.u32 	%r1434, _ZZ15gemm_shared_8x8PfS_S_iiiE2As;
	add.s32 	%r1435, %r1434, %r1433;
	shl.b32 	%r1437, %r1394, 5;
	add.s32 	%r1438, %r1435, %r1437;
	mov.b32 	%r1439, 0;
	st.shared.u32 	[%r1438+1304], %r1439;
	bra.uni 	$L__BB3_142;
$L__BB3_141:
	ld.global.f32 	%f245, [%rd4+24];
	shl.b32 	%r1441, %r1401, 11;
	mov.u32 	%r1442, _ZZ15gemm_shared_8x8PfS_S_iiiE2As;
	add.s32 	%r1443, %r1442, %r1441;
	mov.u32 	%r1444, %tid.x;
	shl.b32 	%r1445, %r1444, 5;
	add.s32 	%r1446, %r1443, %r1445;
	st.shared.f32 	[%r1446+1304], %f245;
$L__BB3_142:
	shl.b32 	%r1449, %r1394, 3;
	add.s32 	%r1450, %r542, %r1449;
	add.s32 	%r1452, %r1450, 7;
	setp.lt.s32 	%p143, %r1452, %r41;
	mov.u32 	%r1455, %tid.y;
	shl.b32 	%r1456, %r1455, 3;
	add.s32 	%r1457, %r1427, %r1456;
	or.b32  	%r1458, %r1457, 5;
	setp.lt.s32 	%p144, %r1458, %r39;
	and.pred  	%p145, %p144, %p143;
	@%p145 bra 	$L__BB3_144;
	shl.b32 	%r1460, %r1455, 11;
	mov.u32 	%r1461, _ZZ15gemm_shared_8x8PfS_S_iiiE2As;
	add.s32 	%r1462, %r1461, %r1460;
	mov.u32 	%r1463, %tid.x;
	shl.b32 	%r1464, %r1463, 5;
	add.s32 	%r1465, %r1462, %r1464;
	mov.b32 	%r1466, 0;
	st.shared.u32 	[%r1465+1308], %r1466;
	bra.uni 	$L__BB3_145;
$L__BB3_144:
	ld.global.f32 	%f246, [%rd4+28];
	shl.b32 	%r1468, %r1455, 11;
	mov.u32 	%r1469, _ZZ15gemm_shared_8x8PfS_S_iiiE2As;
	add.s32 	%r1470, %r1469, %r1468;
	mov.u32 	%r1471, %tid.x;
	shl.b32 	%r1472, %r1471, 5;
	add.s32 	%r1473, %r1470, %r1472;
	st.shared.f32 	[%r1473+1308], %f246;
$L__BB3_145:
	mov.u32 	%r1475, %tid.x;
	shl.b32 	%r1476, %r1475, 3;
	add.s32 	%r1477, %r542, %r1476;
	setp.lt.s32 	%p146, %r1477, %r41;
	mov.u32 	%r1479, %ctaid.y;
	shl.b32 	%r1480, %r1479, 6;
	add.s32 	%r1483, %r1480, %r1456;
	or.b32  	%r1484, %r1483, 6;
	setp.lt.s32 	%p147, %r1484, %r39;
	and.pred  	%p148, %p147, %p146;
	@%p148 bra 	$L__BB3_147;
	shl.b32 	%r1486, %r1455, 11;
	mov.u32 	%r1487, _ZZ15gemm_shared_8x8PfS_S_iiiE2As;
	add.s32 	%r1488, %r1487, %r1486;
	shl.b32 	%r1490, %r1475, 5;
	add.s32 	%r1491, %r1488, %r1490;
	mov.b32 	%r1492, 0;
	st.shared.u32 	[%r1491+1536], %r1492;
	bra.uni 	$L__BB3_148;
$L__BB3_147:
	ld.param.u64 	%rd529, [_Z15gemm_shared_8x8PfS_S_iii_param_0];
	mov.u32 	%r1493, %ctaid.y;
	shl.b32 	%r1494, %r1493, 6;
	mov.u32 	%r1495, %tid.y;
	shl.b32 	%r1496, %r1495, 3;
	add.s32 	%r1497, %r1494, %r1496;
	mad.lo.s32 	%r1498, %r1497, %r41, %r41;
	add.s32 	%r1499, %r1498, %r41;
	add.s32 	%r1500, %r1499, %r41;
	add.s32 	%r1501, %r1500, %r41;
	add.s32 	%r1502, %r1501, %r41;
	add.s32 	%r1503, %r1502, %r41;
	mov.u32 	%r1505, %tid.x;
	shl.b32 	%r1506, %r1505, 3;
	add.s32 	%r1507, %r542, %r1506;
	add.s32 	%r1508, %r1507, %r1503;
	cvta.to.global.u64 	%rd122, %rd529;
	mul.wide.u32 	%rd123, %r1508, 4;
	add.s64 	%rd124, %rd122, %rd123;
	ld.global.f32 	%f247, [%rd124];
	shl.b32 	%r1509, %r1495, 11;
	mov.u32 	%r1510, _ZZ15gemm_shared_8x8PfS_S_iiiE2As;
	add.s32 	%r1511, %r1510, %r1509;
	shl.b32 	%r1512, %r1505, 5;
	add.s32 	%r1513, %r1511, %r1512;
	st.shared.f32 	[%r1513+1536], %f247;
$L__BB3_148:
	ld.param.u64 	%rd530, [_Z15gemm_shared_8x8PfS_S_iii_param_0];
	shl.b32 	%r1516, %r1475, 3;
	add.s32 	%r1517, %r542, %r1516;
	add.s32 	%r1519, %r1517, 1;
	setp.lt.s32 	%p149, %r1519, %r41;
	mov.u32 	%r1520, %ctaid.y;
	shl.b32 	%r1521, %r1520, 6;
	mov.u32 	%r1522, %tid.y;
	shl.b32 	%r1523, %r1522, 3;
	add.s32 	%r1524, %r1521, %r1523;
	or.b32  	%r1525, %r1524, 6;
	setp.lt.s32 	%p150, %r1525, %r39;
	and.pred  	%p151, %p150, %p149;
	mad.lo.s32 	%r1526, %r1524, %r41, %r41;
	add.s32 	%r1527, %r1526, %r41;
	add.s32 	%r1528, %r1527, %r41;
	add.s32 	%r1529, %r1528, %r41;
	add.s32 	%r1530, %r1529, %r41;
	add.s32 	%r1531, %r1530, %r41;
	cvt.u64.u32 	%rd125, %r1531;
	cvt.u64.u32 	%rd126, %r1517;
	add.s64 	%rd127, %rd126, %rd125;
	cvta.to.global.u64 	%rd128, %rd530;
	shl.b64 	%rd129, %rd127, 2;
	add.s64 	%rd5, %rd128, %rd129;
	@%p151 bra 	$L__BB3_150;
	shl.b32 	%r1533, %r1522, 11;
	mov.u32 	%r1534, _ZZ15gemm_shared_8x8PfS_S_iiiE2As;
	add.s32 	%r1535, %r1534, %r1533;
	mov.u32 	%r1536, %tid.x;
	shl.b32 	%r1537, %r1536, 5;
	add.s32 	%r1538, %r1535, %r1537;
	mov.b32 	%r1539, 0;
	st.shared.u32 	[%r1538+1540], %r1539;
	bra.uni 	$L__BB3_151;
$L__BB3_150:
	ld.global.f32 	%f248, [%rd5+4];
	shl.b32 	%r1541, %r1522, 11;
	mov.u32 	%r1542, _ZZ15gemm_shared_8x8PfS_S_iiiE2As;
	add.s32 	%r1543, %r1542, %r1541;
	mov.u32 	%r1544, %tid.x;
	shl.b32 	%r1545, %r1544, 5;
	add.s32 	%r1546, %r1543, %r1545;
	st.shared.f32 	[%r1546+1540], %f248;
$L__BB3_151:
	mov.u32 	%r1548, %tid.x;
	shl.b32 	%r1549, %r1548, 3;
	add.s32 	%r1550, %r542, %r1549;
	add.s32 	%r1552, %r1550, 2;
	setp.lt.s32 	%p152, %r1552, %r41;
	and.pred  	%p154, %p150, %p152;
	@%p154 bra 	$L__BB3_153;
	shl.b32 	%r1560, %r1522, 11;
	mov.u32 	%r1561, _ZZ15gemm_shared_8x8PfS_S_iiiE2As;
	add.s32 	%r1562, %r1561, %r1560;
	shl.b32 	%r1564, %r1548, 5;
	add.s32 	%r1565, %r1562, %r1564;
	mov.b32 	%r1566, 0;
	st.shared.u32 	[%r1565+1544], %r1566;
	bra.uni 	$L__BB3_154;
$L__BB3_153:
	ld.global.f32 	%f249, [%rd5+8];
	shl.b32 	%r1568, %r1522, 11;
	mov.u32 	%r1569, _ZZ15gemm_shared_8x8PfS_S_iiiE2As;
	add.s32 	%r1570, %r1569, %r1568;
	shl.b32 	%r1572, %r1548, 5;
	add.s32 	%r1573, %r1570, %r1572;
	st.shared.f32 	[%r1573+1544], %f249;
$L__BB3_154:
	add.s32 	%r1579, %r1550, 3;
	setp.lt.s32 	%p155, %r1579, %r41;
	mov.u32 	%r1580, %ctaid.y;
	shl.b32 	%r1581, %r1580, 6;
	mov.u32 	%r1582, %tid.y;
	shl.b32 	%r1583, %r1582, 3;
	add.s32 	%r1584, %r1581, %r1583;
	or.b32  	%r1585, %r1584, 6;
	setp.lt.s32 	%p156, %r1585, %r39;
	and.pred  	%p157, %p156, %p155;
	@%p157 bra 	$L__BB3_156;
	shl.b32 	%r1587, %r1582, 11;
	mov.u32 	%r1588, _ZZ15gemm_shared_8x8PfS_S_iiiE2As;
	add.s32 	%r1589, %r1588, %r1587;
	shl.b32 	%r1591, %r1548, 5;
	add.s32 	%r1592, %r1589, %r1591;
	mov.b32 	%r1593, 0;
	st.shared.u32 	[%r1592+1548], %r1593;
	bra.uni 	$L__BB3_157;
$L__BB3_156:
	ld.global.f32 	%f250, [%rd5+12];
	shl.b32 	%r1595, %r1582, 11;
	mov.u32 	%r1596, _ZZ15gemm_shared_8x8PfS_S_iiiE2As;
	add.s32 	%r1597, %r1596, %r1595;
	mov.u32 	%r1598, %tid.x;
	shl.b32 	%r1599, %r1598, 5;
	add.s32 	%r1600, %r1597, %r1599;
	st.shared.f32 	[%r1600+1548], %f250;
$L__BB3_157:
	shl.b32 	%r1603, %r1548, 3;
	add.s32 	%r1604, %r542, %r1603;
	add.s32 	%r1606, %r1604, 4;
	setp.lt.s32 	%p158, %r1606, %r41;
	shl.b32 	%r1610, %r1582, 3;
	add.s32 	%r1611, %r1581, %r1610;
	or.b32  	%r1612, %r1611, 6;
	setp.lt.s32 	%p159, %r1612, %r39;
	and.pred  	%p160, %p159, %p158;
	@%p160 bra 	$L__BB3_159;
	shl.b32 	%r1614, %r1582, 11;
	mov.u32 	%r1615, _ZZ15gemm_shared_8x8PfS_S_iiiE2As;
	add.s32 	%r1616, %r1615, %r1614;
	mov.u32 	%r1617, %tid.x;
	shl.b32 	%r1618, %r1617, 5;
	add.s32 	%r1619, %r1616, %r1618;
	mov.b32 	%r1620, 0;
	st.shared.u32 	[%r1619+1552], %r1620;
	bra.uni 	$L__BB3_160;
$L__BB3_159:
	ld.global.f32 	%f251, [%rd5+16];
	shl.b32 	%r1622, %r1582, 11;
	mov.u32 	%r1623, _ZZ15gemm_shared_8x8PfS_S_iiiE2As;
	add.s32 	%r1624, %r1623, %r1622;
	mov.u32 	%r1625, %tid.x;
	shl.b32 	%r1626, %r1625, 5;
	add.s32 	%r1627, %r1624, %r1626;
	st.shared.f32 	[%r1627+1552], %f251;
$L__BB3_160:
	mov.u32 	%r1629, %tid.x;
	shl.b32 	%r1630, %r1629, 3;
	add.s32 	%r1631, %r542, %r1630;
	add.s32 	%r1633, %r1631, 5;
	setp.lt.s32 	%p161, %r1633, %r41;
	mov.u32 	%r1634, %ctaid.y;
	shl.b32 	%r1635, %r1634, 6;
	mov.u32 	%r1636, %tid.y;
	shl.b32 	%r1637, %r1636, 3;
	add.s32 	%r1638, %r1635, %r1637;
	or.b32  	%r1639, %r1638, 6;
	setp.lt.s32 	%p162, %r1639, %r39;
	and.pred  	%p163, %p162, %p161;
	@%p163 bra 	$L__BB3_162;
	shl.b32 	%r1641, %r1636, 11;
	mov.u32 	%r1642, _ZZ15gemm_shared_8x8PfS_S_iiiE2As;
	add.s32 	%r1643, %r1642, %r1641;
	shl.b32 	%r1645, %r1629, 5;
	add.s32 	%r1646, %r1643, %r1645;
	mov.b32 	%r1647, 0;
	st.shared.u32 	[%r1646+1556], %r1647;
	bra.uni 	$L__BB3_163;
$L__BB3_162:
	ld.global.f32 	%f252, [%rd5+20];
	shl.b32 	%r1649, %r1636, 11;
	mov.u32 	%r1650, _ZZ15gemm_shared_8x8PfS_S_iiiE2As;
	add.s32 	%r1651, %r1650, %r1649;
	mov.u32 	%r1652, %tid.x;
	shl.b32 	%r1653, %r1652, 5;
	add.s32 	%r1654, %r1651, %r1653;
	st.shared.f32 	[%r1654+1556], %f252;
$L__BB3_163:
	add.s32 	%r1660, %r1631, 6;
	setp.lt.s32 	%p164, %r1660, %r41;
	mov.u32 	%r1661, %ctaid.y;
	shl.b32 	%r1662, %r1661, 6;
	shl.b32 	%r1664, %r1636, 3;
	add.s32 	%r1665, %r1662, %r1664;
	or.b32  	%r1666, %r1665, 6;
	setp.lt.s32 	%p165, %r1666, %r39;
	and.pred  	%p166, %p165, %p164;
	@%p166 bra 	$L__BB3_165;
	shl.b32 	%r1668, %r1636, 11;
	mov.u32 	%r1669, _ZZ15gemm_shared_8x8PfS_S_iiiE2As;
	add.s32 	%r1670, %r1669, %r1668;
	shl.b32 	%r1672, %r1629, 5;
	add.s32 	%r1673, %r1670, %r1672;
	mov.b32 	%r1674, 0;
	st.shared.u32 	[%r1673+1560], %r1674;
	bra.uni 	$L__BB3_166;
$L__BB3_165:
	ld.global.f32 	%f253, [%rd5+24];
	shl.b32 	%r1676, %r1636, 11;
	mov.u32 	%r1677, _ZZ15gemm_shared_8x8PfS_S_iiiE2As;
	add.s32 	%r1678, %r1677, %r1676;
	mov.u32 	%r1679, %tid.x;
	shl.b32 	%r1680, %r1679, 5;
	add.s32 	%r1681, %r1678, %r1680;
	st.shared.f32 	[%r1681+1560], %f253;
$L__BB3_166:
	shl.b32 	%r1684, %r1629, 3;
	add.s32 	%r1685, %r542, %r1684;
	add.s32 	%r1687, %r1685, 7;
	setp.lt.s32 	%p167, %r1687, %r41;
	mov.u32 	%r1690, %tid.y;
	shl.b32 	%r1691, %r1690, 3;
	add.s32 	%r1692, %r1662, %r1691;
	or.b32  	%r1693, %r1692, 6;
	setp.lt.s32 	%p168, %r1693, %r39;
	and.pred  	%p169, %p168, %p167;
	@%p169 bra 	$L__BB3_168;
	shl.b32 	%r1695, %r1690, 11;
	mov.u32 	%r1696, _ZZ15gemm_shared_8x8PfS_S_iiiE2As;
	add.s32 	%r1697, %r1696, %r1695;
	mov.u32 	%r1698, %tid.x;
	shl.b32 	%r1699, %r1698, 5;
	add.s32 	%r1700, %r1697, %r1699;
	mov.b32 	%r1701, 0;
	st.shared.u32 	[%r1700+1564], %r1701;
	bra.uni 	$L__BB3_169;
$L__BB3_168:
	ld.global.f32 	%f254, [%rd5+28];
	shl.b32 	%r1703, %r1690, 11;
	mov.u32 	%r1704, _ZZ15gemm_shared_8x8PfS_S_iiiE2As;
	add.s32 	%r1705, %r1704, %r1703;
	mov.u32 	%r1706, %tid.x;
	shl.b32 	%r1707, %r1706, 5;
	add.s32 	%r1708, %r1705, %r1707;
	st.shared.f32 	[%r1708+1564], %f254;
$L__BB3_169:
	mov.u32 	%r1710, %tid.x;
	shl.b32 	%r1711, %r1710, 3;
	add.s32 	%r1712, %r542, %r1711;
	setp.lt.s32 	%p170, %r1712, %r41;
	mov.u32 	%r1714, %ctaid.y;
	shl.b32 	%r1715, %r1714, 6;
	add.s32 	%r1718, %r1715, %r1691;
	or.b32  	%r1719, %r1718, 7;
	setp.lt.s32 	%p171, %r1719, %r39;
	and.pred  	%p172, %p171, %p170;
	@%p172 bra 	$L__BB3_171;
	shl.b32 	%r1721, %r1690, 11;
	mov.u32 	%r1722, _ZZ15gemm_shared_8x8PfS_S_iiiE2As;
	add.s32 	%r1723, %r1722, %r1721;
	shl.b32 	%r1725, %r1710, 5;
	add.s32 	%r1726, %r1723, %r1725;
	mov.b32 	%r1727, 0;
	st.shared.u32 	[%r1726+1792], %r1727;
	bra.uni 	$L__BB3_172;
$L__BB3_171:
	ld.param.u64 	%rd531, [_Z15gemm_shared_8x8PfS_S_iii_param_0];
	mov.u32 	%r1728, %ctaid.y;
	shl.b32 	%r1729, %r1728, 6;
	mov.u32 	%r1730, %tid.y;
	shl.b32 	%r1731, %r1730, 3;
	add.s32 	%r1732, %r1729, %r1731;
	mad.lo.s32 	%r1733, %r1732, %r41, %r41;
	add.s32 	%r1734, %r1733, %r41;
	add.s32 	%r1735, %r1734, %r41;
	add.s32 	%r1736, %r1735, %r41;
	add.s32 	%r1737, %r1736, %r41;
	add.s32 	%r1738, %r1737, %r41;
	add.s32 	%r1739, %r1738, %r41;
	mov.u32 	%r1741, %tid.x;
	shl.b32 	%r1742, %r1741, 3;
	add.s32 	%r1743, %r542, %r1742;
	add.s32 	%r1744, %r1743, %r1739;
	cvta.to.global.u64 	%rd130, %rd531;
	mul.wide.u32 	%rd131, %r1744, 4;
	add.s64 	%rd132, %rd130, %rd131;
	ld.global.f32 	%f255, [%rd132];
	shl.b32 	%r1745, %r1730, 11;
	mov.u32 	%r1746, _ZZ15gemm_shared_8x8PfS_S_iiiE2As;
	add.s32 	%r1747, %r1746, %r1745;
	shl.b32 	%r1748, %r1741, 5;
	add.s32 	%r1749, %r1747, %r1748;
	st.shared.f32 	[%r1749+1792], %f255;
$L__BB3_172:
	ld.param.u64 	%rd532, [_Z15gemm_shared_8x8PfS_S_iii_param_0];
	shl.b32 	%r1752, %r1710, 3;
	add.s32 	%r1753, %r542, %r1752;
	add.s32 	%r1755, %r1753, 1;
	setp.lt.s32 	%p173, %r1755, %r41;
	mov.u32 	%r1756, %ctaid.y;
	shl.b32 	%r1757, %r1756, 6;
	mov.u32 	%r1758, %tid.y;
	shl.b32 	%r1759, %r1758, 3;
	add.s32 	%r1760, %r1757, %r1759;
	or.b32  	%r1761, %r1760, 7;
	setp.lt.s32 	%p174, %r1761, %r39;
	and.pred  	%p175, %p174, %p173;
	mad.lo.s32 	%r1762, %r1760, %r41, %r41;
	add.s32 	%r1763, %r1762, %r41;
	add.s32 	%r1764, %r1763, %r41;
	add.s32 	%r1765, %r1764, %r41;
	add.s32 	%r1766, %r1765, %r41;
	add.s32 	%r1767, %r1766, %r41;
	add.s32 	%r1768, %r1767, %r41;
	cvt.u64.u32 	%rd133, %r1768;
	cvt.u64.u32 	%rd134, %r1753;
	add.s64 	%rd135, %rd134, %rd133;
	cvta.to.global.u64 	%rd136, %rd532;
	shl.b64 	%rd137, %rd135, 2;
	add.s64 	%rd6, %rd136, %rd137;
	@%p175 bra 	$L__BB3_174;
	shl.b32 	%r1770, %r1758, 11;
	mov.u32 	%r1771, _ZZ15gemm_shared_8x8PfS_S_iiiE2As;
	add.s32 	%r1772, %r1771, %r1770;
	mov.u32 	%r1773, %tid.x;
	shl.b32 	%r1774, %r1773, 5;
	add.s32 	%r1775, %r1772, %r1774;
	mov.b32 	%r1776, 0;
	st.shared.u32 	[%r1775+1796], %r1776;
	bra.uni 	$L__BB3_175;
$L__BB3_174:
	ld.global.f32 	%f256, [%rd6+4];
	shl.b32 	%r1778, %r1758, 11;
	mov.u32 	%r1779, _ZZ15gemm_shared_8x8PfS_S_iiiE2As;
	add.s32 	%r1780, %r1779, %r1778;
	mov.u32 	%r1781, %tid.x;
	shl.b32 	%r1782, %r1781, 5;
	add.s32 	%r1783, %r1780, %r1782;
	st.shared.f32 	[%r1783+1796], %f256;
$L__BB3_175:
	mov.u32 	%r1785, %tid.x;
	shl.b32 	%r1786, %r1785, 3;
	add.s32 	%r1787, %r542, %r1786;
	add.s32 	%r1789, %r1787, 2;
	setp.lt.s32 	%p176, %r1789, %r41;
	and.pred  	%p178, %p174, %p176;
	@%p178 bra 	$L__BB3_177;
	shl.b32 	%r1797, %r1758, 11;
	mov.u32 	%r1798, _ZZ15gemm_shared_8x8PfS_S_iiiE2As;
	add.s32 	%r1799, %r1798, %r1797;
	shl.b32 	%r1801, %r1785, 5;
	add.s32 	%r1802, %r1799, %r1801;
	mov.b32 	%r1803, 0;
	st.shared.u32 	[%r1802+1800], %r1803;
	bra.uni 	$L__BB3_178;
$L__BB3_177:
	ld.global.f32 	%f257, [%rd6+8];
	shl.b32 	%r1805, %r1758, 11;
	mov.u32 	%r1806, _ZZ15gemm_shared_8x8PfS_S_iiiE2As;
	add.s32 	%r1807, %r1806, %r1805;
	shl.b32 	%r1809, %r1785, 5;
	add.s32 	%r1810, %r1807, %r1809;
	st.shared.f32 	[%r1810+1800], %f257;
$L__BB3_178:
	add.s32 	%r1816, %r1787, 3;
	setp.lt.s32 	%p179, %r1816, %r41;
	mov.u32 	%r1817, %ctaid.y;
	shl.b32 	%r1818, %r1817, 6;
	mov.u32 	%r1819, %tid.y;
	shl.b32 	%r1820, %r1819, 3;
	add.s32 	%r1821, %r1818, %r1820;
	or.b32  	%r1822, %r1821, 7;
	setp.lt.s32 	%p180, %r1822, %r39;
	and.pred  	%p181, %p180, %p179;
	@%p181 bra 	$L__BB3_180;
	shl.b32 	%r1824, %r1819, 11;
	mov.u32 	%r1825, _ZZ15gemm_shared_8x8PfS_S_iiiE2As;
	add.s32 	%r1826, %r1825, %r1824;
	shl.b32 	%r1828, %r1785, 5;
	add.s32 	%r1829, %r1826, %r1828;
	mov.b32 	%r1830, 0;
	st.shared.u32 	[%r1829+1804], %r1830;
	bra.uni 	$L__BB3_181;
$L__BB3_180:
	ld.global.f32 	%f258, [%rd6+12];
	shl.b32 	%r1832, %r1819, 11;
	mov.u32 	%r1833, _ZZ15gemm_shared_8x8PfS_S_iiiE2As;
	add.s32 	%r1834, %r1833, %r1832;
	mov.u32 	%r1835, %tid.x;
	shl.b32 	%r1836, %r1835, 5;
	add.s32 	%r1837, %r1834, %r1836;
	st.shared.f32 	[%r1837+1804], %f258;
$L__BB3_181:
	shl.b32 	%r1840, %r1785, 3;
	add.s32 	%r1841, %r542, %r1840;
	add.s32 	%r1843, %r1841, 4;
	setp.lt.s32 	%p182, %r1843, %r41;
	shl.b32 	%r1847, %r1819, 3;
	add.s32 	%r1848, %r1818, %r1847;
	or.b32  	%r1849, %r1848, 7;
	setp.lt.s32 	%p183, %r1849, %r39;
	and.pred  	%p184, %p183, %p182;
	@%p184 bra 	$L__BB3_183;
	shl.b32 	%r1851, %r1819, 11;
	mov.u32 	%r1852, _ZZ15gemm_shared_8x8PfS_S_iiiE2As;
	add.s32 	%r1853, %r1852, %r1851;
	mov.u32 	%r1854, %tid.x;
	shl.b32 	%r1855, %r1854, 5;
	add.s32 	%r1856, %r1853, %r1855;
	mov.b32 	%r1857, 0;
	st.shared.u32 	[%r1856+1808], %r1857;
	bra.uni 	$L__BB3_184;
$L__BB3_183:
	ld.global.f32 	%f259, [%rd6+16];
	shl.b32 	%r1859, %r1819, 11;
	mov.u32 	%r1860, _ZZ15gemm_shared_8x8PfS_S_iiiE2As;
	add.s32 	%r1861, %r1860, %r1859;
	mov.u32 	%r1862, %tid.x;
	shl.b32 	%r1863, %r1862, 5;
	add.s32 	%r1864, %r1861, %r1863;
	st.shared.f32 	[%r1864+1808], %f259;
$L__BB3_184:
	mov.u32 	%r1866, %tid.x;
	shl.b32 	%r1867, %r1866, 3;
	add.s32 	%r1868, %r542, %r1867;
	add.s32 	%r1870, %r1868, 5;
	setp.lt.s32 	%p185, %r1870, %r41;
	mov.u32 	%r1871, %ctaid.y;
	shl.b32 	%r1872, %r1871, 6;
	mov.u32 	%r1873, %tid.y;
	shl.b32 	%r1874, %r1873, 3;
	add.s32 	%r1875, %r1872, %r1874;
	or.b32  	%r1876, %r1875, 7;
	setp.lt.s32 	%p186, %r1876, %r39;
	and.pred  	%p187, %p186, %p185;
	@%p187 bra 	$L__BB3_186;
	shl.b32 	%r1878, %r1873, 11;
	mov.u32 	%r1879, _ZZ15gemm_shared_8x8PfS_S_iiiE2As;
	add.s32 	%r1880, %r1879, %r1878;
	shl.b32 	%r1882, %r1866, 5;
	add.s32 	%r1883, %r1880, %r1882;
	mov.b32 	%r1884, 0;
	st.shared.u32 	[%r1883+1812], %r1884;
	bra.uni 	$L__BB3_187;
$L__BB3_186:
	ld.global.f32 	%f260, [%rd6+20];
	shl.b32 	%r1886, %r1873, 11;
	mov.u32 	%r1887, _ZZ15gemm_shared_8x8PfS_S_iiiE2As;
	add.s32 	%r1888, %r1887, %r1886;
	mov.u32 	%r1889, %tid.x;
	shl.b32 	%r1890, %r1889, 5;
	add.s32 	%r1891, %r1888, %r1890;
	st.shared.f32 	[%r1891+1812], %f260;
$L__BB3_187:
	add.s32 	%r1897, %r1868, 6;
	setp.lt.s32 	%p188, %r1897, %r41;
	mov.u32 	%r1898, %ctaid.y;
	shl.b32 	%r1899, %r1898, 6;
	shl.b32 	%r1901, %r1873, 3;
	add.s32 	%r1902, %r1899, %r1901;
	or.b32  	%r1903, %r1902, 7;
	setp.lt.s32 	%p189, %r1903, %r39;
	and.pred  	%p190, %p189, %p188;
	@%p190 bra 	$L__BB3_189;
	shl.b32 	%r1905, %r1873, 11;
	mov.u32 	%r1906, _ZZ15gemm_shared_8x8PfS_S_iiiE2As;
	add.s32 	%r1907, %r1906, %r1905;
	shl.b32 	%r1909, %r1866, 5;
	add.s32 	%r1910, %r1907, %r1909;
	mov.b32 	%r1911, 0;
	st.shared.u32 	[%r1910+1816], %r1911;
	bra.uni 	$L__BB3_190;
$L__BB3_189:
	ld.global.f32 	%f261, [%rd6+24];
	shl.b32 	%r1913, %r1873, 11;
	mov.u32 	%r1914, _ZZ15gemm_shared_8x8PfS_S_iiiE2As;
	add.s32 	%r1915, %r1914, %r1913;
	mov.u32 	%r1916, %tid.x;
	shl.b32 	%r1917, %r1916, 5;
	add.s32 	%r1918, %r1915, %r1917;
	st.shared.f32 	[%r1918+1816], %f261;
$L__BB3_190:
	shl.b32 	%r1921, %r1866, 3;
	add.s32 	%r1922, %r542, %r1921;
	add.s32 	%r1924, %r1922, 7;
	setp.lt.s32 	%p191, %r1924, %r41;
	mov.u32 	%r1927, %tid.y;
	shl.b32 	%r1928, %r1927, 3;
	add.s32 	%r1929, %r1899, %r1928;
	or.b32  	%r1930, %r1929, 7;
	setp.lt.s32 	%p192, %r1930, %r39;
	and.pred  	%p193, %p192, %p191;
	@%p193 bra 	$L__BB3_192;
	shl.b32 	%r1932, %r1927, 11;
	mov.u32 	%r1933, _ZZ15gemm_shared_8x8PfS_S_iiiE2As;
	add.s32 	%r1934, %r1933, %r1932;
	mov.u32 	%r1935, %tid.x;
	shl.b32 	%r1936, %r1935, 5;
	add.s32 	%r1937, %r1934, %r1936;
	mov.b32 	%r1938, 0;
	st.shared.u32 	[%r1937+1820], %r1938;
	bra.uni 	$L__BB3_193;
$L__BB3_192:
	ld.global.f32 	%f262, [%rd6+28];
	shl.b32 	%r1940, %r1927, 11;
	mov.u32 	%r1941, _ZZ15gemm_shared_8x8PfS_S_iiiE2As;
	add.s32 	%r1942, %r1941, %r1940;
	mov.u32 	%r1943, %tid.x;
	shl.b32 	%r1944, %r1943, 5;
	add.s32 	%r1945, %r1942, %r1944;
	st.shared.f32 	[%r1945+1820], %f262;
$L__BB3_193:
	mov.u32 	%r1946, %ctaid.x;
	shl.b32 	%r1947, %r1946, 6;
	add.s32 	%r1950, %r1947, %r1921;
	setp.ge.s32 	%p194, %r1950, %r40;
	shl.b32 	%r1952, %r3313, 6;
	add.s32 	%r1955, %r1952, %r1928;
	setp.ge.s32 	%p195, %r1955, %r41;
	mov.f32 	%f5448, 0f00000000;
	or.pred  	%p196, %p195, %p194;
	@%p196 bra 	$L__BB3_195;
	ld.param.u64 	%rd533, [_Z15gemm_shared_8x8PfS_S_iii_param_1];
	mov.u32 	%r1957, %tid.y;
	shl.b32 	%r1958, %r1957, 3;
	add.s32 	%r1959, %r1952, %r1958;
	mov.u32 	%r1960, %ctaid.x;
	shl.b32 	%r1961, %r1960, 6;
	mov.u32 	%r1962, %tid.x;
	shl.b32 	%r1963, %r1962, 3;
	add.s32 	%r1964, %r1961, %r1963;
	mad.lo.s32 	%r1965, %r1959, %r40, %r1964;
	cvta.to.global.u64 	%rd138, %rd533;
	mul.wide.s32 	%rd139, %r1965, 4;
	add.s64 	%rd140, %rd138, %rd139;
	ld.global.f32 	%f5448, [%rd140];
$L__BB3_195:
	setp.lt.s32 	%p197, %r1955, %r41;
	mov.u32 	%r1972, %tid.x;
	shl.b32 	%r1973, %r1972, 3;
	add.s32 	%r1974, %r1947, %r1973;
	add.s32 	%r1976, %r1974, 1;
	setp.lt.s32 	%p198, %r1976, %r40;
	st.shared.f32 	[%r3], %f5448;
	and.pred  	%p199, %p197, %p198;
	@%p199 bra 	$L__BB3_197;
	mov.b32 	%r1977, 0;
	st.shared.u32 	[%r3+4], %r1977;
	bra.uni 	$L__BB3_198;
$L__BB3_197:
	ld.param.u64 	%rd534, [_Z15gemm_shared_8x8PfS_S_iii_param_1];
	cvta.to.global.u64 	%rd141, %rd534;
	mov.u32 	%r1978, %ctaid.x;
	shl.b32 	%r1979, %r1978, 6;
	mov.u32 	%r1980, %tid.x;
	shl.b32 	%r1981, %r1980, 3;
	add.s32 	%r1982, %r1979, %r1981;
	cvt.s64.s32 	%rd142, %r1982;
	mov.u32 	%r1984, %tid.y;
	shl.b32 	%r1985, %r1984, 3;
	add.s32 	%r1986, %r1952, %r1985;
	mul.lo.s32 	%r1987, %r1986, %r40;
	cvt.s64.s32 	%rd143, %r1987;
	add.s64 	%rd144, %rd142, %rd143;
	shl.b64 	%rd145, %rd144, 2;
	add.s64 	%rd146, %rd141, %rd145;
	ld.global.f32 	%f264, [%rd146+4];
	st.shared.f32 	[%r3+4], %f264;
$L__BB3_198:
	shl.b32 	%r1990, %r1927, 3;
	add.s32 	%r1991, %r1952, %r1990;
	setp.lt.s32 	%p200, %r1991, %r41;
	mov.u32 	%r1992, %ctaid.x;
	shl.b32 	%r1993, %r1992, 6;
	mov.u32 	%r1994, %tid.x;
	shl.b32 	%r1995, %r1994, 3;
	add.s32 	%r1996, %r1993, %r1995;
	add.s32 	%r1998, %r1996, 2;
	setp.lt.s32 	%p201, %r1998, %r40;
	and.pred  	%p202, %p200, %p201;
	@%p202 bra 	$L__BB3_200;
	mov.b32 	%r1999, 0;
	st.shared.u32 	[%r3+8], %r1999;
	bra.uni 	$L__BB3_201;
$L__BB3_200:
	ld.param.u64 	%rd535, [_Z15gemm_shared_8x8PfS_S_iii_param_1];
	cvta.to.global.u64 	%rd147, %rd535;
	mov.u32 	%r2000, %ctaid.x;
	shl.b32 	%r2001, %r2000, 6;
	mov.u32 	%r2002, %tid.x;
	shl.b32 	%r2003, %r2002, 3;
	add.s32 	%r2004, %r2001, %r2003;
	cvt.s64.s32 	%rd148, %r2004;
	mov.u32 	%r2006, %tid.y;
	shl.b32 	%r2007, %r2006, 3;
	add.s32 	%r2008, %r1952, %r2007;
	mul.lo.s32 	%r2009, %r2008, %r40;
	cvt.s64.s32 	%rd149, %r2009;
	add.s64 	%rd150, %rd148, %rd149;
	shl.b64 	%rd151, %rd150, 2;
	add.s64 	%rd152, %rd147, %rd151;
	ld.global.f32 	%f265, [%rd152+8];
	st.shared.f32 	[%r3+8], %f265;
$L__BB3_201:
	mov.u32 	%r2011, %tid.y;
	shl.b32 	%r2012, %r2011, 3;
	add.s32 	%r2013, %r1952, %r2012;
	setp.lt.s32 	%p203, %r2013, %r41;
	mov.u32 	%r2016, %tid.x;
	shl.b32 	%r2017, %r2016, 3;
	add.s32 	%r2018, %r1993, %r2017;
	add.s32 	%r2020, %r2018, 3;
	setp.lt.s32 	%p204, %r2020, %r40;
	and.pred  	%p205, %p203, %p204;
	@%p205 bra 	$L__BB3_203;
	mov.b32 	%r2021, 0;
	st.shared.u32 	[%r3+12], %r2021;
	bra.uni 	$L__BB3_204;
$L__BB3_203:
	ld.param.u64 	%rd536, [_Z15gemm_shared_8x8PfS_S_iii_param_1];
	cvta.to.global.u64 	%rd153, %rd536;
	mov.u32 	%r2022, %ctaid.x;
	shl.b32 	%r2023, %r2022, 6;
	add.s32 	%r2026, %r2023, %r2017;
	cvt.s64.s32 	%rd154, %r2026;
	shl.b32 	%r2027, %r3313, 6;
	mov.u32 	%r2028, %tid.y;
	shl.b32 	%r2029, %r2028, 3;
	add.s32 	%r2030, %r2027, %r2029;
	mul.lo.s32 	%r2031, %r2030, %r40;
	cvt.s64.s32 	%rd155, %r2031;
	add.s64 	%rd156, %rd154, %rd155;
	shl.b64 	%rd157, %rd156, 2;
	add.s64 	%rd158, %rd153, %rd157;
	ld.global.f32 	%f266, [%rd158+12];
	st.shared.f32 	[%r3+12], %f266;
$L__BB3_204:
	mov.u32 	%r2036, %ctaid.x;
	shl.b32 	%r2037, %r2036, 6;
	mov.u32 	%r2038, %tid.x;
	shl.b32 	%r2039, %r2038, 3;
	add.s32 	%r2040, %r2037, %r2039;
	add.s32 	%r2042, %r2040, 4;
	setp.lt.s32 	%p207, %r2042, %r40;
	and.pred  	%p208, %p203, %p207;
	@%p208 bra 	$L__BB3_206;
	mov.b32 	%r2043, 0;
	st.shared.u32 	[%r3+16], %r2043;
	bra.uni 	$L__BB3_207;
$L__BB3_206:
	ld.param.u64 	%rd537, [_Z15gemm_shared_8x8PfS_S_iii_param_1];
	cvta.to.global.u64 	%rd159, %rd537;
	mov.u32 	%r2046, %tid.x;
	shl.b32 	%r2047, %r2046, 3;
	add.s32 	%r2048, %r2037, %r2047;
	cvt.s64.s32 	%rd160, %r2048;
	shl.b32 	%r2049, %r3313, 6;
	mov.u32 	%r2050, %tid.y;
	shl.b32 	%r2051, %r2050, 3;
	add.s32 	%r2052, %r2049, %r2051;
	mul.lo.s32 	%r2053, %r2052, %r40;
	cvt.s64.s32 	%rd161, %r2053;
	add.s64 	%rd162, %rd160, %rd161;
	shl.b64 	%rd163, %rd162, 2;
	add.s64 	%rd164, %rd159, %rd163;
	ld.global.f32 	%f267, [%rd164+16];
	st.shared.f32 	[%r3+16], %f267;
$L__BB3_207:
	mov.u32 	%r2058, %ctaid.x;
	shl.b32 	%r2059, %r2058, 6;
	mov.u32 	%r2060, %tid.x;
	shl.b32 	%r2061, %r2060, 3;
	add.s32 	%r2062, %r2059, %r2061;
	add.s32 	%r2064, %r2062, 5;
	setp.lt.s32 	%p210, %r2064, %r40;
	and.pred  	%p211, %p203, %p210;
	@%p211 bra 	$L__BB3_209;
	mov.b32 	%r2065, 0;
	st.shared.u32 	[%r3+20], %r2065;
	bra.uni 	$L__BB3_210;
$L__BB3_209:
	ld.param.u64 	%rd538, [_Z15gemm_shared_8x8PfS_S_iii_param_1];
	cvta.to.global.u64 	%rd165, %rd538;
	mov.u32 	%r2068, %tid.x;
	shl.b32 	%r2069, %r2068, 3;
	add.s32 	%r2070, %r2059, %r2069;
	cvt.s64.s32 	%rd166, %r2070;
	shl.b32 	%r2071, %r3313, 6;
	mov.u32 	%r2072, %tid.y;
	shl.b32 	%r2073, %r2072, 3;
	add.s32 	%r2074, %r2071, %r2073;
	mul.lo.s32 	%r2075, %r2074, %r40;
	cvt.s64.s32 	%rd167, %r2075;
	add.s64 	%rd168, %rd166, %rd167;
	shl.b64 	%rd169, %rd168, 2;
	add.s64 	%rd170, %rd165, %rd169;
	ld.global.f32 	%f268, [%rd170+20];
	st.shared.f32 	[%r3+20], %f268;
$L__BB3_210:
	mov.u32 	%r2080, %ctaid.x;
	shl.b32 	%r2081, %r2080, 6;
	mov.u32 	%r2082, %tid.x;
	shl.b32 	%r2083, %r2082, 3;
	add.s32 	%r2084, %r2081, %r2083;
	add.s32 	%r2086, %r2084, 6;
	setp.lt.s32 	%p213, %r2086, %r40;
	and.pred  	%p214, %p203, %p213;
	@%p214 bra 	$L__BB3_212;
	mov.b32 	%r2087, 0;
	st.shared.u32 	[%r3+24], %r2087;
	bra.uni 	$L__BB3_213;
$L__BB3_212:
	ld.param.u64 	%rd539, [_Z15gemm_shared_8x8PfS_S_iii_param_1];
	cvta.to.global.u64 	%rd171, %rd539;
	mov.u32 	%r2090, %tid.x;
	shl.b32 	%r2091, %r2090, 3;
	add.s32 	%r2092, %r2081, %r2091;
	cvt.s64.s32 	%rd172, %r2092;
	shl.b32 	%r2093, %r3313, 6;
	mov.u32 	%r2094, %tid.y;
	shl.b32 	%r2095, %r2094, 3;
	add.s32 	%r2096, %r2093, %r2095;
	mul.lo.s32 	%r2097, %r2096, %r40;
	cvt.s64.s32 	%rd173, %r2097;
	add.s64 	%rd174, %rd172, %rd173;
	shl.b64 	%rd175, %rd174, 2;
	add.s64 	%rd176, %rd171, %rd175;
	ld.global.f32 	%f269, [%rd176+24];
	st.shared.f32 	[%r3+24], %f269;
$L__BB3_213:
	mov.u32 	%r2102, %ctaid.x;
	shl.b32 	%r2103, %r2102, 6;
	mov.u32 	%r2104, %tid.x;
	shl.b32 	%r2105, %r2104, 3;
	add.s32 	%r2106, %r2103, %r2105;
	add.s32 	%r2108, %r2106, 7;
	setp.lt.s32 	%p216, %r2108, %r40;
	and.pred  	%p217, %p203, %p216;
	@%p217 bra 	$L__BB3_215;
	mov.b32 	%r2109, 0;
	st.shared.u32 	[%r3+28], %r2109;
	bra.uni 	$L__BB3_216;
$L__BB3_215:
	ld.param.u64 	%rd540, [_Z15gemm_shared_8x8PfS_S_iii_param_1];
	cvta.to.global.u64 	%rd177, %rd540;
	mov.u32 	%r2110, %ctaid.x;
	shl.b32 	%r2111, %r2110, 6;
	mov.u32 	%r2112, %tid.x;
	shl.b32 	%r2113, %r2112, 3;
	add.s32 	%r2114, %r2111, %r2113;
	cvt.s64.s32 	%rd178, %r2114;
	shl.b32 	%r2115, %r3313, 6;
	mov.u32 	%r2116, %tid.y;
	shl.b32 	%r2117, %r2116, 3;
	add.s32 	%r2118, %r2115, %r2117;
	mul.lo.s32 	%r2119, %r2118, %r40;
	cvt.s64.s32 	%rd179, %r2119;
	add.s64 	%rd180, %rd178, %rd179;
	shl.b64 	%rd181, %rd180, 2;
	add.s64 	%rd182, %rd177, %rd181;
	ld.global.f32 	%f270, [%rd182+28];
	st.shared.f32 	[%r3+28], %f270;
$L__BB3_216:
	setp.lt.s32 	%p218, %r2106, %r40;
	shl.b32 	%r2126, %r3313, 6;
	add.s32 	%r2129, %r2126, %r2012;
	or.b32  	%r2130, %r2129, 1;
	setp.lt.s32 	%p219, %r2130, %r41;
	and.pred  	%p220, %p219, %p218;
	@%p220 bra 	$L__BB3_218;
	mov.b32 	%r2131, 0;
	st.shared.u32 	[%r3+256], %r2131;
	bra.uni 	$L__BB3_219;
$L__BB3_218:
	ld.param.u64 	%rd541, [_Z15gemm_shared_8x8PfS_S_iii_param_1];
	mov.u32 	%r2133, %tid.y;
	shl.b32 	%r2134, %r2133, 3;
	add.s32 	%r2135, %r2126, %r2134;
	mad.lo.s32 	%r2136, %r2135, %r40, %r40;
	mov.u32 	%r2137, %ctaid.x;
	shl.b32 	%r2138, %r2137, 6;
	mov.u32 	%r2139, %tid.x;
	shl.b32 	%r2140, %r2139, 3;
	add.s32 	%r2141, %r2138, %r2140;
	add.s32 	%r2142, %r2141, %r2136;
	cvta.to.global.u64 	%rd183, %rd541;
	mul.wide.s32 	%rd184, %r2142, 4;
	add.s64 	%rd185, %rd183, %rd184;
	ld.global.f32 	%f271, [%rd185];
	st.shared.f32 	[%r3+256], %f271;
$L__BB3_219:
	mov.u32 	%r2144, %tid.y;
	shl.b32 	%r2145, %r2144, 3;
	add.s32 	%r2146, %r2126, %r2145;
	or.b32  	%r2147, %r2146, 1;
	setp.lt.s32 	%p221, %r2147, %r41;
	mov.u32 	%r2148, %ctaid.x;
	shl.b32 	%r2149, %r2148, 6;
	mov.u32 	%r2150, %tid.x;
	shl.b32 	%r2151, %r2150, 3;
	add.s32 	%r2152, %r2149, %r2151;
	add.s32 	%r2154, %r2152, 1;
	setp.lt.s32 	%p222, %r2154, %r40;
	and.pred  	%p223, %p221, %p222;
	@%p223 bra 	$L__BB3_221;
	mov.b32 	%r2155, 0;
	st.shared.u32 	[%r3+260], %r2155;
	bra.uni 	$L__BB3_222;
$L__BB3_221:
	ld.param.u64 	%rd542, [_Z15gemm_shared_8x8PfS_S_iii_param_1];
	cvta.to.global.u64 	%rd186, %rd542;
	mov.u32 	%r2158, %tid.x;
	shl.b32 	%r2159, %r2158, 3;
	add.s32 	%r2160, %r2149, %r2159;
	cvt.s64.s32 	%rd187, %r2160;
	mov.u32 	%r2162, %tid.y;
	shl.b32 	%r2163, %r2162, 3;
	add.s32 	%r2164, %r2126, %r2163;
	mad.lo.s32 	%r2165, %r2164, %r40, %r40;
	cvt.s64.s32 	%rd188, %r2165;
	add.s64 	%rd189, %rd187, %rd188;
	shl.b64 	%rd190, %rd189, 2;
	add.s64 	%rd191, %rd186, %rd190;
	ld.global.f32 	%f272, [%rd191+4];
	st.shared.f32 	[%r3+260], %f272;
$L__BB3_222:
	mov.u32 	%r2171, %ctaid.x;
	shl.b32 	%r2172, %r2171, 6;
	mov.u32 	%r2173, %tid.x;
	shl.b32 	%r2174, %r2173, 3;
	add.s32 	%r2175, %r2172, %r2174;
	add.s32 	%r2177, %r2175, 2;
	setp.lt.s32 	%p225, %r2177, %r40;
	and.pred  	%p226, %p221, %p225;
	@%p226 bra 	$L__BB3_224;
	mov.b32 	%r2178, 0;
	st.shared.u32 	[%r3+264], %r2178;
	bra.uni 	$L__BB3_225;
$L__BB3_224:
	ld.param.u64 	%rd543, [_Z15gemm_shared_8x8PfS_S_iii_param_1];
	cvta.to.global.u64 	%rd192, %rd543;
	mov.u32 	%r2181, %tid.x;
	shl.b32 	%r2182, %r2181, 3;
	add.s32 	%r2183, %r2172, %r2182;
	cvt.s64.s32 	%rd193, %r2183;
	mov.u32 	%r2185, %tid.y;
	shl.b32 	%r2186, %r2185, 3;
	add.s32 	%r2187, %r2126, %r2186;
	mad.lo.s32 	%r2188, %r2187, %r40, %r40;
	cvt.s64.s32 	%rd194, %r2188;
	add.s64 	%rd195, %rd193, %rd194;
	shl.b64 	%rd196, %rd195, 2;
	add.s64 	%rd197, %rd192, %rd196;
	ld.global.f32 	%f273, [%rd197+8];
	st.shared.f32 	[%r3+264], %f273;
$L__BB3_225:
	mov.u32 	%r2194, %ctaid.x;
	shl.b32 	%r2195, %r2194, 6;
	mov.u32 	%r2196, %tid.x;
	shl.b32 	%r2197, %r2196, 3;
	add.s32 	%r2198, %r2195, %r2197;
	add.s32 	%r2200, %r2198, 3;
	setp.lt.s32 	%p228, %r2200, %r40;
	and.pred  	%p229, %p221, %p228;
	@%p229 bra 	$L__BB3_227;
	mov.b32 	%r2201, 0;
	st.shared.u32 	[%r3+268], %r2201;
	bra.uni 	$L__BB3_228;
$L__BB3_227:
	ld.param.u64 	%rd544, [_Z15gemm_shared_8x8PfS_S_iii_param_1];
	cvta.to.global.u64 	%rd198, %rd544;
	mov.u32 	%r2204, %tid.x;
	shl.b32 	%r2205, %r2204, 3;
	add.s32 	%r2206, %r2195, %r2205;
	cvt.s64.s32 	%rd199, %r2206;
	mov.u32 	%r2208, %tid.y;
	shl.b32 	%r2209, %r2208, 3;
	add.s32 	%r2210, %r2126, %r2209;
	mad.lo.s32 	%r2211, %r2210, %r40, %r40;
	cvt.s64.s32 	%rd200, %r2211;
	add.s64 	%rd201, %rd199, %rd200;
	shl.b64 	%rd202, %rd201, 2;
	add.s64 	%rd203, %rd198, %rd202;
	ld.global.f32 	%f274, [%rd203+12];
	st.shared.f32 	[%r3+268], %f274;
$L__BB3_228:
	mov.u32 	%r2217, %ctaid.x;
	shl.b32 	%r2218, %r2217, 6;
	mov.u32 	%r2219, %tid.x;
	shl.b32 	%r2220, %r2219, 3;
	add.s32 	%r2221, %r2218, %r2220;
	add.s32 	%r2223, %r2221, 4;
	setp.lt.s32 	%p231, %r2223, %r40;
	and.pred  	%p232, %p221, %p231;
	@%p232 bra 	$L__BB3_230;
	mov.b32 	%r2224, 0;
	st.shared.u32 	[%r3+272], %r2224;
	bra.uni 	$L__BB3_231;
$L__BB3_230:
	ld.param.u64 	%rd545, [_Z15gemm_shared_8x8PfS_S_iii_param_1];
	cvta.to.global.u64 	%rd204, %rd545;
	mov.u32 	%r2227, %tid.x;
	shl.b32 	%r2228, %r2227, 3;
	add.s32 	%r2229, %r2218, %r2228;
	cvt.s64.s32 	%rd205, %r2229;
	mov.u32 	%r2231, %tid.y;
	shl.b32 	%r2232, %r2231, 3;
	add.s32 	%r2233, %r2126, %r2232;
	mad.lo.s32 	%r2234, %r2233, %r40, %r40;
	cvt.s64.s32 	%rd206, %r2234;
	add.s64 	%rd207, %rd205, %rd206;
	shl.b64 	%rd208, %rd207, 2;
	add.s64 	%rd209, %rd204, %rd208;
	ld.global.f32 	%f275, [%rd209+16];
	st.shared.f32 	[%r3+272], %f275;
$L__BB3_231:
	mov.u32 	%r2240, %ctaid.x;
	shl.b32 	%r2241, %r2240, 6;
	mov.u32 	%r2242, %tid.x;
	shl.b32 	%r2243, %r2242, 3;
	add.s32 	%r2244, %r2241, %r2243;
	add.s32 	%r2246, %r2244, 5;
	setp.lt.s32 	%p234, %r2246, %r40;
	and.pred  	%p235, %p221, %p234;
	@%p235 bra 	$L__BB3_233;
	mov.b32 	%r2247, 0;
	st.shared.u32 	[%r3+276], %r2247;
	bra.uni 	$L__BB3_234;
$L__BB3_233:
	ld.param.u64 	%rd546, [_Z15gemm_shared_8x8PfS_S_iii_param_1];
	cvta.to.global.u64 	%rd210, %rd546;
	mov.u32 	%r2250, %tid.x;
	shl.b32 	%r2251, %r2250, 3;
	add.s32 	%r2252, %r2241, %r2251;
	cvt.s64.s32 	%rd211, %r2252;
	mov.u32 	%r2254, %tid.y;
	shl.b32 	%r2255, %r2254, 3;
	add.s32 	%r2256, %r2126, %r2255;
	mad.lo.s32 	%r2257, %r2256, %r40, %r40;
	cvt.s64.s32 	%rd212, %r2257;
	add.s64 	%rd213, %rd211, %rd212;
	shl.b64 	%rd214, %rd213, 2;
	add.s64 	%rd215, %rd210, %rd214;
	ld.global.f32 	%f276, [%rd215+20];
	st.shared.f32 	[%r3+276], %f276;
$L__BB3_234:
	mov.u32 	%r2263, %ctaid.x;
	shl.b32 	%r2264, %r2263, 6;
	mov.u32 	%r2265, %tid.x;
	shl.b32 	%r2266, %r2265, 3;
	add.s32 	%r2267, %r2264, %r2266;
	add.s32 	%r2269, %r2267, 6;
	setp.lt.s32 	%p237, %r2269, %r40;
	and.pred  	%p238, %p221, %p237;
	@%p238 bra 	$L__BB3_236;
	mov.b32 	%r2270, 0;
	st.shared.u32 	[%r3+280], %r2270;
	bra.uni 	$L__BB3_237;
$L__BB3_236:
	ld.param.u64 	%rd547, [_Z15gemm_shared_8x8PfS_S_iii_param_1];
	cvta.to.global.u64 	%rd216, %rd547;
	mov.u32 	%r2273, %tid.x;
	shl.b32 	%r2274, %r2273, 3;
	add.s32 	%r2275, %r2264, %r2274;
	cvt.s64.s32 	%rd217, %r2275;
	mov.u32 	%r2277, %tid.y;
	shl.b32 	%r2278, %r2277, 3;
	add.s32 	%r2279, %r2126, %r2278;
	mad.lo.s32 	%r2280, %r2279, %r40, %r40;
	cvt.s64.s32 	%rd218, %r2280;
	add.s64 	%rd219, %rd217, %rd218;
	shl.b64 	%rd220, %rd219, 2;
	add.s64 	%rd221, %rd216, %rd220;
	ld.global.f32 	%f277, [%rd221+24];
	st.shared.f32 	[%r3+280], %f277;
$L__BB3_237:
	mov.u32 	%r2286, %ctaid.x;
	shl.b32 	%r2287, %r2286, 6;
	mov.u32 	%r2288, %tid.x;
	shl.b32 	%r2289, %r2288, 3;
	add.s32 	%r2290, %r2287, %r2289;
	add.s32 	%r2292, %r2290, 7;
	setp.lt.s32 	%p240, %r2292, %r40;
	and.pred  	%p241, %p221, %p240;
	@%p241 bra 	$L__BB3_239;
	mov.b32 	%r2293, 0;
	st.shared.u32 	[%r3+284], %r2293;
	bra.uni 	$L__BB3_240;
$L__BB3_239:
	ld.param.u64 	%rd548, [_Z15gemm_shared_8x8PfS_S_iii_param_1];
	cvta.to.global.u64 	%rd222, %rd548;
	mov.u32 	%r2294, %ctaid.x;
	shl.b32 	%r2295, %r2294, 6;
	mov.u32 	%r2296, %tid.x;
	shl.b32 	%r2297, %r2296, 3;
	add.s32 	%r2298, %r2295, %r2297;
	cvt.s64.s32 	%rd223, %r2298;
	mov.u32 	%r2300, %tid.y;
	shl.b32 	%r2301, %r2300, 3;
	add.s32 	%r2302, %r2126, %r2301;
	mad.lo.s32 	%r2303, %r2302, %r40, %r40;
	cvt.s64.s32 	%rd224, %r2303;
	add.s64 	%rd225, %rd223, %rd224;
	shl.b64 	%rd226, %rd225, 2;
	add.s64 	%rd227, %rd222, %rd226;
	ld.global.f32 	%f278, [%rd227+28];
	st.shared.f32 	[%r3+284], %f278;
$L__BB3_240:
	setp.lt.s32 	%p242, %r2290, %r40;
	mov.u32 	%r2311, %tid.y;
	shl.b32 	%r2312, %r2311, 3;
	add.s32 	%r2313, %r2126, %r2312;
	or.b32  	%r2314, %r2313, 2;
	setp.lt.s32 	%p243, %r2314, %r41;
	and.pred  	%p244, %p243, %p242;
	@%p244 bra 	$L__BB3_242;
	mov.b32 	%r2315, 0;
	st.shared.u32 	[%r3+512], %r2315;
	bra.uni 	$L__BB3_243;
$L__BB3_242:
	ld.param.u64 	%rd549, [_Z15gemm_shared_8x8PfS_S_iii_param_1];
	mad.lo.s32 	%r2320, %r2313, %r40, %r40;
	add.s32 	%r2321, %r2320, %r40;
	mov.u32 	%r2322, %ctaid.x;
	shl.b32 	%r2323, %r2322, 6;
	mov.u32 	%r2324, %tid.x;
	shl.b32 	%r2325, %r2324, 3;
	add.s32 	%r2326, %r2323, %r2325;
	add.s32 	%r2327, %r2326, %r2321;
	cvta.to.global.u64 	%rd228, %rd549;
	mul.wide.s32 	%rd229, %r2327, 4;
	add.s64 	%rd230, %rd228, %rd229;
	ld.global.f32 	%f279, [%rd230];
	st.shared.f32 	[%r3+512], %f279;
$L__BB3_243:
	mov.u32 	%r2333, %ctaid.x;
	shl.b32 	%r2334, %r2333, 6;
	mov.u32 	%r2335, %tid.x;
	shl.b32 	%r2336, %r2335, 3;
	add.s32 	%r2337, %r2334, %r2336;
	add.s32 	%r2339, %r2337, 1;
	setp.lt.s32 	%p246, %r2339, %r40;
	and.pred  	%p247, %p243, %p246;
	@%p247 bra 	$L__BB3_245;
	mov.b32 	%r2340, 0;
	st.shared.u32 	[%r3+516], %r2340;
	bra.uni 	$L__BB3_246;
$L__BB3_245:
	ld.param.u64 	%rd550, [_Z15gemm_shared_8x8PfS_S_iii_param_1];
	cvta.to.global.u64 	%rd231, %rd550;
	mov.u32 	%r2343, %tid.x;
	shl.b32 	%r2344, %r2343, 3;
	add.s32 	%r2345, %r2334, %r2344;
	cvt.s64.s32 	%rd232, %r2345;
	shl.b32 	%r2346, %r3313, 6;
	mov.u32 	%r2347, %tid.y;
	shl.b32 	%r2348, %r2347, 3;
	add.s32 	%r2349, %r2346, %r2348;
	mad.lo.s32 	%r2350, %r2349, %r40, %r40;
	add.s32 	%r2351, %r2350, %r40;
	cvt.s64.s32 	%rd233, %r2351;
	add.s64 	%rd234, %rd232, %rd233;
	shl.b64 	%rd235, %rd234, 2;
	add.s64 	%rd236, %rd231, %rd235;
	ld.global.f32 	%f280, [%rd236+4];
	st.shared.f32 	[%r3+516], %f280;
$L__BB3_246:
	mov.u32 	%r2357, %ctaid.x;
	shl.b32 	%r2358, %r2357, 6;
	mov.u32 	%r2359, %tid.x;
	shl.b32 	%r2360, %r2359, 3;
	add.s32 	%r2361, %r2358, %r2360;
	add.s32 	%r2363, %r2361, 2;
	setp.lt.s32 	%p249, %r2363, %r40;
	and.pred  	%p250, %p243, %p249;
	@%p250 bra 	$L__BB3_248;
	mov.b32 	%r2364, 0;
	st.shared.u32 	[%r3+520], %r2364;
	bra.uni 	$L__BB3_249;
$L__BB3_248:
	ld.param.u64 	%rd551, [_Z15gemm_shared_8x8PfS_S_iii_param_1];
	cvta.to.global.u64 	%rd237, %rd551;
	mov.u32 	%r2367, %tid.x;
	shl.b32 	%r2368, %r2367, 3;
	add.s32 	%r2369, %r2358, %r2368;
	cvt.s64.s32 	%rd238, %r2369;
	shl.b32 	%r2370, %r3313, 6;
	mov.u32 	%r2371, %tid.y;
	shl.b32 	%r2372, %r2371, 3;
	add.s32 	%r2373, %r2370, %r2372;
	mad.lo.s32 	%r2374, %r2373, %r40, %r40;
	add.s32 	%r2375, %r2374, %r40;
	cvt.s64.s32 	%rd239, %r2375;
	add.s64 	%rd240, %rd238, %rd239;
	shl.b64 	%rd241, %rd240, 2;
	add.s64 	%rd242, %rd237, %rd241;
	ld.global.f32 	%f281, [%rd242+8];
	st.shared.f32 	[%r3+520], %f281;
$L__BB3_249:
	mov.u32 	%r2381, %ctaid.x;
	shl.b32 	%r2382, %r2381, 6;
	mov.u32 	%r2383, %tid.x;
	shl.b32 	%r2384, %r2383, 3;
	add.s32 	%r2385, %r2382, %r2384;
	add.s32 	%r2387, %r2385, 3;
	setp.lt.s32 	%p252, %r2387, %r40;
	and.pred  	%p253, %p243, %p252;
	@%p253 bra 	$L__BB3_251;
	mov.b32 	%r2388, 0;
	st.shared.u32 	[%r3+524], %r2388;
	bra.uni 	$L__BB3_252;
$L__BB3_251:
	ld.param.u64 	%rd552, [_Z15gemm_shared_8x8PfS_S_iii_param_1];
	cvta.to.global.u64 	%rd243, %rd552;
	mov.u32 	%r2391, %tid.x;
	shl.b32 	%r2392, %r2391, 3;
	add.s32 	%r2393, %r2382, %r2392;
	cvt.s64.s32 	%rd244, %r2393;
	shl.b32 	%r2394, %r3313, 6;
	mov.u32 	%r2395, %tid.y;
	shl.b32 	%r2396, %r2395, 3;
	add.s32 	%r2397, %r2394, %r2396;
	mad.lo.s32 	%r2398, %r2397, %r40, %r40;
	add.s32 	%r2399, %r2398, %r40;
	cvt.s64.s32 	%rd245, %r2399;
	add.s64 	%rd246, %rd244, %rd245;
	shl.b64 	%rd247, %rd246, 2;
	add.s64 	%rd248, %rd243, %rd247;
	ld.global.f32 	%f282, [%rd248+12];
	st.shared.f32 	[%r3+524], %f282;
$L__BB3_252:
	mov.u32 	%r2405, %ctaid.x;
	shl.b32 	%r2406, %r2405, 6;
	mov.u32 	%r2407, %tid.x;
	shl.b32 	%r2408, %r2407, 3;
	add.s32 	%r2409, %r2406, %r2408;
	add.s32 	%r2411, %r2409, 4;
	setp.lt.s32 	%p255, %r2411, %r40;
	and.pred  	%p256, %p243, %p255;
	@%p256 bra 	$L__BB3_254;
	mov.b32 	%r2412, 0;
	st.shared.u32 	[%r3+528], %r2412;
	bra.uni 	$L__BB3_255;
$L__BB3_254:
	ld.param.u64 	%rd553, [_Z15gemm_shared_8x8PfS_S_iii_param_1];
	cvta.to.global.u64 	%rd249, %rd553;
	mov.u32 	%r2415, %tid.x;
	shl.b32 	%r2416, %r2415, 3;
	add.s32 	%r2417, %r2406, %r2416;
	cvt.s64.s32 	%rd250, %r2417;
	shl.b32 	%r2418, %r3313, 6;
	mov.u32 	%r2419, %tid.y;
	shl.b32 	%r2420, %r2419, 3;
	add.s32 	%r2421, %r2418, %r2420;
	mad.lo.s32 	%r2422, %r2421, %r40, %r40;
	add.s32 	%r2423, %r2422, %r40;
	cvt.s64.s32 	%rd251, %r2423;
	add.s64 	%rd252, %rd250, %rd251;
	shl.b64 	%rd253, %rd252, 2;
	add.s64 	%rd254, %rd249, %rd253;
	ld.global.f32 	%f283, [%rd254+16];
	st.shared.f32 	[%r3+528], %f283;
$L__BB3_255:
	mov.u32 	%r2429, %ctaid.x;
	shl.b32 	%r2430, %r2429, 6;
	mov.u32 	%r2431, %tid.x;
	shl.b32 	%r2432, %r2431, 3;
	add.s32 	%r2433, %r2430, %r2432;
	add.s32 	%r2435, %r2433, 5;
	setp.lt.s32 	%p258, %r2435, %r40;
	and.pred  	%p259, %p243, %p258;
	@%p259 bra 	$L__BB3_257;
	mov.b32 	%r2436, 0;
	st.shared.u32 	[%r3+532], %r2436;
	bra.uni 	$L__BB3_258;
$L__BB3_257:
	ld.param.u64 	%rd554, [_Z15gemm_shared_8x8PfS_S_iii_param_1];
	cvta.to.global.u64 	%rd255, %rd554;
	mov.u32 	%r2439, %tid.x;
	shl.b32 	%r2440, %r2439, 3;
	add.s32 	%r2441, %r2430, %r2440;
	cvt.s64.s32 	%rd256, %r2441;
	shl.b32 	%r2442, %r3313, 6;
	mov.u32 	%r2443, %tid.y;
	shl.b32 	%r2444, %r2443, 3;
	add.s32 	%r2445, %r2442, %r2444;
	mad.lo.s32 	%r2446, %r2445, %r40, %r40;
	add.s32 	%r2447, %r2446, %r40;
	cvt.s64.s32 	%rd257, %r2447;
	add.s64 	%rd258, %rd256, %rd257;
	shl.b64 	%rd259, %rd258, 2;
	add.s64 	%rd260, %rd255, %rd259;
	ld.global.f32 	%f284, [%rd260+20];
	st.shared.f32 	[%r3+532], %f284;
$L__BB3_258:
	mov.u32 	%r2453, %ctaid.x;
	shl.b32 	%r2454, %r2453, 6;
	mov.u32 	%r2455, %tid.x;
	shl.b32 	%r2456, %r2455, 3;
	add.s32 	%r2457, %r2454, %r2456;
	add.s32 	%r2459, %r2457, 6;
	setp.lt.s32 	%p261, %r2459, %r40;
	and.pred  	%p262, %p243, %p261;
	@%p262 bra 	$L__BB3_260;
	mov.b32 	%r2460, 0;
	st.shared.u32 	[%r3+536], %r2460;
	bra.uni 	$L__BB3_261;
$L__BB3_260:
	ld.param.u64 	%rd555, [_Z15gemm_shared_8x8PfS_S_iii_param_1];
	cvta.to.global.u64 	%rd261, %rd555;
	mov.u32 	%r2463, %tid.x;
	shl.b32 	%r2464, %r2463, 3;
	add.s32 	%r2465, %r2454, %r2464;
	cvt.s64.s32 	%rd262, %r2465;
	shl.b32 	%r2466, %r3313, 6;
	mov.u32 	%r2467, %tid.y;
	shl.b32 	%r2468, %r2467, 3;
	add.s32 	%r2469, %r2466, %r2468;
	mad.lo.s32 	%r2470, %r2469, %r40, %r40;
	add.s32 	%r2471, %r2470, %r40;
	cvt.s64.s32 	%rd263, %r2471;
	add.s64 	%rd264, %rd262, %rd263;
	shl.b64 	%rd265, %rd264, 2;
	add.s64 	%rd266, %rd261, %rd265;
	ld.global.f32 	%f285, [%rd266+24];
	st.shared.f32 	[%r3+536], %f285;
$L__BB3_261:
	mov.u32 	%r2477, %ctaid.x;
	shl.b32 	%r2478, %r2477, 6;
	mov.u32 	%r2479, %tid.x;
	shl.b32 	%r2480, %r2479, 3;
	add.s32 	%r2481, %r2478, %r2480;
	add.s32 	%r2483, %r2481, 7;
	setp.lt.s32 	%p264, %r2483, %r40;
	and.pred  	%p265, %p243, %p264;
	@%p265 bra 	$L__BB3_263;
	mov.b32 	%r2484, 0;
	st.shared.u32 	[%r3+540], %r2484;
	bra.uni 	$L__BB3_264;
$L__BB3_263:
	ld.param.u64 	%rd556, [_Z15gemm_shared_8x8PfS_S_iii_param_1];
	cvta.to.global.u64 	%rd267, %rd556;
	mov.u32 	%r2485, %ctaid.x;
	shl.b32 	%r2486, %r2485, 6;
	mov.u32 	%r2487, %tid.x;
	shl.b32 	%r2488, %r2487, 3;
	add.s32 	%r2489, %r2486, %r2488;
	cvt.s64.s32 	%rd268, %r2489;
	shl.b32 	%r2490, %r3313, 6;
	mov.u32 	%r2491, %tid.y;
	shl.b32 	%r2492, %r2491, 3;
	add.s32 	%r2493, %r2490, %r2492;
	mad.lo.s32 	%r2494, %r2493, %r40, %r40;
	add.s32 	%r2495, %r2494, %r40;
	cvt.s64.s32 	%rd269, %r2495;
	add.s64 	%rd270, %rd268, %rd269;
	shl.b64 	%rd271, %rd270, 2;
	add.s64 	%rd272, %rd267, %rd271;
	ld.global.f32 	%f286, [%rd272+28];
	st.shared.f32 	[%r3+540], %f286;
$L__BB3_264:
	setp.lt.s32 	%p266, %r2481, %r40;
	shl.b32 	%r2502, %r3313, 6;
	add.s32 	%r2505, %r2502, %r2312;
	or.b32  	%r2506, %r2505, 3;
	setp.lt.s32 	%p267, %r2506, %r41;
	mad.lo.s32 	%r2507, %r2505, %r40, %r40;
	add.s32 	%r2508, %r2507, %r40;
	add.s32 	%r8, %r2508, %r40;
	and.pred  	%p268, %p267, %p266;
	@%p268 bra 	$L__BB3_266;
	mov.b32 	%r2509, 0;
	st.shared.u32 	[%r3+768], %r2509;
	bra.uni 	$L__BB3_267;
$L__BB3_266:
	ld.param.u64 	%rd557, [_Z15gemm_shared_8x8PfS_S_iii_param_1];
	mov.u32 	%r2510, %ctaid.x;
	shl.b32 	%r2511, %r2510, 6;
	mov.u32 	%r2512, %tid.x;
	shl.b32 	%r2513, %r2512, 3;
	add.s32 	%r2514, %r2511, %r2513;
	add.s32 	%r2515, %r2514, %r8;
	cvta.to.global.u64 	%rd273, %rd557;
	mul.wide.s32 	%rd274, %r2515, 4;
	add.s64 	%rd275, %rd273, %rd274;
	ld.global.f32 	%f287, [%rd275];
	st.shared.f32 	[%r3+768], %f287;
$L__BB3_267:
	mov.u32 	%r2517, %tid.y;
	shl.b32 	%r2518, %r2517, 3;
	add.s32 	%r2519, %r2502, %r2518;
	or.b32  	%r2520, %r2519, 3;
	setp.lt.s32 	%p269, %r2520, %r41;
	mov.u32 	%r2521, %ctaid.x;
	shl.b32 	%r2522, %r2521, 6;
	mov.u32 	%r2523, %tid.x;
	shl.b32 	%r2524, %r2523, 3;
	add.s32 	%r2525, %r2522, %r2524;
	add.s32 	%r2527, %r2525, 1;
	setp.lt.s32 	%p270, %r2527, %r40;
	and.pred  	%p271, %p269, %p270;
	@%p271 bra 	$L__BB3_269;
	mov.b32 	%r2528, 0;
	st.shared.u32 	[%r3+772], %r2528;
	bra.uni 	$L__BB3_270;
$L__BB3_269:
	ld.param.u64 	%rd558, [_Z15gemm_shared_8x8PfS_S_iii_param_1];
	cvta.to.global.u64 	%rd276, %rd558;
	mov.u32 	%r2529, %ctaid.x;
	shl.b32 	%r2530, %r2529, 6;
	mov.u32 	%r2531, %tid.x;
	shl.b32 	%r2532, %r2531, 3;
	add.s32 	%r2533, %r2530, %r2532;
	cvt.s64.s32 	%rd277, %r2533;
	cvt.s64.s32 	%rd278, %r8;
	add.s64 	%rd279, %rd277, %rd278;
	shl.b64 	%rd280, %rd279, 2;
	add.s64 	%rd281, %rd276, %rd280;
	ld.global.f32 	%f288, [%rd281+4];
	st.shared.f32 	[%r3+772], %f288;
$L__BB3_270:
	mov.u32 	%r2535, %tid.y;
	shl.b32 	%r2536, %r2535, 3;
	add.s32 	%r2537, %r2502, %r2536;
	or.b32  	%r2538, %r2537, 3;
	setp.lt.s32 	%p272, %r2538, %r41;
	mov.u32 	%r2539, %ctaid.x;
	shl.b32 	%r2540, %r2539, 6;
	mov.u32 	%r2541, %tid.x;
	shl.b32 	%r2542, %r2541, 3;
	add.s32 	%r2543, %r2540, %r2542;
	add.s32 	%r2545, %r2543, 2;
	setp.lt.s32 	%p273, %r2545, %r40;
	and.pred  	%p274, %p272, %p273;
	@%p274 bra 	$L__BB3_272;
	mov.b32 	%r2546, 0;
	st.shared.u32 	[%r3+776], %r2546;
	bra.uni 	$L__BB3_273;
$L__BB3_272:
	ld.param.u64 	%rd559, [_Z15gemm_shared_8x8PfS_S_iii_param_1];
	cvta.to.global.u64 	%rd282, %rd559;
	mov.u32 	%r2547, %ctaid.x;
	shl.b32 	%r2548, %r2547, 6;
	mov.u32 	%r2549, %tid.x;
	shl.b32 	%r2550, %r2549, 3;
	add.s32 	%r2551, %r2548, %r2550;
	cvt.s64.s32 	%rd283, %r2551;
	cvt.s64.s32 	%rd284, %r8;
	add.s64 	%rd285, %rd283, %rd284;
	shl.b64 	%rd286, %rd285, 2;
	add.s64 	%rd287, %rd282, %rd286;
	ld.global.f32 	%f289, [%rd287+8];
	st.shared.f32 	[%r3+776], %f289;
$L__BB3_273:
	mov.u32 	%r2553, %tid.y;
	shl.b32 	%r2554, %r2553, 3;
	add.s32 	%r2555, %r2502, %r2554;
	or.b32  	%r2556, %r2555, 3;
	setp.lt.s32 	%p275, %r2556, %r41;
	mov.u32 	%r2557, %ctaid.x;
	shl.b32 	%r2558, %r2557, 6;
	mov.u32 	%r2559, %tid.x;
	shl.b32 	%r2560, %r2559, 3;
	add.s32 	%r2561, %r2558, %r2560;
	add.s32 	%r2563, %r2561, 3;
	setp.lt.s32 	%p276, %r2563, %r40;
	and.pred  	%p277, %p275, %p276;
	@%p277 bra 	$L__BB3_275;
	mov.b32 	%r2564, 0;
	st.shared.u32 	[%r3+780], %r2564;
	bra.uni 	$L__BB3_276;
$L__BB3_275:
	ld.param.u64 	%rd560, [_Z15gemm_shared_8x8PfS_S_iii_param_1];
	cvta.to.global.u64 	%rd288, %rd560;
	mov.u32 	%r2565, %ctaid.x;
	shl.b32 	%r2566, %r2565, 6;
	mov.u32 	%r2567, %tid.x;
	shl.b32 	%r2568, %r2567, 3;
	add.s32 	%r2569, %r2566, %r2568;
	cvt.s64.s32 	%rd289, %r2569;
	cvt.s64.s32 	%rd290, %r8;
	add.s64 	%rd291, %rd289, %rd290;
	shl.b64 	%rd292, %rd291, 2;
	add.s64 	%rd293, %rd288, %rd292;
	ld.global.f32 	%f290, [%rd293+12];
	st.shared.f32 	[%r3+780], %f290;
$L__BB3_276:
	mov.u32 	%r2571, %tid.y;
	shl.b32 	%r2572, %r2571, 3;
	add.s32 	%r2573, %r2502, %r2572;
	or.b32  	%r2574, %r2573, 3;
	setp.lt.s32 	%p278, %r2574, %r41;
	mov.u32 	%r2575, %ctaid.x;
	shl.b32 	%r2576, %r2575, 6;
	mov.u32 	%r2577, %tid.x;
	shl.b32 	%r2578, %r2577, 3;
	add.s32 	%r2579, %r2576, %r2578;
	add.s32 	%r2581, %r2579, 4;
	setp.lt.s32 	%p279, %r2581, %r40;
	and.pred  	%p280, %p278, %p279;
	@%p280 bra 	$L__BB3_278;
	mov.b32 	%r2582, 0;
	st.shared.u32 	[%r3+784], %r2582;
	bra.uni 	$L__BB3_279;
$L__BB3_278:
	ld.param.u64 	%rd561, [_Z15gemm_shared_8x8PfS_S_iii_param_1];
	cvta.to.global.u64 	%rd294, %rd561;
	mov.u32 	%r2583, %ctaid.x;
	shl.b32 	%r2584, %r2583, 6;
	mov.u32 	%r2585, %tid.x;
	shl.b32 	%r2586, %r2585, 3;
	add.s32 	%r2587, %r2584, %r2586;
	cvt.s64.s32 	%rd295, %r2587;
	cvt.s64.s32 	%rd296, %r8;
	add.s64 	%rd297, %rd295, %rd296;
	shl.b64 	%rd298, %rd297, 2;
	add.s64 	%rd299, %rd294, %rd298;
	ld.global.f32 	%f291, [%rd299+16];
	st.shared.f32 	[%r3+784], %f291;
$L__BB3_279:
	mov.u32 	%r2589, %tid.y;
	shl.b32 	%r2590, %r2589, 3;
	add.s32 	%r2591, %r2502, %r2590;
	or.b32  	%r2592, %r2591, 3;
	setp.lt.s32 	%p281, %r2592, %r41;
	mov.u32 	%r2593, %ctaid.x;
	shl.b32 	%r2594, %r2593, 6;
	mov.u32 	%r2595, %tid.x;
	shl.b32 	%r2596, %r2595, 3;
	add.s32 	%r2597, %r2594, %r2596;
	add.s32 	%r2599, %r2597, 5;
	setp.lt.s32 	%p282, %r2599, %r40;
	and.pred  	%p283, %p281, %p282;
	@%p283 bra 	$L__BB3_281;
	mov.b32 	%r2600, 0;
	st.shared.u32 	[%r3+788], %r2600;
	bra.uni 	$L__BB3_282;
$L__BB3_281:
	ld.param.u64 	%rd562, [_Z15gemm_shared_8x8PfS_S_iii_param_1];
	cvta.to.global.u64 	%rd300, %rd562;
	mov.u32 	%r2601, %ctaid.x;
	shl.b32 	%r2602, %r2601, 6;
	mov.u32 	%r2603, %tid.x;
	shl.b32 	%r2604, %r2603, 3;
	add.s32 	%r2605, %r2602, %r2604;
	cvt.s64.s32 	%rd301, %r2605;
	cvt.s64.s32 	%rd302, %r8;
	add.s64 	%rd303, %rd301, %rd302;
	shl.b64 	%rd304, %rd303, 2;
	add.s64 	%rd305, %rd300, %rd304;
	ld.global.f32 	%f292, [%rd305+20];
	st.shared.f32 	[%r3+788], %f292;
$L__BB3_282:
	mov.u32 	%r2607, %tid.y;
	shl.b32 	%r2608, %r2607, 3;
	add.s32 	%r2609, %r2502, %r2608;
	or.b32  	%r2610, %r2609, 3;
	setp.lt.s32 	%p284, %r2610, %r41;
	mov.u32 	%r2611, %ctaid.x;
	shl.b32 	%r2612, %r2611, 6;
	mov.u32 	%r2613, %tid.x;
	shl.b32 	%r2614, %r2613, 3;
	add.s32 	%r2615, %r2612, %r2614;
	add.s32 	%r2617, %r2615, 6;
	setp.lt.s32 	%p285, %r2617, %r40;
	and.pred  	%p286, %p284, %p285;
	@%p286 bra 	$L__BB3_284;
	mov.b32 	%r2618, 0;
	st.shared.u32 	[%r3+792], %r2618;
	bra.uni 	$L__BB3_285;
$L__BB3_284:
	ld.param.u64 	%rd563, [_Z15gemm_shared_8x8PfS_S_iii_param_1];
	cvta.to.global.u64 	%rd306, %rd563;
	mov.u32 	%r2619, %ctaid.x;
	shl.b32 	%r2620, %r2619, 6;
	mov.u32 	%r2621, %tid.x;
	shl.b32 	%r2622, %r2621, 3;
	add.s32 	%r2623, %r2620, %r2622;
	cvt.s64.s32 	%rd307, %r2623;
	cvt.s64.s32 	%rd308, %r8;
	add.s64 	%rd309, %rd307, %rd308;
	shl.b64 	%rd310, %rd309, 2;
	add.s64 	%rd311, %rd306, %rd310;
	ld.global.f32 	%f293, [%rd311+24];
	st.shared.f32 	[%r3+792], %f293;
$L__BB3_285:
	mov.u32 	%r2625, %tid.y;
	shl.b32 	%r2626, %r2625, 3;
	add.s32 	%r2627, %r2502, %r2626;
	or.b32  	%r2628, %r2627, 3;
	setp.lt.s32 	%p287, %r2628, %r41;
	mov.u32 	%r2629, %ctaid.x;
	shl.b32 	%r2630, %r2629, 6;
	mov.u32 	%r2631, %tid.x;
	shl.b32 	%r2632, %r2631, 3;
	add.s32 	%r2633, %r2630, %r2632;
	add.s32 	%r2635, %r2633, 7;
	setp.lt.s32 	%p288, %r2635, %r40;
	and.pred  	%p289, %p287, %p288;
	@%p289 bra 	$L__BB3_287;
	mov.b32 	%r2636, 0;
	st.shared.u32 	[%r3+796], %r2636;
	bra.uni 	$L__BB3_288;
$L__BB3_287:
	ld.param.u64 	%rd564, [_Z15gemm_shared_8x8PfS_S_iii_param_1];
	cvta.to.global.u64 	%rd312, %rd564;
	mov.u32 	%r2637, %ctaid.x;
	shl.b32 	%r2638, %r2637, 6;
	mov.u32 	%r2639, %tid.x;
	shl.b32 	%r2640, %r2639, 3;
	add.s32 	%r2641, %r2638, %r2640;
	cvt.s64.s32 	%rd313, %r2641;
	cvt.s64.s32 	%rd314, %r8;
	add.s64 	%rd315, %rd313, %rd314;
	shl.b64 	%rd316, %rd315, 2;
	add.s64 	%rd317, %rd312, %rd316;
	ld.global.f32 	%f294, [%rd317+28];
	st.shared.f32 	[%r3+796], %f294;
$L__BB3_288:
	mov.u32 	%r2644, %tid.x;
	shl.b32 	%r2645, %r2644, 3;
	add.s32 	%r2646, %r2630, %r2645;
	setp.lt.s32 	%p290, %r2646, %r40;
	shl.b32 	%r2648, %r3313, 6;
	mov.u32 	%r2649, %tid.y;
	shl.b32 	%r2650, %r2649, 3;
	add.s32 	%r2651, %r2648, %r2650;
	or.b32  	%r2652, %r2651, 4;
	setp.lt.s32 	%p291, %r2652, %r41;
	add.s32 	%r9, %r8, %r40;
	and.pred  	%p292, %p291, %p290;
	@%p292 bra 	$L__BB3_290;
	mov.b32 	%r2653, 0;
	st.shared.u32 	[%r3+1024], %r2653;
	bra.uni 	$L__BB3_291;
$L__BB3_290:
	ld.param.u64 	%rd565, [_Z15gemm_shared_8x8PfS_S_iii_param_1];
	mov.u32 	%r2654, %ctaid.x;
	shl.b32 	%r2655, %r2654, 6;
	add.s32 	%r2658, %r2655, %r2645;
	add.s32 	%r2659, %r2658, %r9;
	cvta.to.global.u64 	%rd318, %rd565;
	mul.wide.s32 	%rd319, %r2659, 4;
	add.s64 	%rd320, %rd318, %rd319;
	ld.global.f32 	%f295, [%rd320];
	st.shared.f32 	[%r3+1024], %f295;
$L__BB3_291:
	mov.u32 	%r2665, %ctaid.x;
	shl.b32 	%r2666, %r2665, 6;
	add.s32 	%r2669, %r2666, %r2645;
	add.s32 	%r2671, %r2669, 1;
	setp.lt.s32 	%p294, %r2671, %r40;
	and.pred  	%p295, %p291, %p294;
	@%p295 bra 	$L__BB3_293;
	mov.b32 	%r2672, 0;
	st.shared.u32 	[%r3+1028], %r2672;
	bra.uni 	$L__BB3_294;
$L__BB3_293:
	ld.param.u64 	%rd566, [_Z15gemm_shared_8x8PfS_S_iii_param_1];
	cvta.to.global.u64 	%rd321, %rd566;
	mov.u32 	%r2673, %ctaid.x;
	shl.b32 	%r2674, %r2673, 6;
	mov.u32 	%r2675, %tid.x;
	shl.b32 	%r2676, %r2675, 3;
	add.s32 	%r2677, %r2674, %r2676;
	cvt.s64.s32 	%rd322, %r2677;
	cvt.s64.s32 	%rd323, %r9;
	add.s64 	%rd324, %rd322, %rd323;
	shl.b64 	%rd325, %rd324, 2;
	add.s64 	%rd326, %rd321, %rd325;
	ld.global.f32 	%f296, [%rd326+4];
	st.shared.f32 	[%r3+1028], %f296;
$L__BB3_294:
	mov.u32 	%r2679, %tid.y;
	shl.b32 	%r2680, %r2679, 3;
	add.s32 	%r2681, %r2648, %r2680;
	or.b32  	%r2682, %r2681, 4;
	setp.lt.s32 	%p296, %r2682, %r41;
	mov.u32 	%r2683, %ctaid.x;
	shl.b32 	%r2684, %r2683, 6;
	mov.u32 	%r2685, %tid.x;
	shl.b32 	%r2686, %r2685, 3;
	add.s32 	%r2687, %r2684, %r2686;
	add.s32 	%r2689, %r2687, 2;
	setp.lt.s32 	%p297, %r2689, %r40;
	and.pred  	%p298, %p296, %p297;
	@%p298 bra 	$L__BB3_296;
	mov.b32 	%r2690, 0;
	st.shared.u32 	[%r3+1032], %r2690;
	bra.uni 	$L__BB3_297;
$L__BB3_296:
	ld.param.u64 	%rd567, [_Z15gemm_shared_8x8PfS_S_iii_param_1];
	cvta.to.global.u64 	%rd327, %rd567;
	mov.u32 	%r2691, %ctaid.x;
	shl.b32 	%r2692, %r2691, 6;
	mov.u32 	%r2693, %tid.x;
	shl.b32 	%r2694, %r2693, 3;
	add.s32 	%r2695, %r2692, %r2694;
	cvt.s64.s32 	%rd328, %r2695;
	cvt.s64.s32 	%rd329, %r9;
	add.s64 	%rd330, %rd328, %rd329;
	shl.b64 	%rd331, %rd330, 2;
	add.s64 	%rd332, %rd327, %rd331;
	ld.global.f32 	%f297, [%rd332+8];
	st.shared.f32 	[%r3+1032], %f297;
$L__BB3_297:
	mov.u32 	%r2697, %tid.y;
	shl.b32 	%r2698, %r2697, 3;
	add.s32 	%r2699, %r2648, %r2698;
	or.b32  	%r2700, %r2699, 4;
	setp.lt.s32 	%p299, %r2700, %r41;
	mov.u32 	%r2701, %ctaid.x;
	shl.b32 	%r2702, %r2701, 6;
	mov.u32 	%r2703, %tid.x;
	shl.b32 	%r2704, %r2703, 3;
	add.s32 	%r2705, %r2702, %r2704;
	add.s32 	%r2707, %r2705, 3;
	setp.lt.s32 	%p300, %r2707, %r40;
	and.pred  	%p301, %p299, %p300;
	@%p301 bra 	$L__BB3_299;
	mov.b32 	%r2708, 0;
	st.shared.u32 	[%r3+1036], %r2708;
	bra.uni 	$L__BB3_300;
$L__BB3_299:
	ld.param.u64 	%rd568, [_Z15gemm_shared_8x8PfS_S_iii_param_1];
	cvta.to.global.u64 	%rd333, %rd568;
	mov.u32 	%r2709, %ctaid.x;
	shl.b32 	%r2710, %r2709, 6;
	mov.u32 	%r2711, %tid.x;
	shl.b32 	%r2712, %r2711, 3;
	add.s32 	%r2713, %r2710, %r2712;
	cvt.s64.s32 	%rd334, %r2713;
	cvt.s64.s32 	%rd335, %r9;
	add.s64 	%rd336, %rd334, %rd335;
	shl.b64 	%rd337, %rd336, 2;
	add.s64 	%rd338, %rd333, %rd337;
	ld.global.f32 	%f298, [%rd338+12];
	st.shared.f32 	[%r3+1036], %f298;
$L__BB3_300:
	mov.u32 	%r2715, %tid.y;
	shl.b32 	%r2716, %r2715, 3;
	add.s32 	%r2717, %r2648, %r2716;
	or.b32  	%r2718, %r2717, 4;
	setp.lt.s32 	%p302, %r2718, %r41;
	mov.u32 	%r2719, %ctaid.x;
	shl.b32 	%r2720, %r2719, 6;
	mov.u32 	%r2721, %tid.x;
	shl.b32 	%r2722, %r2721, 3;
	add.s32 	%r2723, %r2720, %r2722;
	add.s32 	%r2725, %r2723, 4;
	setp.lt.s32 	%p303, %r2725, %r40;
	and.pred  	%p304, %p302, %p303;
	@%p304 bra 	$L__BB3_302;
	mov.b32 	%r2726, 0;
	st.shared.u32 	[%r3+1040], %r2726;
	bra.uni 	$L__BB3_303;
$L__BB3_302:
	ld.param.u64 	%rd569, [_Z15gemm_shared_8x8PfS_S_iii_param_1];
	cvta.to.global.u64 	%rd339, %rd569;
	mov.u32 	%r2727, %ctaid.x;
	shl.b32 	%r2728, %r2727, 6;
	mov.u32 	%r2729, %tid.x;
	shl.b32 	%r2730, %r2729, 3;
	add.s32 	%r2731, %r2728, %r2730;
	cvt.s64.s32 	%rd340, %r2731;
	cvt.s64.s32 	%rd341, %r9;
	add.s64 	%rd342, %rd340, %rd341;
	shl.b64 	%rd343, %rd342, 2;
	add.s64 	%rd344, %rd339, %rd343;
	ld.global.f32 	%f299, [%rd344+16];
	st.shared.f32 	[%r3+1040], %f299;
$L__BB3_303:
	mov.u32 	%r2733, %tid.y;
	shl.b32 	%r2734, %r2733, 3;
	add.s32 	%r2735, %r2648, %r2734;
	or.b32  	%r2736, %r2735, 4;
	setp.lt.s32 	%p305, %r2736, %r41;
	mov.u32 	%r2737, %ctaid.x;
	shl.b32 	%r2738, %r2737, 6;
	mov.u32 	%r2739, %tid.x;
	shl.b32 	%r2740, %r2739, 3;
	add.s32 	%r2741, %r2738, %r2740;
	add.s32 	%r2743, %r2741, 5;
	setp.lt.s32 	%p306, %r2743, %r40;
	and.pred  	%p307, %p305, %p306;
	@%p307 bra 	$L__BB3_305;
	mov.b32 	%r2744, 0;
	st.shared.u32 	[%r3+1044], %r2744;
	bra.uni 	$L__BB3_306;
$L__BB3_305:
	ld.param.u64 	%rd570, [_Z15gemm_shared_8x8PfS_S_iii_param_1];
	cvta.to.global.u64 	%rd345, %rd570;
	mov.u32 	%r2745, %ctaid.x;
	shl.b32 	%r2746, %r2745, 6;
	mov.u32 	%r2747, %tid.x;
	shl.b32 	%r2748, %r2747, 3;
	add.s32 	%r2749, %r2746, %r2748;
	cvt.s64.s32 	%rd346, %r2749;
	cvt.s64.s32 	%rd347, %r9;
	add.s64 	%rd348, %rd346, %rd347;
	shl.b64 	%rd349, %rd348, 2;
	add.s64 	%rd350, %rd345, %rd349;
	ld.global.f32 	%f300, [%rd350+20];
	st.shared.f32 	[%r3+1044], %f300;
$L__BB3_306:
	mov.u32 	%r2751, %tid.y;
	shl.b32 	%r2752, %r2751, 3;
	add.s32 	%r2753, %r2648, %r2752;
	or.b32  	%r2754, %r2753, 4;
	setp.lt.s32 	%p308, %r2754, %r41;
	mov.u32 	%r2755, %ctaid.x;
	shl.b32 	%r2756, %r2755, 6;
	mov.u32 	%r2757, %tid.x;
	shl.b32 	%r2758, %r2757, 3;
	add.s32 	%r2759, %r2756, %r2758;
	add.s32 	%r2761, %r2759, 6;
	setp.lt.s32 	%p309, %r2761, %r40;
	and.pred  	%p310, %p308, %p309;
	@%p310 bra 	$L__BB3_308;
	mov.b32 	%r2762, 0;
	st.shared.u32 	[%r3+1048], %r2762;
	bra.uni 	$L__BB3_309;
$L__BB3_308:
	ld.param.u64 	%rd571, [_Z15gemm_shared_8x8PfS_S_iii_param_1];
	cvta.to.global.u64 	%rd351, %rd571;
	mov.u32 	%r2763, %ctaid.x;
	shl.b32 	%r2764, %r2763, 6;
	mov.u32 	%r2765, %tid.x;
	shl.b32 	%r2766, %r2765, 3;
	add.s32 	%r2767, %r2764, %r2766;
	cvt.s64.s32 	%rd352, %r2767;
	cvt.s64.s32 	%rd353, %r9;
	add.s64 	%rd354, %rd352, %rd353;
	shl.b64 	%rd355, %rd354, 2;
	add.s64 	%rd356, %rd351, %rd355;
	ld.global.f32 	%f301, [%rd356+24];
	st.shared.f32 	[%r3+1048], %f301;
$L__BB3_309:
	mov.u32 	%r2769, %tid.y;
	shl.b32 	%r2770, %r2769, 3;
	add.s32 	%r2771, %r2648, %r2770;
	or.b32  	%r2772, %r2771, 4;
	setp.lt.s32 	%p311, %r2772, %r41;
	mov.u32 	%r2773, %ctaid.x;
	shl.b32 	%r2774, %r2773, 6;
	mov.u32 	%r2775, %tid.x;
	shl.b32 	%r2776, %r2775, 3;
	add.s32 	%r2777, %r2774, %r2776;
	add.s32 	%r2779, %r2777, 7;
	setp.lt.s32 	%p312, %r2779, %r40;
	and.pred  	%p313, %p311, %p312;
	@%p313 bra 	$L__BB3_311;
	mov.b32 	%r2780, 0;
	st.shared.u32 	[%r3+1052], %r2780;
	bra.uni 	$L__BB3_312;
$L__BB3_311:
	ld.param.u64 	%rd572, [_Z15gemm_shared_8x8PfS_S_iii_param_1];
	cvta.to.global.u64 	%rd357, %rd572;
	mov.u32 	%r2781, %ctaid.x;
	shl.b32 	%r2782, %r2781, 6;
	mov.u32 	%r2783, %tid.x;
	shl.b32 	%r2784, %r2783, 3;
	add.s32 	%r2785, %r2782, %r2784;
	cvt.s64.s32 	%rd358, %r2785;
	cvt.s64.s32 	%rd359, %r9;
	add.s64 	%rd360, %rd358, %rd359;
	shl.b64 	%rd361, %rd360, 2;
	add.s64 	%rd362, %rd357, %rd361;
	ld.global.f32 	%f302, [%rd362+28];
	st.shared.f32 	[%r3+1052], %f302;
$L__BB3_312:
	mov.u32 	%r2788, %tid.x;
	shl.b32 	%r2789, %r2788, 3;
	add.s32 	%r2790, %r2774, %r2789;
	setp.lt.s32 	%p314, %r2790, %r40;
	shl.b32 	%r2792, %r3313, 6;
	mov.u32 	%r2793, %tid.y;
	shl.b32 	%r2794, %r2793, 3;
	add.s32 	%r2795, %r2792, %r2794;
	or.b32  	%r2796, %r2795, 5;
	setp.lt.s32 	%p315, %r2796, %r41;
	add.s32 	%r10, %r9, %r40;
	and.pred  	%p316, %p315, %p314;
	@%p316 bra 	$L__BB3_314;
	mov.b32 	%r2797, 0;
	st.shared.u32 	[%r3+1280], %r2797;
	bra.uni 	$L__BB3_315;
$L__BB3_314:
	ld.param.u64 	%rd573, [_Z15gemm_shared_8x8PfS_S_iii_param_1];
	mov.u32 	%r2798, %ctaid.x;
	shl.b32 	%r2799, %r2798, 6;
	add.s32 	%r2802, %r2799, %r2789;
	add.s32 	%r2803, %r2802, %r10;
	cvta.to.global.u64 	%rd363, %rd573;
	mul.wide.s32 	%rd364, %r2803, 4;
	add.s64 	%rd365, %rd363, %rd364;
	ld.global.f32 	%f303, [%rd365];
	st.shared.f32 	[%r3+1280], %f303;
$L__BB3_315:
	mov.u32 	%r2809, %ctaid.x;
	shl.b32 	%r2810, %r2809, 6;
	add.s32 	%r2813, %r2810, %r2789;
	add.s32 	%r2815, %r2813, 1;
	setp.lt.s32 	%p318, %r2815, %r40;
	and.pred  	%p319, %p315, %p318;
	@%p319 bra 	$L__BB3_317;
	mov.b32 	%r2816, 0;
	st.shared.u32 	[%r3+1284], %r2816;
	bra.uni 	$L__BB3_318;
$L__BB3_317:
	ld.param.u64 	%rd574, [_Z15gemm_shared_8x8PfS_S_iii_param_1];
	cvta.to.global.u64 	%rd366, %rd574;
	mov.u32 	%r2817, %ctaid.x;
	shl.b32 	%r2818, %r2817, 6;
	mov.u32 	%r2819, %tid.x;
	shl.b32 	%r2820, %r2819, 3;
	add.s32 	%r2821, %r2818, %r2820;
	cvt.s64.s32 	%rd367, %r2821;
	cvt.s64.s32 	%rd368, %r10;
	add.s64 	%rd369, %rd367, %rd368;
	shl.b64 	%rd370, %rd369, 2;
	add.s64 	%rd371, %rd366, %rd370;
	ld.global.f32 	%f304, [%rd371+4];
	st.shared.f32 	[%r3+1284], %f304;
$L__BB3_318:
	mov.u32 	%r2823, %tid.y;
	shl.b32 	%r2824, %r2823, 3;
	add.s32 	%r2825, %r2792, %r2824;
	or.b32  	%r2826, %r2825, 5;
	setp.lt.s32 	%p320, %r2826, %r41;
	mov.u32 	%r2827, %ctaid.x;
	shl.b32 	%r2828, %r2827, 6;
	mov.u32 	%r2829, %tid.x;
	shl.b32 	%r2830, %r2829, 3;
	add.s32 	%r2831, %r2828, %r2830;
	add.s32 	%r2833, %r2831, 2;
	setp.lt.s32 	%p321, %r2833, %r40;
	and.pred  	%p322, %p320, %p321;
	@%p322 bra 	$L__BB3_320;
	mov.b32 	%r2834, 0;
	st.shared.u32 	[%r3+1288], %r2834;
	bra.uni 	$L__BB3_321;
$L__BB3_320:
	ld.param.u64 	%rd575, [_Z15gemm_shared_8x8PfS_S_iii_param_1];
	cvta.to.global.u64 	%rd372, %rd575;
	mov.u32 	%r2835, %ctaid.x;
	shl.b32 	%r2836, %r2835, 6;
	mov.u32 	%r2837, %tid.x;
	shl.b32 	%r2838, %r2837, 3;
	add.s32 	%r2839, %r2836, %r2838;
	cvt.s64.s32 	%rd373, %r2839;
	cvt.s64.s32 	%rd374, %r10;
	add.s64 	%rd375, %rd373, %rd374;
	shl.b64 	%rd376, %rd375, 2;
	add.s64 	%rd377, %rd372, %rd376;
	ld.global.f32 	%f305, [%rd377+8];
	st.shared.f32 	[%r3+1288], %f305;
$L__BB3_321:
	mov.u32 	%r2841, %tid.y;
	shl.b32 	%r2842, %r2841, 3;
	add.s32 	%r2843, %r2792, %r2842;
	or.b32  	%r2844, %r2843, 5;
	setp.lt.s32 	%p323, %r2844, %r41;
	mov.u32 	%r2845, %ctaid.x;
	shl.b32 	%r2846, %r2845, 6;
	mov.u32 	%r2847, %tid.x;
	shl.b32 	%r2848, %r2847, 3;
	add.s32 	%r2849, %r2846, %r2848;
	add.s32 	%r2851, %r2849, 3;
	setp.lt.s32 	%p324, %r2851, %r40;
	and.pred  	%p325, %p323, %p324;
	@%p325 bra 	$L__BB3_323;
	mov.b32 	%r2852, 0;
	st.shared.u32 	[%r3+1292], %r2852;
	bra.uni 	$L__BB3_324;
$L__BB3_323:
	ld.param.u64 	%rd576, [_Z15gemm_shared_8x8PfS_S_iii_param_1];
	cvta.to.global.u64 	%rd378, %rd576;
	mov.u32 	%r2853, %ctaid.x;
	shl.b32 	%r2854, %r2853, 6;
	mov.u32 	%r2855, %tid.x;
	shl.b32 	%r2856, %r2855, 3;
	add.s32 	%r2857, %r2854, %r2856;
	cvt.s64.s32 	%rd379, %r2857;
	cvt.s64.s32 	%rd380, %r10;
	add.s64 	%rd381, %rd379, %rd380;
	shl.b64 	%rd382, %rd381, 2;
	add.s64 	%rd383, %rd378, %rd382;
	ld.global.f32 	%f306, [%rd383+12];
	st.shared.f32 	[%r3+1292], %f306;
$L__BB3_324:
	mov.u32 	%r2859, %tid.y;
	shl.b32 	%r2860, %r2859, 3;
	add.s32 	%r2861, %r2792, %r2860;
	or.b32  	%r2862, %r2861, 5;
	setp.lt.s32 	%p326, %r2862, %r41;
	mov.u32 	%r2863, %ctaid.x;
	shl.b32 	%r2864, %r2863, 6;
	mov.u32 	%r2865, %tid.x;
	shl.b32 	%r2866, %r2865, 3;
	add.s32 	%r2867, %r2864, %r2866;
	add.s32 	%r2869, %r2867, 4;
	setp.lt.s32 	%p327, %r2869, %r40;
	and.pred  	%p328, %p326, %p327;
	@%p328 bra 	$L__BB3_326;
	mov.b32 	%r2870, 0;
	st.shared.u32 	[%r3+1296], %r2870;
	bra.uni 	$L__BB3_327;
$L__BB3_326:
	ld.param.u64 	%rd577, [_Z15gemm_shared_8x8PfS_S_iii_param_1];
	cvta.to.global.u64 	%rd384, %rd577;
	mov.u32 	%r2871, %ctaid.x;
	shl.b32 	%r2872, %r2871, 6;
	mov.u32 	%r2873, %tid.x;
	shl.b32 	%r2874, %r2873, 3;
	add.s32 	%r2875, %r2872, %r2874;
	cvt.s64.s32 	%rd385, %r2875;
	cvt.s64.s32 	%rd386, %r10;
	add.s64 	%rd387, %rd385, %rd386;
	shl.b64 	%rd388, %rd387, 2;
	add.s64 	%rd389, %rd384, %rd388;
	ld.global.f32 	%f307, [%rd389+16];
	st.shared.f32 	[%r3+1296], %f307;
$L__BB3_327:
	mov.u32 	%r2877, %tid.y;
	shl.b32 	%r2878, %r2877, 3;
	add.s32 	%r2879, %r2792, %r2878;
	or.b32  	%r2880, %r2879, 5;
	setp.lt.s32 	%p329, %r2880, %r41;
	mov.u32 	%r2881, %ctaid.x;
	shl.b32 	%r2882, %r2881, 6;
	mov.u32 	%r2883, %tid.x;
	shl.b32 	%r2884, %r2883, 3;
	add.s32 	%r2885, %r2882, %r2884;
	add.s32 	%r2887, %r2885, 5;
	setp.lt.s32 	%p330, %r2887, %r40;
	and.pred  	%p331, %p329, %p330;
	@%p331 bra 	$L__BB3_329;
	mov.b32 	%r2888, 0;
	st.shared.u32 	[%r3+1300], %r2888;
	bra.uni 	$L__BB3_330;
$L__BB3_329:
	ld.param.u64 	%rd578, [_Z15gemm_shared_8x8PfS_S_iii_param_1];
	cvta.to.global.u64 	%rd390, %rd578;
	mov.u32 	%r2889, %ctaid.x;
	shl.b32 	%r2890, %r2889, 6;
	mov.u32 	%r2891, %tid.x;
	shl.b32 	%r2892, %r2891, 3;
	add.s32 	%r2893, %r2890, %r2892;
	cvt.s64.s32 	%rd391, %r2893;
	cvt.s64.s32 	%rd392, %r10;
	add.s64 	%rd393, %rd391, %rd392;
	shl.b64 	%rd394, %rd393, 2;
	add.s64 	%rd395, %rd390, %rd394;
	ld.global.f32 	%f308, [%rd395+20];
	st.shared.f32 	[%r3+1300], %f308;
$L__BB3_330:
	mov.u32 	%r2895, %tid.y;
	shl.b32 	%r2896, %r2895, 3;
	add.s32 	%r2897, %r2792, %r2896;
	or.b32  	%r2898, %r2897, 5;
	setp.lt.s32 	%p332, %r2898, %r41;
	mov.u32 	%r2899, %ctaid.x;
	shl.b32 	%r2900, %r2899, 6;
	mov.u32 	%r2901, %tid.x;
	shl.b32 	%r2902, %r2901, 3;
	add.s32 	%r2903, %r2900, %r2902;
	add.s32 	%r2905, %r2903, 6;
	setp.lt.s32 	%p333, %r2905, %r40;
	and.pred  	%p334, %p332, %p333;
	@%p334 bra 	$L__BB3_332;
	mov.b32 	%r2906, 0;
	st.shared.u32 	[%r3+1304], %r2906;
	bra.uni 	$L__BB3_333;
$L__BB3_332:
	ld.param.u64 	%rd579, [_Z15gemm_shared_8x8PfS_S_iii_param_1];
	cvta.to.global.u64 	%rd396, %rd579;
	mov.u32 	%r2907, %ctaid.x;
	shl.b32 	%r2908, %r2907, 6;
	mov.u32 	%r2909, %tid.x;
	shl.b32 	%r2910, %r2909, 3;
	add.s32 	%r2911, %r2908, %r2910;
	cvt.s64.s32 	%rd397, %r2911;
	cvt.s64.s32 	%rd398, %r10;
	add.s64 	%rd399, %rd397, %rd398;
	shl.b64 	%rd400, %rd399, 2;
	add.s64 	%rd401, %rd396, %rd400;
	ld.global.f32 	%f309, [%rd401+24];
	st.shared.f32 	[%r3+1304], %f309;
$L__BB3_333:
	mov.u32 	%r2913, %tid.y;
	shl.b32 	%r2914, %r2913, 3;
	add.s32 	%r2915, %r2792, %r2914;
	or.b32  	%r2916, %r2915, 5;
	setp.lt.s32 	%p335, %r2916, %r41;
	mov.u32 	%r2917, %ctaid.x;
	shl.b32 	%r2918, %r2917, 6;
	mov.u32 	%r2919, %tid.x;
	shl.b32 	%r2920, %r2919, 3;
	add.s32 	%r2921, %r2918, %r2920;
	add.s32 	%r2923, %r2921, 7;
	setp.lt.s32 	%p336, %r2923, %r40;
	and.pred  	%p337, %p335, %p336;
	@%p337 bra 	$L__BB3_335;
	mov.b32 	%r2924, 0;
	st.shared.u32 	[%r3+1308], %r2924;
	bra.uni 	$L__BB3_336;
$L__BB3_335:
	ld.param.u64 	%rd580, [_Z15gemm_shared_8x8PfS_S_iii_param_1];
	cvta.to.global.u64 	%rd402, %rd580;
	mov.u32 	%r2925, %ctaid.x;
	shl.b32 	%r2926, %r2925, 6;
	mov.u32 	%r2927, %tid.x;
	shl.b32 	%r2928, %r2927, 3;
	add.s32 	%r2929, %r2926, %r2928;
	cvt.s64.s32 	%rd403, %r2929;
	cvt.s64.s32 	%rd404, %r10;
	add.s64 	%rd405, %rd403, %rd404;
	shl.b64 	%rd406, %rd405, 2;
	add.s64 	%rd407, %rd402, %rd406;
	ld.global.f32 	%f310, [%rd407+28];
	st.shared.f32 	[%r3+1308], %f310;
$L__BB3_336:
	mov.u32 	%r2932, %tid.x;
	shl.b32 	%r2933, %r2932, 3;
	add.s32 	%r2934, %r2918, %r2933;
	setp.lt.s32 	%p338, %r2934, %r40;
	shl.b32 	%r2936, %r3313, 6;
	mov.u32 	%r2937, %tid.y;
	shl.b32 	%r2938, %r2937, 3;
	add.s32 	%r2939, %r2936, %r2938;
	or.b32  	%r2940, %r2939, 6;
	setp.lt.s32 	%p339, %r2940, %r41;
	add.s32 	%r11, %r10, %r40;
	and.pred  	%p340, %p339, %p338;
	@%p340 bra 	$L__BB3_338;
	mov.b32 	%r2941, 0;
	st.shared.u32 	[%r3+1536], %r2941;
	bra.uni 	$L__BB3_339;
$L__BB3_338:
	ld.param.u64 	%rd581, [_Z15gemm_shared_8x8PfS_S_iii_param_1];
	mov.u32 	%r2942, %ctaid.x;
	shl.b32 	%r2943, %r2942, 6;
	add.s32 	%r2946, %r2943, %r2933;
	add.s32 	%r2947, %r2946, %r11;
	cvta.to.global.u64 	%rd408, %rd581;
	mul.wide.s32 	%rd409, %r2947, 4;
	add.s64 	%rd410, %rd408, %rd409;
	ld.global.f32 	%f311, [%rd410];
	st.shared.f32 	[%r3+1536], %f311;
$L__BB3_339:
	mov.u32 	%r2953, %ctaid.x;
	shl.b32 	%r2954, %r2953, 6;
	add.s32 	%r2957, %r2954, %r2933;
	add.s32 	%r2959, %r2957, 1;
	setp.lt.s32 	%p342, %r2959, %r40;
	and.pred  	%p343, %p339, %p342;
	@%p343 bra 	$L__BB3_341;
	mov.b32 	%r2960, 0;
	st.shared.u32 	[%r3+1540], %r2960;
	bra.uni 	$L__BB3_342;
$L__BB3_341:
	ld.param.u64 	%rd582, [_Z15gemm_shared_8x8PfS_S_iii_param_1];
	cvta.to.global.u64 	%rd411, %rd582;
	mov.u32 	%r2961, %ctaid.x;
	shl.b32 	%r2962, %r2961, 6;
	mov.u32 	%r2963, %tid.x;
	shl.b32 	%r2964, %r2963, 3;
	add.s32 	%r2965, %r2962, %r2964;
	cvt.s64.s32 	%rd412, %r2965;
	cvt.s64.s32 	%rd413, %r11;
	add.s64 	%rd414, %rd412, %rd413;
	shl.b64 	%rd415, %rd414, 2;
	add.s64 	%rd416, %rd411, %rd415;
	ld.global.f32 	%f312, [%rd416+4];
	st.shared.f32 	[%r3+1540], %f312;
$L__BB3_342:
	mov.u32 	%r2967, %tid.y;
	shl.b32 	%r2968, %r2967, 3;
	add.s32 	%r2969, %r2936, %r2968;
	or.b32  	%r2970, %r2969, 6;
	setp.lt.s32 	%p344, %r2970, %r41;
	mov.u32 	%r2971, %ctaid.x;
	shl.b32 	%r2972, %r2971, 6;
	mov.u32 	%r2973, %tid.x;
	shl.b32 	%r2974, %r2973, 3;
	add.s32 	%r2975, %r2972, %r2974;
	add.s32 	%r2977, %r2975, 2;
	setp.lt.s32 	%p345, %r2977, %r40;
	and.pred  	%p346, %p344, %p345;
	@%p346 bra 	$L__BB3_344;
	mov.b32 	%r2978, 0;
	st.shared.u32 	[%r3+1544], %r2978;
	bra.uni 	$L__BB3_345;
$L__BB3_344:
	ld.param.u64 	%rd583, [_Z15gemm_shared_8x8PfS_S_iii_param_1];
	cvta.to.global.u64 	%rd417, %rd583;
	mov.u32 	%r2979, %ctaid.x;
	shl.b32 	%r2980, %r2979, 6;
	mov.u32 	%r2981, %tid.x;
	shl.b32 	%r2982, %r2981, 3;
	add.s32 	%r2983, %r2980, %r2982;
	cvt.s64.s32 	%rd418, %r2983;
	cvt.s64.s32 	%rd419, %r11;
	add.s64 	%rd420, %rd418, %rd419;
	shl.b64 	%rd421, %rd420, 2;
	add.s64 	%rd422, %rd417, %rd421;
	ld.global.f32 	%f313, [%rd422+8];
	st.shared.f32 	[%r3+1544], %f313;
$L__BB3_345:
	mov.u32 	%r2985, %tid.y;
	shl.b32 	%r2986, %r2985, 3;
	add.s32 	%r2987, %r2936, %r2986;
	or.b32  	%r2988, %r2987, 6;
	setp.lt.s32 	%p347, %r2988, %r41;
	mov.u32 	%r2989, %ctaid.x;
	shl.b32 	%r2990, %r2989, 6;
	mov.u32 	%r2991, %tid.x;
	shl.b32 	%r2992, %r2991, 3;
	add.s32 	%r2993, %r2990, %r2992;
	add.s32 	%r2995, %r2993, 3;
	setp.lt.s32 	%p348, %r2995, %r40;
	and.pred  	%p349, %p347, %p348;
	@%p349 bra 	$L__BB3_347;
	mov.b32 	%r2996, 0;
	st.shared.u32 	[%r3+1548], %r2996;
	bra.uni 	$L__BB3_348;
$L__BB3_347:
	ld.param.u64 	%rd584, [_Z15gemm_shared_8x8PfS_S_iii_param_1];
	cvta.to.global.u64 	%rd423, %rd584;
	mov.u32 	%r2997, %ctaid.x;
	shl.b32 	%r2998, %r2997, 6;
	mov.u32 	%r2999, %tid.x;
	shl.b32 	%r3000, %r2999, 3;
	add.s32 	%r3001, %r2998, %r3000;
	cvt.s64.s32 	%rd424, %r3001;
	cvt.s64.s32 	%rd425, %r11;
	add.s64 	%rd426, %rd424, %rd425;
	shl.b64 	%rd427, %rd426, 2;
	add.s64 	%rd428, %rd423, %rd427;
	ld.global.f32 	%f314, [%rd428+12];
	st.shared.f32 	[%r3+1548], %f314;
$L__BB3_348:
	mov.u32 	%r3003, %tid.y;
	shl.b32 	%r3004, %r3003, 3;
	add.s32 	%r3005, %r2936, %r3004;
	or.b32  	%r3006, %r3005, 6;
	setp.lt.s32 	%p350, %r3006, %r41;
	mov.u32 	%r3007, %ctaid.x;
	shl.b32 	%r3008, %r3007, 6;
	mov.u32 	%r3009, %tid.x;
	shl.b32 	%r3010, %r3009, 3;
	add.s32 	%r3011, %r3008, %r3010;
	add.s32 	%r3013, %r3011, 4;
	setp.lt.s32 	%p351, %r3013, %r40;
	and.pred  	%p352, %p350, %p351;
	@%p352 bra 	$L__BB3_350;
	mov.b32 	%r3014, 0;
	st.shared.u32 	[%r3+1552], %r3014;
	bra.uni 	$L__BB3_351;
$L__BB3_350:
	ld.param.u64 	%rd585, [_Z15gemm_shared_8x8PfS_S_iii_param_1];
	cvta.to.global.u64 	%rd429, %rd585;
	mov.u32 	%r3015, %ctaid.x;
	shl.b32 	%r3016, %r3015, 6;
	mov.u32 	%r3017, %tid.x;
	shl.b32 	%r3018, %r3017, 3;
	add.s32 	%r3019, %r3016, %r3018;
	cvt.s64.s32 	%rd430, %r3019;
	cvt.s64.s32 	%rd431, %r11;
	add.s64 	%rd432, %rd430, %rd431;
	shl.b64 	%rd433, %rd432, 2;
	add.s64 	%rd434, %rd429, %rd433;
	ld.global.f32 	%f315, [%rd434+16];
	st.shared.f32 	[%r3+1552], %f315;
$L__BB3_351:
	mov.u32 	%r3021, %tid.y;
	shl.b32 	%r3022, %r3021, 3;
	add.s32 	%r3023, %r2936, %r3022;
	or.b32  	%r3024, %r3023, 6;
	setp.lt.s32 	%p353, %r3024, %r41;
	mov.u32 	%r3025, %ctaid.x;
	shl.b32 	%r3026, %r3025, 6;
	mov.u32 	%r3027, %tid.x;
	shl.b32 	%r3028, %r3027, 3;
	add.s32 	%r3029, %r3026, %r3028;
	add.s32 	%r3031, %r3029, 5;
	setp.lt.s32 	%p354, %r3031, %r40;
	and.pred  	%p355, %p353, %p354;
	@%p355 bra 	$L__BB3_353;
	mov.b32 	%r3032, 0;
	st.shared.u32 	[%r3+1556], %r3032;
	bra.uni 	$L__BB3_354;
$L__BB3_353:
	ld.param.u64 	%rd586, [_Z15gemm_shared_8x8PfS_S_iii_param_1];
	cvta.to.global.u64 	%rd435, %rd586;
	mov.u32 	%r3033, %ctaid.x;
	shl.b32 	%r3034, %r3033, 6;
	mov.u32 	%r3035, %tid.x;
	shl.b32 	%r3036, %r3035, 3;
	add.s32 	%r3037, %r3034, %r3036;
	cvt.s64.s32 	%rd436, %r3037;
	cvt.s64.s32 	%rd437, %r11;
	add.s64 	%rd438, %rd436, %rd437;
	shl.b64 	%rd439, %rd438, 2;
	add.s64 	%rd440, %rd435, %rd439;
	ld.global.f32 	%f316, [%rd440+20];
	st.shared.f32 	[%r3+1556], %f316;
$L__BB3_354:
	mov.u32 	%r3039, %tid.y;
	shl.b32 	%r3040, %r3039, 3;
	add.s32 	%r3041, %r2936, %r3040;
	or.b32  	%r3042, %r3041, 6;
	setp.lt.s32 	%p356, %r3042, %r41;
	mov.u32 	%r3043, %ctaid.x;
	shl.b32 	%r3044, %r3043, 6;
	mov.u32 	%r3045, %tid.x;
	shl.b32 	%r3046, %r3045, 3;
	add.s32 	%r3047, %r3044, %r3046;
	add.s32 	%r3049, %r3047, 6;
	setp.lt.s32 	%p357, %r3049, %r40;
	and.pred  	%p358, %p356, %p357;
	@%p358 bra 	$L__BB3_356;
	mov.b32 	%r3050, 0;
	st.shared.u32 	[%r3+1560], %r3050;
	bra.uni 	$L__BB3_357;
$L__BB3_356:
	ld.param.u64 	%rd587, [_Z15gemm_shared_8x8PfS_S_iii_param_1];
	cvta.to.global.u64 	%rd441, %rd587;
	mov.u32 	%r3051, %ctaid.x;
	shl.b32 	%r3052, %r3051, 6;
	mov.u32 	%r3053, %tid.x;
	shl.b32 	%r3054, %r3053, 3;
	add.s32 	%r3055, %r3052, %r3054;
	cvt.s64.s32 	%rd442, %r3055;
	cvt.s64.s32 	%rd443, %r11;
	add.s64 	%rd444, %rd442, %rd443;
	shl.b64 	%rd445, %rd444, 2;
	add.s64 	%rd446, %rd441, %rd445;
	ld.global.f32 	%f317, [%rd446+24];
	st.shared.f32 	[%r3+1560], %f317;
$L__BB3_357:
	mov.u32 	%r3057, %tid.y;
	shl.b32 	%r3058, %r3057, 3;
	add.s32 	%r3059, %r2936, %r3058;
	or.b32  	%r3060, %r3059, 6;
	setp.lt.s32 	%p359, %r3060, %r41;
	mov.u32 	%r3061, %ctaid.x;
	shl.b32 	%r3062, %r3061, 6;
	mov.u32 	%r3063, %tid.x;
	shl.b32 	%r3064, %r3063, 3;
	add.s32 	%r3065, %r3062, %r3064;
	add.s32 	%r3067, %r3065, 7;
	setp.lt.s32 	%p360, %r3067, %r40;
	and.pred  	%p361, %p359, %p360;
	@%p361 bra 	$L__BB3_359;
	mov.b32 	%r3068, 0;
	st.shared.u32 	[%r3+1564], %r3068;
	bra.uni 	$L__BB3_360;
$L__BB3_359:
	ld.param.u64 	%rd588, [_Z15gemm_shared_8x8PfS_S_iii_param_1];
	cvta.to.global.u64 	%rd447, %rd588;
	mov.u32 	%r3069, %ctaid.x;
	shl.b32 	%r3070, %r3069, 6;
	mov.u32 	%r3071, %tid.x;
	shl.b32 	%r3072, %r3071, 3;
	add.s32 	%r3073, %r3070, %r3072;
	cvt.s64.s32 	%rd448, %r3073;
	cvt.s64.s32 	%rd449, %r11;
	add.s64 	%rd450, %rd448, %rd449;
	shl.b64 	%rd451, %rd450, 2;
	add.s64 	%rd452, %rd447, %rd451;
	ld.global.f32 	%f318, [%rd452+28];
	st.shared.f32 	[%r3+1564], %f318;
$L__BB3_360:
	mov.u32 	%r3076, %tid.x;
	shl.b32 	%r3077, %r3076, 3;
	add.s32 	%r3078, %r3062, %r3077;
	setp.lt.s32 	%p362, %r3078, %r40;
	shl.b32 	%r3080, %r3313, 6;
	mov.u32 	%r3081, %tid.y;
	shl.b32 	%r3082, %r3081, 3;
	add.s32 	%r3083, %r3080, %r3082;
	or.b32  	%r3084, %r3083, 7;
	setp.lt.s32 	%p363, %r3084, %r41;
	add.s32 	%r12, %r11, %r40;
	and.pred  	%p364, %p363, %p362;
	@%p364 bra 	$L__BB3_362;
	mov.b32 	%r3085, 0;
	st.shared.u32 	[%r3+1792], %r3085;
	bra.uni 	$L__BB3_363;
$L__BB3_362:
	ld.param.u64 	%rd589, [_Z15gemm_shared_8x8PfS_S_iii_param_1];
	mov.u32 	%r3086, %ctaid.x;
	shl.b32 	%r3087, %r3086, 6;
	add.s32 	%r3090, %r3087, %r3077;
	add.s32 	%r3091, %r3090, %r12;
	cvta.to.global.u64 	%rd453, %rd589;
	mul.wide.s32 	%rd454, %r3091, 4;
	add.s64 	%rd455, %rd453, %rd454;
	ld.global.f32 	%f319, [%rd455];
	st.shared.f32 	[%r3+1792], %f319;
$L__BB3_363:
	ld.param.u64 	%rd590, [_Z15gemm_shared_8x8PfS_S_iii_param_1];
	mov.u32 	%r3097, %ctaid.x;
	shl.b32 	%r3098, %r3097, 6;
	add.s32 	%r3101, %r3098, %r3077;
	add.s32 	%r3103, %r3101, 1;
	setp.lt.s32 	%p366, %r3103, %r40;
	and.pred  	%p367, %p363, %p366;
	cvt.s64.s32 	%rd456, %r12;
	cvt.s64.s32 	%rd457, %r3101;
	add.s64 	%rd458, %rd457, %rd456;
	cvta.to.global.u64 	%rd459, %rd590;
	shl.b64 	%rd460, %rd458, 2;
	add.s64 	%rd7, %rd459, %rd460;
	@%p367 bra 	$L__BB3_365;
	mov.b32 	%r3104, 0;
	st.shared.u32 	[%r3+1796], %r3104;
	bra.uni 	$L__BB3_366;
$L__BB3_365:
	ld.global.f32 	%f320, [%rd7+4];
	st.shared.f32 	[%r3+1796], %f320;
$L__BB3_366:
	mov.u32 	%r3106, %tid.y;
	shl.b32 	%r3107, %r3106, 3;
	add.s32 	%r3108, %r3080, %r3107;
	or.b32  	%r3109, %r3108, 7;
	setp.lt.s32 	%p368, %r3109, %r41;
	mov.u32 	%r3112, %tid.x;
	shl.b32 	%r3113, %r3112, 3;
	add.s32 	%r3114, %r3098, %r3113;
	add.s32 	%r3116, %r3114, 2;
	setp.lt.s32 	%p369, %r3116, %r40;
	and.pred  	%p370, %p368, %p369;
	@%p370 bra 	$L__BB3_368;
	mov.b32 	%r3117, 0;
	st.shared.u32 	[%r3+1800], %r3117;
	bra.uni 	$L__BB3_369;
$L__BB3_368:
	ld.global.f32 	%f321, [%rd7+8];
	st.shared.f32 	[%r3+1800], %f321;
$L__BB3_369:
	add.s32 	%r3129, %r3114, 3;
	setp.lt.s32 	%p372, %r3129, %r40;
	and.pred  	%p373, %p368, %p372;
	@%p373 bra 	$L__BB3_371;
	mov.b32 	%r3130, 0;
	st.shared.u32 	[%r3+1804], %r3130;
	bra.uni 	$L__BB3_372;
$L__BB3_371:
	ld.global.f32 	%f322, [%rd7+12];
	st.shared.f32 	[%r3+1804], %f322;
$L__BB3_372:
	add.s32 	%r3142, %r3114, 4;
	setp.lt.s32 	%p375, %r3142, %r40;
	and.pred  	%p376, %p368, %p375;
	@%p376 bra 	$L__BB3_374;
	mov.b32 	%r3143, 0;
	st.shared.u32 	[%r3+1808], %r3143;
	bra.uni 	$L__BB3_375;
$L__BB3_374:
	ld.global.f32 	%f323, [%rd7+16];
	st.shared.f32 	[%r3+1808], %f323;
$L__BB3_375:
	add.s32 	%r3155, %r3114, 5;
	setp.lt.s32 	%p378, %r3155, %r40;
	and.pred  	%p379, %p368, %p378;
	@%p379 bra 	$L__BB3_377;
	mov.b32 	%r3156, 0;
	st.shared.u32 	[%r3+1812], %r3156;
	bra.uni 	$L__BB3_378;
$L__BB3_377:
	ld.global.f32 	%f324, [%rd7+20];
	st.shared.f32 	[%r3+1812], %f324;
$L__BB3_378:
	add.s32 	%r3168, %r3114, 6;
	setp.lt.s32 	%p381, %r3168, %r40;
	and.pred  	%p382, %p368, %p381;
	@%p382 bra 	$L__BB3_380;
	mov.b32 	%r3169, 0;
	st.shared.u32 	[%r3+1816], %r3169;
	bra.uni 	$L__BB3_381;
$L__BB3_380:
	ld.global.f32 	%f325, [%rd7+24];
	st.shared.f32 	[%r3+1816], %f325;
$L__BB3_381:
	add.s32 	%r3181, %r3114, 7;
	setp.lt.s32 	%p384, %r3181, %r40;
	and.pred  	%p385, %p368, %p384;
	@%p385 bra 	$L__BB3_383;
	mov.b32 	%r3182, 0;
	st.shared.u32 	[%r3+1820], %r3182;
	bra.uni 	$L__BB3_384;
$L__BB3_383:
	ld.global.f32 	%f326, [%rd7+28];
	st.shared.f32 	[%r3+1820], %f326;
$L__BB3_384:
	bar.sync 	0;
	mov.u32 	%r3183, %tid.y;
	shl.b32 	%r3184, %r3183, 11;
	mov.u32 	%r3185, _ZZ15gemm_shared_8x8PfS_S_iiiE2As;
	add.s32 	%r3186, %r3185, %r3184;
	ld.shared.f32 	%f327, [%r3186];
	mov.u32 	%r3187, %tid.x;
	shl.b32 	%r3188, %r3187, 5;
	mov.u32 	%r3189, _ZZ15gemm_shared_8x8PfS_S_iiiE2Bs;
	add.s32 	%r3190, %r3189, %r3188;
	ld.shared.f32 	%f328, [%r3190];
	fma.rn.f32 	%f329, %f327, %f328, %f5512;
	ld.shared.f32 	%f330, [%r3190+4];
	fma.rn.f32 	%f331, %f327, %f330, %f5511;
	ld.shared.f32 	%f332, [%r3190+8];
	fma.rn.f32 	%f333, %f327, %f332, %f5510;
	ld.shared.f32 	%f334, [%r3190+12];
	fma.rn.f32 	%f335, %f327, %f334, %f5509;
	ld.shared.f32 	%f336, [%r3190+16];
	fma.rn.f32 	%f337, %f327, %f336, %f5508;
	ld.shared.f32 	%f338, [%r3190+20];
	fma.rn.f32 	%f339, %f327, %f338, %f5507;
	ld.shared.f32 	%f340, [%r3190+24];
	fma.rn.f32 	%f341, %f327, %f340, %f5506;
	ld.shared.f32 	%f342, [%r3190+28];
	fma.rn.f32 	%f343, %f327, %f342, %f5505;
	ld.shared.f32 	%f344, [%r3186+256];
	fma.rn.f32 	%f345, %f344, %f328, %f5504;
	fma.rn.f32 	%f346, %f344, %f330, %f5503;
	fma.rn.f32 	%f347, %f344, %f332, %f5502;
	fma.rn.f32 	%f348, %f344, %f334, %f5501;
	fma.rn.f32 	%f349, %f344, %f336, %f5500;
	fma.rn.f32 	%f350, %f344, %f338, %f5499;
	fma.rn.f32 	%f351, %f344, %f340, %f5498;
	fma.rn.f32 	%f352, %f344, %f342, %f5497;
	ld.shared.f32 	%f353, [%r3186+512];
	fma.rn.f32 	%f354, %f353, %f328, %f5496;
	fma.rn.f32 	%f355, %f353, %f330, %f5495;
	fma.rn.f32 	%f356, %f353, %f332, %f5494;
	fma.rn.f32 	%f357, %f353, %f334, %f5493;
	fma.rn.f32 	%f358, %f353, %f336, %f5492;
	fma.rn.f32 	%f359, %f353, %f338, %f5491;
	fma.rn.f32 	%f360, %f353, %f340, %f5490;
	fma.rn.f32 	%f361, %f353, %f342, %f5489;
	ld.shared.f32 	%f362, [%r3186+768];
	fma.rn.f32 	%f363, %f362, %f328, %f5488;
	fma.rn.f32 	%f364, %f362, %f330, %f5487;
	fma.rn.f32 	%f365, %f362, %f332, %f5486;
	fma.rn.f32 	%f366, %f362, %f334, %f5485;
	fma.rn.f32 	%f367, %f362, %f336, %f5484;
	fma.rn.f32 	%f368, %f362, %f338, %f5483;
	fma.rn.f32 	%f369, %f362, %f340, %f5482;
	fma.rn.f32 	%f370, %f362, %f342, %f5481;
	ld.shared.f32 	%f371, [%r3186+1024];
	fma.rn.f32 	%f372, %f371, %f328, %f5480;
	fma.rn.f32 	%f373, %f371, %f330, %f5479;
	fma.rn.f32 	%f374, %f371, %f332, %f5478;
	fma.rn.f32 	%f375, %f371, %f334, %f5477;
	fma.rn.f32 	%f376, %f371, %f336, %f5476;
	fma.rn.f32 	%f377, %f371, %f338, %f5475;
	fma.rn.f32 	%f378, %f371, %f340, %f5474;
	fma.rn.f32 	%f379, %f371, %f342, %f5473;
	ld.shared.f32 	%f380, [%r3186+1280];
	fma.rn.f32 	%f381, %f380, %f328, %f5472;
	fma.rn.f32 	%f382, %f380, %f330, %f5471;
	fma.rn.f32 	%f383, %f380, %f332, %f5470;
	fma.rn.f32 	%f384, %f380, %f334, %f5469;
	fma.rn.f32 	%f385, %f380, %f336, %f5468;
	fma.rn.f32 	%f386, %f380, %f338, %f5467;
	fma.rn.f32 	%f387, %f380, %f340, %f5466;
	fma.rn.f32 	%f388, %f380, %f342, %f5465;
	ld.shared.f32 	%f389, [%r3186+1536];
	fma.rn.f32 	%f390, %f389, %f328, %f5464;
	fma.rn.f32 	%f391, %f389, %f330, %f5463;
	fma.rn.f32 	%f392, %f389, %f332, %f5462;
	fma.rn.f32 	%f393, %f389, %f334, %f5461;
	fma.rn.f32 	%f394, %f389, %f336, %f5460;
	fma.rn.f32 	%f395, %f389, %f338, %f5459;
	fma.rn.f32 	%f396, %f389, %f340, %f5458;
	fma.rn.f32 	%f397, %f389, %f342, %f5457;
	ld.shared.f32 	%f398, [%r3186+1792];
	fma.rn.f32 	%f399, %f398, %f328, %f5456;
	fma.rn.f32 	%f400, %f398, %f330, %f5455;
	fma.rn.f32 	%f401, %f398, %f332, %f5454;
	fma.rn.f32 	%f402, %f398, %f334, %f5453;
	fma.rn.f32 	%f403, %f398, %f336, %f5452;
	fma.rn.f32 	%f404, %f398, %f338, %f5451;
	fma.rn.f32 	%f405, %f398, %f340, %f5450;
	fma.rn.f32 	%f406, %f398, %f342, %f5449;
	ld.shared.f32 	%f407, [%r3186+4];
	ld.shared.f32 	%f408, [%r3190+256];
	fma.rn.f32 	%f409, %f407, %f408, %f329;
	ld.shared.f32 	%f410, [%r3190+260];
	fma.rn.f32 	%f411, %f407, %f410, %f331;
	ld.shared.f32 	%f412, [%r3190+264];
	fma.rn.f32 	%f413, %f407, %f412, %f333;
	ld.shared.f32 	%f414, [%r3190+268];
	fma.rn.f32 	%f415, %f407, %f414, %f335;
	ld.shared.f32 	%f416, [%r3190+272];
	fma.rn.f32 	%f417, %f407, %f416, %f337;
	ld.shared.f32 	%f418, [%r3190+276];
	fma.rn.f32 	%f419, %f407, %f418, %f339;
	ld.shared.f32 	%f420, [%r3190+280];
	fma.rn.f32 	%f421, %f407, %f420, %f341;
	ld.shared.f32 	%f422, [%r3190+284];
	fma.rn.f32 	%f423, %f407, %f422, %f343;
	ld.shared.f32 	%f424, [%r3186+260];
	fma.rn.f32 	%f425, %f424, %f408, %f345;
	fma.rn.f32 	%f426, %f424, %f410, %f346;
	fma.rn.f32 	%f427, %f424, %f412, %f347;
	fma.rn.f32 	%f428, %f424, %f414, %f348;
	fma.rn.f32 	%f429, %f424, %f416, %f349;
	fma.rn.f32 	%f430, %f424, %f418, %f350;
	fma.rn.f32 	%f431, %f424, %f420, %f351;
	fma.rn.f32 	%f432, %f424, %f422, %f352;
	ld.shared.f32 	%f433, [%r3186+516];
	fma.rn.f32 	%f434, %f433, %f408, %f354;
	fma.rn.f32 	%f435, %f433, %f410, %f355;
	fma.rn.f32 	%f436, %f433, %f412, %f356;
	fma.rn.f32 	%f437, %f433, %f414, %f357;
	fma.rn.f32 	%f438, %f433, %f416, %f358;
	fma.rn.f32 	%f439, %f433, %f418, %f359;
	fma.rn.f32 	%f440, %f433, %f420, %f360;
	fma.rn.f32 	%f441, %f433, %f422, %f361;
	ld.shared.f32 	%f442, [%r3186+772];
	fma.rn.f32 	%f443, %f442, %f408, %f363;
	fma.rn.f32 	%f444, %f442, %f410, %f364;
	fma.rn.f32 	%f445, %f442, %f412, %f365;
	fma.rn.f32 	%f446, %f442, %f414, %f366;
	fma.rn.f32 	%f447, %f442, %f416, %f367;
	fma.rn.f32 	%f448, %f442, %f418, %f368;
	fma.rn.f32 	%f449, %f442, %f420, %f369;
	fma.rn.f32 	%f450, %f442, %f422, %f370;
	ld.shared.f32 	%f451, [%r3186+1028];
	fma.rn.f32 	%f452, %f451, %f408, %f372;
	fma.rn.f32 	%f453, %f451, %f410, %f373;
	fma.rn.f32 	%f454, %f451, %f412, %f374;
	fma.rn.f32 	%f455, %f451, %f414, %f375;
	fma.rn.f32 	%f456, %f451, %f416, %f376;
	fma.rn.f32 	%f457, %f451, %f418, %f377;
	fma.rn.f32 	%f458, %f451, %f420, %f378;
	fma.rn.f32 	%f459, %f451, %f422, %f379;
	ld.shared.f32 	%f460, [%r3186+1284];
	fma.rn.f32 	%f461, %f460, %f408, %f381;
	fma.rn.f32 	%f462, %f460, %f410, %f382;
	fma.rn.f32 	%f463, %f460, %f412, %f383;
	fma.rn.f32 	%f464, %f460, %f414, %f384;
	fma.rn.f32 	%f465, %f460, %f416, %f385;
	fma.rn.f32 	%f466, %f460, %f418, %f386;
	fma.rn.f32 	%f467, %f460, %f420, %f387;
	fma.rn.f32 	%f468, %f460, %f422, %f388;
	ld.shared.f32 	%f469, [%r3186+1540];
	fma.rn.f32 	%f470, %f469, %f408, %f390;
	fma.rn.f32 	%f471, %f469, %f410, %f391;
	fma.rn.f32 	%f472, %f469, %f412, %f392;
	fma.rn.f32 	%f473, %f469, %f414, %f393;
	fma.rn.f32 	%f474, %f469, %f416, %f394;
	fma.rn.f32 	%f475, %f469, %f418, %f395;
	fma.rn.f32 	%f476, %f469, %f420, %f396;
	fma.rn.f32 	%f477, %f469, %f422, %f397;
	ld.shared.f32 	%f478, [%r3186+1796];
	fma.rn.f32 	%f479, %f478, %f408, %f399;
	fma.rn.f32 	%f480, %f478, %f410, %f400;
	fma.rn.f32 	%f481, %f478, %f412, %f401;
	fma.rn.f32 	%f482, %f478, %f414, %f402;
	fma.rn.f32 	%f483, %f478, %f416, %f403;
	fma.rn.f32 	%f484, %f478, %f418, %f404;
	fma.rn.f32 	%f485, %f478, %f420, %f405;
	fma.rn.f32 	%f486, %f478, %f422, %f406;
	ld.shared.f32 	%f487, [%r3186+8];
	ld.shared.f32 	%f488, [%r3190+512];
	fma.rn.f32 	%f489, %f487, %f488, %f409;
	ld.shared.f32 	%f490, [%r3190+516];
	fma.rn.f32 	%f491, %f487, %f490, %f411;
	ld.shared.f32 	%f492, [%r3190+520];
	fma.rn.f32 	%f493, %f487, %f492, %f413;
	ld.shared.f32 	%f494, [%r3190+524];
	fma.rn.f32 	%f495, %f487, %f494, %f415;
	ld.shared.f32 	%f496, [%r3190+528];
	fma.rn.f32 	%f497, %f487, %f496, %f417;
	ld.shared.f32 	%f498, [%r3190+532];
	fma.rn.f32 	%f499, %f487, %f498, %f419;
	ld.shared.f32 	%f500, [%r3190+536];
	fma.rn.f32 	%f501, %f487, %f500, %f421;
	ld.shared.f32 	%f502, [%r3190+540];
	fma.rn.f32 	%f503, %f487, %f502, %f423;
	ld.shared.f32 	%f504, [%r3186+264];
	fma.rn.f32 	%f505, %f504, %f488, %f425;
	fma.rn.f32 	%f506, %f504, %f490, %f426;
	fma.rn.f32 	%f507, %f504, %f492, %f427;
	fma.rn.f32 	%f508, %f504, %f494, %f428;
	fma.rn.f32 	%f509, %f504, %f496, %f429;
	fma.rn.f32 	%f510, %f504, %f498, %f430;
	fma.rn.f32 	%f511, %f504, %f500, %f431;
	fma.rn.f32 	%f512, %f504, %f502, %f432;
	ld.shared.f32 	%f513, [%r3186+520];
	fma.rn.f32 	%f514, %f513, %f488, %f434;
	fma.rn.f32 	%f515, %f513, %f490, %f435;
	fma.rn.f32 	%f516, %f513, %f492, %f436;
	fma.rn.f32 	%f517, %f513, %f494, %f437;
	fma.rn.f32 	%f518, %f513, %f496, %f438;
	fma.rn.f32 	%f519, %f513, %f498, %f439;
	fma.rn.f32 	%f520, %f513, %f500, %f440;
	fma.rn.f32 	%f521, %f513, %f502, %f441;
	ld.shared.f32 	%f522, [%r3186+776];
	fma.rn.f32 	%f523, %f522, %f488, %f443;
	fma.rn.f32 	%f524, %f522, %f490, %f444;
	fma.rn.f32 	%f525, %f522, %f492, %f445;
	fma.rn.f32 	%f526, %f522, %f494, %f446;
	fma.rn.f32 	%f527, %f522, %f496, %f447;
	fma.rn.f32 	%f528, %f522, %f498, %f448;
	fma.rn.f32 	%f529, %f522, %f500, %f449;
	fma.rn.f32 	%f530, %f522, %f502, %f450;
	ld.shared.f32 	%f531, [%r3186+1032];
	fma.rn.f32 	%f532, %f531, %f488, %f452;
	fma.rn.f32 	%f533, %f531, %f490, %f453;
	fma.rn.f32 	%f534, %f531, %f492, %f454;
	fma.rn.f32 	%f535, %f531, %f494, %f455;
	fma.rn.f32 	%f536, %f531, %f496, %f456;
	fma.rn.f32 	%f537, %f531, %f498, %f457;
	fma.rn.f32 	%f538, %f531, %f500, %f458;
	fma.rn.f32 	%f539, %f531, %f502, %f459;
	ld.shared.f32 	%f540, [%r3186+1288];
	fma.rn.f32 	%f541, %f540, %f488, %f461;
	fma.rn.f32 	%f542, %f540, %f490, %f462;
	fma.rn.f32 	%f543, %f540, %f492, %f463;
	fma.rn.f32 	%f544, %f540, %f494, %f464;
	fma.rn.f32 	%f545, %f540, %f496, %f465;
	fma.rn.f32 	%f546, %f540, %f498, %f466;
	fma.rn.f32 	%f547, %f540, %f500, %f467;
	fma.rn.f32 	%f548, %f540, %f502, %f468;
	ld.shared.f32 	%f549, [%r3186+1544];
	fma.rn.f32 	%f550, %f549, %f488, %f470;
	fma.rn.f32 	%f551, %f549, %f490, %f471;
	fma.rn.f32 	%f552, %f549, %f492, %f472;
	fma.rn.f32 	%f553, %f549, %f494, %f473;
	fma.rn.f32 	%f554, %f549, %f496, %f474;
	fma.rn.f32 	%f555, %f549, %f498, %f475;
	fma.rn.f32 	%f556, %f549, %f500, %f476;
	fma.rn.f32 	%f557, %f549, %f502, %f477;
	ld.shared.f32 	%f558, [%r3186+1800];
	fma.rn.f32 	%f559, %f558, %f488, %f479;
	fma.rn.f32 	%f560, %f558, %f490, %f480;
	fma.rn.f32 	%f561, %f558, %f492, %f481;
	fma.rn.f32 	%f562, %f558, %f494, %f482;
	fma.rn.f32 	%f563, %f558, %f496, %f483;
	fma.rn.f32 	%f564, %f558, %f498, %f484;
	fma.rn.f32 	%f565, %f558, %f500, %f485;
	fma.rn.f32 	%f566, %f558, %f502, %f486;
	ld.shared.f32 	%f567, [%r3186+12];
	ld.shared.f32 	%f568, [%r3190+768];
	fma.rn.f32 	%f569, %f567, %f568, %f489;
	ld.shared.f32 	%f570, [%r3190+772];
	fma.rn.f32 	%f571, %f567, %f570, %f491;
	ld.shared.f32 	%f572, [%r3190+776];
	fma.rn.f32 	%f573, %f567, %f572, %f493;
	ld.shared.f32 	%f574, [%r3190+780];
	fma.rn.f32 	%f575, %f567, %f574, %f495;
	ld.shared.f32 	%f576, [%r3190+784];
	fma.rn.f32 	%f577, %f567, %f576, %f497;
	ld.shared.f32 	%f578, [%r3190+788];
	fma.rn.f32 	%f579, %f567, %f578, %f499;
	ld.shared.f32 	%f580, [%r3190+792];
	fma.rn.f32 	%f581, %f567, %f580, %f501;
	ld.shared.f32 	%f582, [%r3190+796];
	fma.rn.f32 	%f583, %f567, %f582, %f503;
	ld.shared.f32 	%f584, [%r3186+268];
	fma.rn.f32 	%f585, %f584, %f568, %f505;
	fma.rn.f32 	%f586, %f584, %f570, %f506;
	fma.rn.f32 	%f587, %f584, %f572, %f507;
	fma.rn.f32 	%f588, %f584, %f574, %f508;
	fma.rn.f32 	%f589, %f584, %f576, %f509;
	fma.rn.f32 	%f590, %f584, %f578, %f510;
	fma.rn.f32 	%f591, %f584, %f580, %f511;
	fma.rn.f32 	%f592, %f584, %f582, %f512;
	ld.shared.f32 	%f593, [%r3186+524];
	fma.rn.f32 	%f594, %f593, %f568, %f514;
	fma.rn.f32 	%f595, %f593, %f570, %f515;
	fma.rn.f32 	%f596, %f593, %f572, %f516;
	fma.rn.f32 	%f597, %f593, %f574, %f517;
	fma.rn.f32 	%f598, %f593, %f576, %f518;
	fma.rn.f32 	%f599, %f593, %f578, %f519;
	fma.rn.f32 	%f600, %f593, %f580, %f520;
	fma.rn.f32 	%f601, %f593, %f582, %f521;
	ld.shared.f32 	%f602, [%r3186+780];
	fma.rn.f32 	%f603, %f602, %f568, %f523;
	fma.rn.f32 	%f604, %f602, %f570, %f524;
	fma.rn.f32 	%f605, %f602, %f572, %f525;
	fma.rn.f32 	%f606, %f602, %f574, %f526;
	fma.rn.f32 	%f607, %f602, %f576, %f527;
	fma.rn.f32 	%f608, %f602, %f578, %f528;
	fma.rn.f32 	%f609, %f602, %f580, %f529;
	fma.rn.f32 	%f610, %f602, %f582, %f530;
	ld.shared.f32 	%f611, [%r3186+1036];
	fma.rn.f32 	%f612, %f611, %f568, %f532;
	fma.rn.f32 	%f613, %f611, %f570, %f533;
	fma.rn.f32 	%f614, %f611, %f572, %f534;
	fma.rn.f32 	%f615, %f611, %f574, %f535;
	fma.rn.f32 	%f616, %f611, %f576, %f536;
	fma.rn.f32 	%f617, %f611, %f578, %f537;
	fma.rn.f32 	%f618, %f611, %f580, %f538;
	fma.rn.f32 	%f619, %f611, %f582, %f539;
	ld.shared.f32 	%f620, [%r3186+1292];
	fma.rn.f32 	%f621, %f620, %f568, %f541;
	fma.rn.f32 	%f622, %f620, %f570, %f542;
	fma.rn.f32 	%f623, %f620, %f572, %f543;
	fma.rn.f32 	%f624, %f620, %f574, %f544;
	fma.rn.f32 	%f625, %f620, %f576, %f545;
	fma.rn.f32 	%f626, %f620, %f578, %f546;
	fma.rn.f32 	%f627, %f620, %f580, %f547;
	fma.rn.f32 	%f628, %f620, %f582, %f548;
	ld.shared.f32 	%f629, [%r3186+1548];
	fma.rn.f32 	%f630, %f629, %f568, %f550;
	fma.rn.f32 	%f631, %f629, %f570, %f551;
	fma.rn.f32 	%f632, %f629, %f572, %f552;
	fma.rn.f32 	%f633, %f629, %f574, %f553;
	fma.rn.f32 	%f634, %f629, %f576, %f554;
	fma.rn.f32 	%f635, %f629, %f578, %f555;
	fma.rn.f32 	%f636, %f629, %f580, %f556;
	fma.rn.f32 	%f637, %f629, %f582, %f557;
	ld.shared.f32 	%f638, [%r3186+1804];
	fma.rn.f32 	%f639, %f638, %f568, %f559;
	fma.rn.f32 	%f640, %f638, %f570, %f560;
	fma.rn.f32 	%f641, %f638, %f572, %f561;
	fma.rn.f32 	%f642, %f638, %f574, %f562;
	fma.rn.f32 	%f643, %f638, %f576, %f563;
	fma.rn.f32 	%f644, %f638, %f578, %f564;
	fma.rn.f32 	%f645, %f638, %f580, %f565;
	fma.rn.f32 	%f646, %f638, %f582, %f566;
	ld.shared.f32 	%f647, [%r3186+16];
	ld.shared.f32 	%f648, [%r3190+1024];
	fma.rn.f32 	%f649, %f647, %f648, %f569;
	ld.shared.f32 	%f650, [%r3190+1028];
	fma.rn.f32 	%f651, %f647, %f650, %f571;
	ld.shared.f32 	%f652, [%r3190+1032];
	fma.rn.f32 	%f653, %f647, %f652, %f573;
	ld.shared.f32 	%f654, [%r3190+1036];
	fma.rn.f32 	%f655, %f647, %f654, %f575;
	ld.shared.f32 	%f656, [%r3190+1040];
	fma.rn.f32 	%f657, %f647, %f656, %f577;
	ld.shared.f32 	%f658, [%r3190+1044];
	fma.rn.f32 	%f659, %f647, %f658, %f579;
	ld.shared.f32 	%f660, [%r3190+1048];
	fma.rn.f32 	%f661, %f647, %f660, %f581;
	ld.shared.f32 	%f662, [%r3190+1052];
	fma.rn.f32 	%f663, %f647, %f662, %f583;
	ld.shared.f32 	%f664, [%r3186+272];
	fma.rn.f32 	%f665, %f664, %f648, %f585;
	fma.rn.f32 	%f666, %f664, %f650, %f586;
	fma.rn.f32 	%f667, %f664, %f652, %f587;
	fma.rn.f32 	%f668, %f664, %f654, %f588;
	fma.rn.f32 	%f669, %f664, %f656, %f589;
	fma.rn.f32 	%f670, %f664, %f658, %f590;
	fma.rn.f32 	%f671, %f664, %f660, %f591;
	fma.rn.f32 	%f672, %f664, %f662, %f592;
	ld.shared.f32 	%f673, [%r3186+528];
	fma.rn.f32 	%f674, %f673, %f648, %f594;
	fma.rn.f32 	%f675, %f673, %f650, %f595;
	fma.rn.f32 	%f676, %f673, %f652, %f596;
	fma.rn.f32 	%f677, %f673, %f654, %f597;
	fma.rn.f32 	%f678, %f673, %f656, %f598;
	fma.rn.f32 	%f679, %f673, %f658, %f599;
	fma.rn.f32 	%f680, %f673, %f660, %f600;
	fma.rn.f32 	%f681, %f673, %f662, %f601;
	ld.shared.f32 	%f682, [%r3186+784];
	fma.rn.f32 	%f683, %f682, %f648, %f603;
	fma.rn.f32 	%f684, %f682, %f650, %f604;
	fma.rn.f32 	%f685, %f682, %f652, %f605;
	fma.rn.f32 	%f686, %f682, %f654, %f606;
	fma.rn.f32 	%f687, %f682, %f656, %f607;
	fma.rn.f32 	%f688, %f682, %f658, %f608;
	fma.rn.f32 	%f689, %f682, %f660, %f609;
	fma.rn.f32 	%f690, %f682, %f662, %f610;
	ld.shared.f32 	%f691, [%r3186+1040];
	fma.rn.f32 	%f692, %f691, %f648, %f612;
	fma.rn.f32 	%f693, %f691, %f650, %f613;
	fma.rn.f32 	%f694, %f691, %f652, %f614;
	fma.rn.f32 	%f695, %f691, %f654, %f615;
	fma.rn.f32 	%f696, %f691, %f656, %f616;
	fma.rn.f32 	%f697, %f691, %f658, %f617;
	fma.rn.f32 	%f698, %f691, %f660, %f618;
	fma.rn.f32 	%f699, %f691, %f662, %f619;
	ld.shared.f32 	%f700, [%r3186+1296];
	fma.rn.f32 	%f701, %f700, %f648, %f621;
	fma.rn.f32 	%f702, %f700, %f650, %f622;
	fma.rn.f32 	%f703, %f700, %f652, %f623;
	fma.rn.f32 	%f704, %f700, %f654, %f624;
	fma.rn.f32 	%f705, %f700, %f656, %f625;
	fma.rn.f32 	%f706, %f700, %f658, %f626;
	fma.rn.f32 	%f707, %f700, %f660, %f627;
	fma.rn.f32 	%f708, %f700, %f662, %f628;
	ld.shared.f32 	%f709, [%r3186+1552];
	fma.rn.f32 	%f710, %f709, %f648, %f630;
	fma.rn.f32 	%f711, %f709, %f650, %f631;
	fma.rn.f32 	%f712, %f709, %f652, %f632;
	fma.rn.f32 	%f713, %f709, %f654, %f633;
	fma.rn.f32 	%f714, %f709, %f656, %f634;
	fma.rn.f32 	%f715, %f709, %f658, %f635;
	fma.rn.f32 	%f716, %f709, %f660, %f636;
	fma.rn.f32 	%f717, %f709, %f662, %f637;
	ld.shared.f32 	%f718, [%r3186+1808];
	fma.rn.f32 	%f719, %f718, %f648, %f639;
	fma.rn.f32 	%f720, %f718, %f650, %f640;
	fma.rn.f32 	%f721, %f718, %f652, %f641;
	fma.rn.f32 	%f722, %f718, %f654, %f642;
	fma.rn.f32 	%f723, %f718, %f656, %f643;
	fma.rn.f32 	%f724, %f718, %f658, %f644;
	fma.rn.f32 	%f725, %f718, %f660, %f645;
	fma.rn.f32 	%f726, %f718, %f662, %f646;
	ld.shared.f32 	%f727, [%r3186+20];
	ld.shared.f32 	%f728, [%r3190+1280];
	fma.rn.f32 	%f729, %f727, %f728, %f649;
	ld.shared.f32 	%f730, [%r3190+1284];
	fma.rn.f32 	%f731, %f727, %f730, %f651;
	ld.shared.f32 	%f732, [%r3190+1288];
	fma.rn.f32 	%f733, %f727, %f732, %f653;
	ld.shared.f32 	%f734, [%r3190+1292];
	fma.rn.f32 	%f735, %f727, %f734, %f655;
	ld.shared.f32 	%f736, [%r3190+1296];
	fma.rn.f32 	%f737, %f727, %f736, %f657;
	ld.shared.f32 	%f738, [%r3190+1300];
	fma.rn.f32 	%f739, %f727, %f738, %f659;
	ld.shared.f32 	%f740, [%r3190+1304];
	fma.rn.f32 	%f741, %f727, %f740, %f661;
	ld.shared.f32 	%f742, [%r3190+1308];
	fma.rn.f32 	%f743, %f727, %f742, %f663;
	ld.shared.f32 	%f744, [%r3186+276];
	fma.rn.f32 	%f745, %f744, %f728, %f665;
	fma.rn.f32 	%f746, %f744, %f730, %f666;
	fma.rn.f32 	%f747, %f744, %f732, %f667;
	fma.rn.f32 	%f748, %f744, %f734, %f668;
	fma.rn.f32 	%f749, %f744, %f736, %f669;
	fma.rn.f32 	%f750, %f744, %f738, %f670;
	fma.rn.f32 	%f751, %f744, %f740, %f671;
	fma.rn.f32 	%f752, %f744, %f742, %f672;
	ld.shared.f32 	%f753, [%r3186+532];
	fma.rn.f32 	%f754, %f753, %f728, %f674;
	fma.rn.f32 	%f755, %f753, %f730, %f675;
	fma.rn.f32 	%f756, %f753, %f732, %f676;
	fma.rn.f32 	%f757, %f753, %f734, %f677;
	fma.rn.f32 	%f758, %f753, %f736, %f678;
	fma.rn.f32 	%f759, %f753, %f738, %f679;
	fma.rn.f32 	%f760, %f753, %f740, %f680;
	fma.rn.f32 	%f761, %f753, %f742, %f681;
	ld.shared.f32 	%f762, [%r3186+788];
	fma.rn.f32 	%f763, %f762, %f728, %f683;
	fma.rn.f32 	%f764, %f762, %f730, %f684;
	fma.rn.f32 	%f765, %f762, %f732, %f685;
	fma.rn.f32 	%f766, %f762, %f734, %f686;
	fma.rn.f32 	%f767, %f762, %f736, %f687;
	fma.rn.f32 	%f768, %f762, %f738, %f688;
	fma.rn.f32 	%f769, %f762, %f740, %f689;
	fma.rn.f32 	%f770, %f762, %f742, %f690;
	ld.shared.f32 	%f771, [%r3186+1044];
	fma.rn.f32 	%f772, %f771, %f728, %f692;
	fma.rn.f32 	%f773, %f771, %f730, %f693;
	fma.rn.f32 	%f774, %f771, %f732, %f694;
	fma.rn.f32 	%f775, %f771, %f734, %f695;
	fma.rn.f32 	%f776, %f771, %f736, %f696;
	fma.rn.f32 	%f777, %f771, %f738, %f697;
	fma.rn.f32 	%f778, %f771, %f740, %f698;
	fma.rn.f32 	%f779, %f771, %f742, %f699;
	ld.shared.f32 	%f780, [%r3186+1300];
	fma.rn.f32 	%f781, %f780, %f728, %f701;
	fma.rn.f32 	%f782, %f780, %f730, %f702;
	fma.rn.f32 	%f783, %f780, %f732, %f703;
	fma.rn.f32 	%f784, %f780, %f734, %f704;
	fma.rn.f32 	%f785, %f780, %f736, %f705;
	fma.rn.f32 	%f786, %f780, %f738, %f706;
	fma.rn.f32 	%f787, %f780, %f740, %f707;
	fma.rn.f32 	%f788, %f780, %f742, %f708;
	ld.shared.f32 	%f789, [%r3186+1556];
	fma.rn.f32 	%f790, %f789, %f728, %f710;
	fma.rn.f32 	%f791, %f789, %f730, %f711;
	fma.rn.f32 	%f792, %f789, %f732, %f712;
	fma.rn.f32 	%f793, %f789, %f734, %f713;
	fma.rn.f32 	%f794, %f789, %f736, %f714;
	fma.rn.f32 	%f795, %f789, %f738, %f715;
	fma.rn.f32 	%f796, %f789, %f740, %f716;
	fma.rn.f32 	%f797, %f789, %f742, %f717;
	ld.shared.f32 	%f798, [%r3186+1812];
	fma.rn.f32 	%f799, %f798, %f728, %f719;
	fma.rn.f32 	%f800, %f798, %f730, %f720;
	fma.rn.f32 	%f801, %f798, %f732, %f721;
	fma.rn.f32 	%f802, %f798, %f734, %f722;
	fma.rn.f32 	%f803, %f798, %f736, %f723;
	fma.rn.f32 	%f804, %f798, %f738, %f724;
	fma.rn.f32 	%f805, %f798, %f740, %f725;
	fma.rn.f32 	%f806, %f798, %f742, %f726;
	ld.shared.f32 	%f807, [%r3186+24];
	ld.shared.f32 	%f808, [%r3190+1536];
	fma.rn.f32 	%f809, %f807, %f808, %f729;
	ld.shared.f32 	%f810, [%r3190+1540];
	fma.rn.f32 	%f811, %f807, %f810, %f731;
	ld.shared.f32 	%f812, [%r3190+1544];
	fma.rn.f32 	%f813, %f807, %f812, %f733;
	ld.shared.f32 	%f814, [%r3190+1548];
	fma.rn.f32 	%f815, %f807, %f814, %f735;
	ld.shared.f32 	%f816, [%r3190+1552];
	fma.rn.f32 	%f817, %f807, %f816, %f737;
	ld.shared.f32 	%f818, [%r3190+1556];
	fma.rn.f32 	%f819, %f807, %f818, %f739;
	ld.shared.f32 	%f820, [%r3190+1560];
	fma.rn.f32 	%f821, %f807, %f820, %f741;
	ld.shared.f32 	%f822, [%r3190+1564];
	fma.rn.f32 	%f823, %f807, %f822, %f743;
	ld.shared.f32 	%f824, [%r3186+280];
	fma.rn.f32 	%f825, %f824, %f808, %f745;
	fma.rn.f32 	%f826, %f824, %f810, %f746;
	fma.rn.f32 	%f827, %f824, %f812, %f747;
	fma.rn.f32 	%f828, %f824, %f814, %f748;
	fma.rn.f32 	%f829, %f824, %f816, %f749;
	fma.rn.f32 	%f830, %f824, %f818, %f750;
	fma.rn.f32 	%f831, %f824, %f820, %f751;
	fma.rn.f32 	%f832, %f824, %f822, %f752;
	ld.shared.f32 	%f833, [%r3186+536];
	fma.rn.f32 	%f834, %f833, %f808, %f754;
	fma.rn.f32 	%f835, %f833, %f810, %f755;
	fma.rn.f32 	%f836, %f833, %f812, %f756;
	fma.rn.f32 	%f837, %f833, %f814, %f757;
	fma.rn.f32 	%f838, %f833, %f816, %f758;
	fma.rn.f32 	%f839, %f833, %f818, %f759;
	fma.rn.f32 	%f840, %f833, %f820, %f760;
	fma.rn.f32 	%f841, %f833, %f822, %f761;
	ld.shared.f32 	%f842, [%r3186+792];
	fma.rn.f32 	%f843, %f842, %f808, %f763;
	fma.rn.f32 	%f844, %f842, %f810, %f764;
	fma.rn.f32 	%f845, %f842, %f812, %f765;
	fma.rn.f32 	%f846, %f842, %f814, %f766;
	fma.rn.f32 	%f847, %f842, %f816, %f767;
	fma.rn.f32 	%f848, %f842, %f818, %f768;
	fma.rn.f32 	%f849, %f842, %f820, %f769;
	fma.rn.f32 	%f850, %f842, %f822, %f770;
	ld.shared.f32 	%f851, [%r3186+1048];
	fma.rn.f32 	%f852, %f851, %f808, %f772;
	fma.rn.f32 	%f853, %f851, %f810, %f773;
	fma.rn.f32 	%f854, %f851, %f812, %f774;
	fma.rn.f32 	%f855, %f851, %f814, %f775;
	fma.rn.f32 	%f856, %f851, %f816, %f776;
	fma.rn.f32 	%f857, %f851, %f818, %f777;
	fma.rn.f32 	%f858, %f851, %f820, %f778;
	fma.rn.f32 	%f859, %f851, %f822, %f779;
	ld.shared.f32 	%f860, [%r3186+1304];
	fma.rn.f32 	%f861, %f860, %f808, %f781;
	fma.rn.f32 	%f862, %f860, %f810, %f782;
	fma.rn.f32 	%f863, %f860, %f812, %f783;
	fma.rn.f32 	%f864, %f860, %f814, %f784;
	fma.rn.f32 	%f865, %f860, %f816, %f785;
	fma.rn.f32 	%f866, %f860, %f818, %f786;
	fma.rn.f32 	%f867, %f860, %f820, %f787;
	fma.rn.f32 	%f868, %f860, %f822, %f788;
	ld.shared.f32 	%f869, [%r3186+1560];
	fma.rn.f32 	%f870, %f869, %f808, %f790;
	fma.rn.f32 	%f871, %f869, %f810, %f791;
	fma.rn.f32 	%f872, %f869, %f812, %f792;
	fma.rn.f32 	%f873, %f869, %f814, %f793;
	fma.rn.f32 	%f874, %f869, %f816, %f794;
	fma.rn.f32 	%f875, %f869, %f818, %f795;
	fma.rn.f32 	%f876, %f869, %f820, %f796;
	fma.rn.f32 	%f877, %f869, %f822, %f797;
	ld.shared.f32 	%f878, [%r3186+1816];
	fma.rn.f32 	%f879, %f878, %f808, %f799;
	fma.rn.f32 	%f880, %f878, %f810, %f800;
	fma.rn.f32 	%f881, %f878, %f812, %f801;
	fma.rn.f32 	%f882, %f878, %f814, %f802;
	fma.rn.f32 	%f883, %f878, %f816, %f803;
	fma.rn.f32 	%f884, %f878, %f818, %f804;
	fma.rn.f32 	%f885, %f878, %f820, %f805;
	fma.rn.f32 	%f886, %f878, %f822, %f806;
	ld.shared.f32 	%f887, [%r3186+28];
	ld.shared.f32 	%f888, [%r3190+1792];
	fma.rn.f32 	%f889, %f887, %f888, %f809;
	ld.shared.f32 	%f890, [%r3190+1796];
	fma.rn.f32 	%f891, %f887, %f890, %f811;
	ld.shared.f32 	%f892, [%r3190+1800];
	fma.rn.f32 	%f893, %f887, %f892, %f813;
	ld.shared.f32 	%f894, [%r3190+1804];
	fma.rn.f32 	%f895, %f887, %f894, %f815;
	ld.shared.f32 	%f896, [%r3190+1808];
	fma.rn.f32 	%f897, %f887, %f896, %f817;
	ld.shared.f32 	%f898, [%r3190+1812];
	fma.rn.f32 	%f899, %f887, %f898, %f819;
	ld.shared.f32 	%f900, [%r3190+1816];
	fma.rn.f32 	%f901, %f887, %f900, %f821;
	ld.shared.f32 	%f902, [%r3190+1820];
	fma.rn.f32 	%f903, %f887, %f902, %f823;
	ld.shared.f32 	%f904, [%r3186+284];
	fma.rn.f32 	%f905, %f904, %f888, %f825;
	fma.rn.f32 	%f906, %f904, %f890, %f826;
	fma.rn.f32 	%f907, %f904, %f892, %f827;
	fma.rn.f32 	%f908, %f904, %f894, %f828;
	fma.rn.f32 	%f909, %f904, %f896, %f829;
	fma.rn.f32 	%f910, %f904, %f898, %f830;
	fma.rn.f32 	%f911, %f904, %f900, %f831;
	fma.rn.f32 	%f912, %f904, %f902, %f832;
	ld.shared.f32 	%f913, [%r3186+540];
	fma.rn.f32 	%f914, %f913, %f888, %f834;
	fma.rn.f32 	%f915, %f913, %f890, %f835;
	fma.rn.f32 	%f916, %f913, %f892, %f836;
	fma.rn.f32 	%f917, %f913, %f894, %f837;
	fma.rn.f32 	%f918, %f913, %f896, %f838;
	fma.rn.f32 	%f919, %f913, %f898, %f839;
	fma.rn.f32 	%f920, %f913, %f900, %f840;
	fma.rn.f32 	%f921, %f913, %f902, %f841;
	ld.shared.f32 	%f922, [%r3186+796];
	fma.rn.f32 	%f923, %f922, %f888, %f843;
	fma.rn.f32 	%f924, %f922, %f890, %f844;
	fma.rn.f32 	%f925, %f922, %f892, %f845;
	fma.rn.f32 	%f926, %f922, %f894, %f846;
	fma.rn.f32 	%f927, %f922, %f896, %f847;
	fma.rn.f32 	%f928, %f922, %f898, %f848;
	fma.rn.f32 	%f929, %f922, %f900, %f849;
	fma.rn.f32 	%f930, %f922, %f902, %f850;
	ld.shared.f32 	%f931, [%r3186+1052];
	fma.rn.f32 	%f932, %f931, %f888, %f852;
	fma.rn.f32 	%f933, %f931, %f890, %f853;
	fma.rn.f32 	%f934, %f931, %f892, %f854;
	fma.rn.f32 	%f935, %f931, %f894, %f855;
	fma.rn.f32 	%f936, %f931, %f896, %f856;
	fma.rn.f32 	%f937, %f931, %f898, %f857;
	fma.rn.f32 	%f938, %f931, %f900, %f858;
	fma.rn.f32 	%f939, %f931, %f902, %f859;
	ld.shared.f32 	%f940, [%r3186+1308];
	fma.rn.f32 	%f941, %f940, %f888, %f861;
	fma.rn.f32 	%f942, %f940, %f890, %f862;
	fma.rn.f32 	%f943, %f940, %f892, %f863;
	fma.rn.f32 	%f944, %f940, %f894, %f864;
	fma.rn.f32 	%f945, %f940, %f896, %f865;
	fma.rn.f32 	%f946, %f940, %f898, %f866;
	fma.rn.f32 	%f947, %f940, %f900, %f867;
	fma.rn.f32 	%f948, %f940, %f902, %f868;
	ld.shared.f32 	%f949, [%r3186+1564];
	fma.rn.f32 	%f950, %f949, %f888, %f870;
	fma.rn.f32 	%f951, %f949, %f890, %f871;
	fma.rn.f32 	%f952, %f949, %f892, %f872;
	fma.rn.f32 	%f953, %f949, %f894, %f873;
	fma.rn.f32 	%f954, %f949, %f896, %f874;
	fma.rn.f32 	%f955, %f949, %f898, %f875;
	fma.rn.f32 	%f956, %f949, %f900, %f876;
	fma.rn.f32 	%f957, %f949, %f902, %f877;
	ld.shared.f32 	%f958, [%r3186+1820];
	fma.rn.f32 	%f959, %f958, %f888, %f879;
	fma.rn.f32 	%f960, %f958, %f890, %f880;
	fma.rn.f32 	%f961, %f958, %f892, %f881;
	fma.rn.f32 	%f962, %f958, %f894, %f882;
	fma.rn.f32 	%f963, %f958, %f896, %f883;
	fma.rn.f32 	%f964, %f958, %f898, %f884;
	fma.rn.f32 	%f965, %f958, %f900, %f885;
	fma.rn.f32 	%f966, %f958, %f902, %f886;
	ld.shared.f32 	%f967, [%r3186+32];
	ld.shared.f32 	%f968, [%r3190+2048];
	fma.rn.f32 	%f969, %f967, %f968, %f889;
	ld.shared.f32 	%f970, [%r3190+2052];
	fma.rn.f32 	%f971, %f967, %f970, %f891;
	ld.shared.f32 	%f972, [%r3190+2056];
	fma.rn.f32 	%f973, %f967, %f972, %f893;
	ld.shared.f32 	%f974, [%r3190+2060];
	fma.rn.f32 	%f975, %f967, %f974, %f895;
	ld.shared.f32 	%f976, [%r3190+2064];
	fma.rn.f32 	%f977, %f967, %f976, %f897;
	ld.shared.f32 	%f978, [%r3190+2068];
	fma.rn.f32 	%f979, %f967, %f978, %f899;
	ld.shared.f32 	%f980, [%r3190+2072];
	fma.rn.f32 	%f981, %f967, %f980, %f901;
	ld.shared.f32 	%f982, [%r3190+2076];
	fma.rn.f32 	%f983, %f967, %f982, %f903;
	ld.shared.f32 	%f984, [%r3186+288];
	fma.rn.f32 	%f985, %f984, %f968, %f905;
	fma.rn.f32 	%f986, %f984, %f970, %f906;
	fma.rn.f32 	%f987, %f984, %f972, %f907;
	fma.rn.f32 	%f988, %f984, %f974, %f908;
	fma.rn.f32 	%f989, %f984, %f976, %f909;
	fma.rn.f32 	%f990, %f984, %f978, %f910;
	fma.rn.f32 	%f991, %f984, %f980, %f911;
	fma.rn.f32 	%f992, %f984, %f982, %f912;
	ld.shared.f32 	%f993, [%r3186+544];
	fma.rn.f32 	%f994, %f993, %f968, %f914;
	fma.rn.f32 	%f995, %f993, %f970, %f915;
	fma.rn.f32 	%f996, %f993, %f972, %f916;
	fma.rn.f32 	%f997, %f993, %f974, %f917;
	fma.rn.f32 	%f998, %f993, %f976, %f918;
	fma.rn.f32 	%f999, %f993, %f978, %f919;
	fma.rn.f32 	%f1000, %f993, %f980, %f920;
	fma.rn.f32 	%f1001, %f993, %f982, %f921;
	ld.shared.f32 	%f1002, [%r3186+800];
	fma.rn.f32 	%f1003, %f1002, %f968, %f923;
	fma.rn.f32 	%f1004, %f1002, %f970, %f924;
	fma.rn.f32 	%f1005, %f1002, %f972, %f925;
	fma.rn.f32 	%f1006, %f1002, %f974, %f926;
	fma.rn.f32 	%f1007, %f1002, %f976, %f927;
	fma.rn.f32 	%f1008, %f1002, %f978, %f928;
	fma.rn.f32 	%f1009, %f1002, %f980, %f929;
	fma.rn.f32 	%f1010, %f1002, %f982, %f930;
	ld.shared.f32 	%f1011, [%r3186+1056];
	fma.rn.f32 	%f1012, %f1011, %f968, %f932;
	fma.rn.f32 	%f1013, %f1011, %f970, %f933;
	fma.rn.f32 	%f1014, %f1011, %f972, %f934;
	fma.rn.f32 	%f1015, %f1011, %f974, %f935;
	fma.rn.f32 	%f1016, %f1011, %f976, %f936;
	fma.rn.f32 	%f1017, %f1011, %f978, %f937;
	fma.rn.f32 	%f1018, %f1011, %f980, %f938;
	fma.rn.f32 	%f1019, %f1011, %f982, %f939;
	ld.shared.f32 	%f1020, [%r3186+1312];
	fma.rn.f32 	%f1021, %f1020, %f968, %f941;
	fma.rn.f32 	%f1022, %f1020, %f970, %f942;
	fma.rn.f32 	%f1023, %f1020, %f972, %f943;
	fma.rn.f32 	%f1024, %f1020, %f974, %f944;
	fma.rn.f32 	%f1025, %f1020, %f976, %f945;
	fma.rn.f32 	%f1026, %f1020, %f978, %f946;
	fma.rn.f32 	%f1027, %f1020, %f980, %f947;
	fma.rn.f32 	%f1028, %f1020, %f982, %f948;
	ld.shared.f32 	%f1029, [%r3186+1568];
	fma.rn.f32 	%f1030, %f1029, %f968, %f950;
	fma.rn.f32 	%f1031, %f1029, %f970, %f951;
	fma.rn.f32 	%f1032, %f1029, %f972, %f952;
	fma.rn.f32 	%f1033, %f1029, %f974, %f953;
	fma.rn.f32 	%f1034, %f1029, %f976, %f954;
	fma.rn.f32 	%f1035, %f1029, %f978, %f955;
	fma.rn.f32 	%f1036, %f1029, %f980, %f956;
	fma.rn.f32 	%f1037, %f1029, %f982, %f957;
	ld.shared.f32 	%f1038, [%r3186+1824];
	fma.rn.f32 	%f1039, %f1038, %f968, %f959;
	fma.rn.f32 	%f1040, %f1038, %f970, %f960;
	fma.rn.f32 	%f1041, %f1038, %f972, %f961;
	fma.rn.f32 	%f1042, %f1038, %f974, %f962;
	fma.rn.f32 	%f1043, %f1038, %f976, %f963;
	fma.rn.f32 	%f1044, %f1038, %f978, %f964;
	fma.rn.f32 	%f1045, %f1038, %f980, %f965;
	fma.rn.f32 	%f1046, %f1038, %f982, %f966;
	ld.shared.f32 	%f1047, [%r3186+36];
	ld.shared.f32 	%f1048, [%r3190+2304];
	fma.rn.f32 	%f1049, %f1047, %f1048, %f969;
	ld.shared.f32 	%f1050, [%r3190+2308];
	fma.rn.f32 	%f1051, %f1047, %f1050, %f971;
	ld.shared.f32 	%f1052, [%r3190+2312];
	fma.rn.f32 	%f1053, %f1047, %f1052, %f973;
	ld.shared.f32 	%f1054, [%r3190+2316];
	fma.rn.f32 	%f1055, %f1047, %f1054, %f975;
	ld.shared.f32 	%f1056, [%r3190+2320];
	fma.rn.f32 	%f1057, %f1047, %f1056, %f977;
	ld.shared.f32 	%f1058, [%r3190+2324];
	fma.rn.f32 	%f1059, %f1047, %f1058, %f979;
	ld.shared.f32 	%f1060, [%r3190+2328];
	fma.rn.f32 	%f1061, %f1047, %f1060, %f981;
	ld.shared.f32 	%f1062, [%r3190+2332];
	fma.rn.f32 	%f1063, %f1047, %f1062, %f983;
	ld.shared.f32 	%f1064, [%r3186+292];
	fma.rn.f32 	%f1065, %f1064, %f1048, %f985;
	fma.rn.f32 	%f1066, %f1064, %f1050, %f986;
	fma.rn.f32 	%f1067, %f1064, %f1052, %f987;
	fma.rn.f32 	%f1068, %f1064, %f1054, %f988;
	fma.rn.f32 	%f1069, %f1064, %f1056, %f989;
	fma.rn.f32 	%f1070, %f1064, %f1058, %f990;
	fma.rn.f32 	%f1071, %f1064, %f1060, %f991;
	fma.rn.f32 	%f1072, %f1064, %f1062, %f992;
	ld.shared.f32 	%f1073, [%r3186+548];
	fma.rn.f32 	%f1074, %f1073, %f1048, %f994;
	fma.rn.f32 	%f1075, %f1073, %f1050, %f995;
	fma.rn.f32 	%f1076, %f1073, %f1052, %f996;
	fma.rn.f32 	%f1077, %f1073, %f1054, %f997;
	fma.rn.f32 	%f1078, %f1073, %f1056, %f998;
	fma.rn.f32 	%f1079, %f1073, %f1058, %f999;
	fma.rn.f32 	%f1080, %f1073, %f1060, %f1000;
	fma.rn.f32 	%f1081, %f1073, %f1062, %f1001;
	ld.shared.f32 	%f1082, [%r3186+804];
	fma.rn.f32 	%f1083, %f1082, %f1048, %f1003;
	fma.rn.f32 	%f1084, %f1082, %f1050, %f1004;
	fma.rn.f32 	%f1085, %f1082, %f1052, %f1005;
	fma.rn.f32 	%f1086, %f1082, %f1054, %f1006;
	fma.rn.f32 	%f1087, %f1082, %f1056, %f1007;
	fma.rn.f32 	%f1088, %f1082, %f1058, %f1008;
	fma.rn.f32 	%f1089, %f1082, %f1060, %f1009;
	fma.rn.f32 	%f1090, %f1082, %f1062, %f1010;
	ld.shared.f32 	%f1091, [%r3186+1060];
	fma.rn.f32 	%f1092, %f1091, %f1048, %f1012;
	fma.rn.f32 	%f1093, %f1091, %f1050, %f1013;
	fma.rn.f32 	%f1094, %f1091, %f1052, %f1014;
	fma.rn.f32 	%f1095, %f1091, %f1054, %f1015;
	fma.rn.f32 	%f1096, %f1091, %f1056, %f1016;
	fma.rn.f32 	%f1097, %f1091, %f1058, %f1017;
	fma.rn.f32 	%f1098, %f1091, %f1060, %f1018;
	fma.rn.f32 	%f1099, %f1091, %f1062, %f1019;
	ld.shared.f32 	%f1100, [%r3186+1316];
	fma.rn.f32 	%f1101, %f1100, %f1048, %f1021;
	fma.rn.f32 	%f1102, %f1100, %f1050, %f1022;
	fma.rn.f32 	%f1103, %f1100, %f1052, %f1023;
	fma.rn.f32 	%f1104, %f1100, %f1054, %f1024;
	fma.rn.f32 	%f1105, %f1100, %f1056, %f1025;
	fma.rn.f32 	%f1106, %f1100, %f1058, %f1026;
	fma.rn.f32 	%f1107, %f1100, %f1060, %f1027;
	fma.rn.f32 	%f1108, %f1100, %f1062, %f1028;
	ld.shared.f32 	%f1109, [%r3186+1572];
	fma.rn.f32 	%f1110, %f1109, %f1048, %f1030;
	fma.rn.f32 	%f1111, %f1109, %f1050, %f1031;
	fma.rn.f32 	%f1112, %f1109, %f1052, %f1032;
	fma.rn.f32 	%f1113, %f1109, %f1054, %f1033;
	fma.rn.f32 	%f1114, %f1109, %f1056, %f1034;
	fma.rn.f32 	%f1115, %f1109, %f1058, %f1035;
	fma.rn.f32 	%f1116, %f1109, %f1060, %f1036;
	fma.rn.f32 	%f1117, %f1109, %f1062, %f1037;
	ld.shared.f32 	%f1118, [%r3186+1828];
	fma.rn.f32 	%f1119, %f1118, %f1048, %f1039;
	fma.rn.f32 	%f1120, %f1118, %f1050, %f1040;
	fma.rn.f32 	%f1121, %f1118, %f1052, %f1041;
	fma.rn.f32 	%f1122, %f1118, %f1054, %f1042;
	fma.rn.f32 	%f1123, %f1118, %f1056, %f1043;
	fma.rn.f32 	%f1124, %f1118, %f1058, %f1044;
	fma.rn.f32 	%f1125, %f1118, %f1060, %f1045;
	fma.rn.f32 	%f1126, %f1118, %f1062, %f1046;
	ld.shared.f32 	%f1127, [%r3186+40];
	ld.shared.f32 	%f1128, [%r3190+2560];
	fma.rn.f32 	%f1129, %f1127, %f1128, %f1049;
	ld.shared.f32 	%f1130, [%r3190+2564];
	fma.rn.f32 	%f1131, %f1127, %f1130, %f1051;
	ld.shared.f32 	%f1132, [%r3190+2568];
	fma.rn.f32 	%f1133, %f1127, %f1132, %f1053;
	ld.shared.f32 	%f1134, [%r3190+2572];
	fma.rn.f32 	%f1135, %f1127, %f1134, %f1055;
	ld.shared.f32 	%f1136, [%r3190+2576];
	fma.rn.f32 	%f1137, %f1127, %f1136, %f1057;
	ld.shared.f32 	%f1138, [%r3190+2580];
	fma.rn.f32 	%f1139, %f1127, %f1138, %f1059;
	ld.shared.f32 	%f1140, [%r3190+2584];
	fma.rn.f32 	%f1141, %f1127, %f1140, %f1061;
	ld.shared.f32 	%f1142, [%r3190+2588];
	fma.rn.f32 	%f1143, %f1127, %f1142, %f1063;
	ld.shared.f32 	%f1144, [%r3186+296];
	fma.rn.f32 	%f1145, %f1144, %f1128, %f1065;
	fma.rn.f32 	%f1146, %f1144, %f1130, %f1066;
	fma.rn.f32 	%f1147, %f1144, %f1132, %f1067;
	fma.rn.f32 	%f1148, %f1144, %f1134, %f1068;
	fma.rn.f32 	%f1149, %f1144, %f1136, %f1069;
	fma.rn.f32 	%f1150, %f1144, %f1138, %f1070;
	fma.rn.f32 	%f1151, %f1144, %f1140, %f1071;
	fma.rn.f32 	%f1152, %f1144, %f1142, %f1072;
	ld.shared.f32 	%f1153, [%r3186+552];
	fma.rn.f32 	%f1154, %f1153, %f1128, %f1074;
	fma.rn.f32 	%f1155, %f1153, %f1130, %f1075;
	fma.rn.f32 	%f1156, %f1153, %f1132, %f1076;
	fma.rn.f32 	%f1157, %f1153, %f1134, %f1077;
	fma.rn.f32 	%f1158, %f1153, %f1136, %f1078;
	fma.rn.f32 	%f1159, %f1153, %f1138, %f1079;
	fma.rn.f32 	%f1160, %f1153, %f1140, %f1080;
	fma.rn.f32 	%f1161, %f1153, %f1142, %f1081;
	ld.shared.f32 	%f1162, [%r3186+808];
	fma.rn.f32 	%f1163, %f1162, %f1128, %f1083;
	fma.rn.f32 	%f1164, %f1162, %f1130, %f1084;
	fma.rn.f32 	%f1165, %f1162, %f1132, %f1085;
	fma.rn.f32 	%f1166, %f1162, %f1134, %f1086;
	fma.rn.f32 	%f1167, %f1162, %f1136, %f1087;
	fma.rn.f32 	%f1168, %f1162, %f1138, %f1088;
	fma.rn.f32 	%f1169, %f1162, %f1140, %f1089;
	fma.rn.f32 	%f1170, %f1162, %f1142, %f1090;
	ld.shared.f32 	%f1171, [%r3186+1064];
	fma.rn.f32 	%f1172, %f1171, %f1128, %f1092;
	fma.rn.f32 	%f1173, %f1171, %f1130, %f1093;
	fma.rn.f32 	%f1174, %f1171, %f1132, %f1094;
	fma.rn.f32 	%f1175, %f1171, %f1134, %f1095;
	fma.rn.f32 	%f1176, %f1171, %f1136, %f1096;
	fma.rn.f32 	%f1177, %f1171, %f1138, %f1097;
	fma.rn.f32 	%f1178, %f1171, %f1140, %f1098;
	fma.rn.f32 	%f1179, %f1171, %f1142, %f1099;
	ld.shared.f32 	%f1180, [%r3186+1320];
	fma.rn.f32 	%f1181, %f1180, %f1128, %f1101;
	fma.rn.f32 	%f1182, %f1180, %f1130, %f1102;
	fma.rn.f32 	%f1183, %f1180, %f1132, %f1103;
	fma.rn.f32 	%f1184, %f1180, %f1134, %f1104;
	fma.rn.f32 	%f1185, %f1180, %f1136, %f1105;
	fma.rn.f32 	%f1186, %f1180, %f1138, %f1106;
	fma.rn.f32 	%f1187, %f1180, %f1140, %f1107;
	fma.rn.f32 	%f1188, %f1180, %f1142, %f1108;
	ld.shared.f32 	%f1189, [%r3186+1576];
	fma.rn.f32 	%f1190, %f1189, %f1128, %f1110;
	fma.rn.f32 	%f1191, %f1189, %f1130, %f1111;
	fma.rn.f32 	%f1192, %f1189, %f1132, %f1112;
	fma.rn.f32 	%f1193, %f1189, %f1134, %f1113;
	fma.rn.f32 	%f1194, %f1189, %f1136, %f1114;
	fma.rn.f32 	%f1195, %f1189, %f1138, %f1115;
	fma.rn.f32 	%f1196, %f1189, %f1140, %f1116;
	fma.rn.f32 	%f1197, %f1189, %f1142, %f1117;
	ld.shared.f32 	%f1198, [%r3186+1832];
	fma.rn.f32 	%f1199, %f1198, %f1128, %f1119;
	fma.rn.f32 	%f1200, %f1198, %f1130, %f1120;
	fma.rn.f32 	%f1201, %f1198, %f1132, %f1121;
	fma.rn.f32 	%f1202, %f1198, %f1134, %f1122;
	fma.rn.f32 	%f1203, %f1198, %f1136, %f1123;
	fma.rn.f32 	%f1204, %f1198, %f1138, %f1124;
	fma.rn.f32 	%f1205, %f1198, %f1140, %f1125;
	fma.rn.f32 	%f1206, %f1198, %f1142, %f1126;
	ld.shared.f32 	%f1207, [%r3186+44];
	ld.shared.f32 	%f1208, [%r3190+2816];
	fma.rn.f32 	%f1209, %f1207, %f1208, %f1129;
	ld.shared.f32 	%f1210, [%r3190+2820];
	fma.rn.f32 	%f1211, %f1207, %f1210, %f1131;
	ld.shared.f32 	%f1212, [%r3190+2824];
	fma.rn.f32 	%f1213, %f1207, %f1212, %f1133;
	ld.shared.f32 	%f1214, [%r3190+2828];
	fma.rn.f32 	%f1215, %f1207, %f1214, %f1135;
	ld.shared.f32 	%f1216, [%r3190+2832];
	fma.rn.f32 	%f1217, %f1207, %f1216, %f1137;
	ld.shared.f32 	%f1218, [%r3190+2836];
	fma.rn.f32 	%f1219, %f1207, %f1218, %f1139;
	ld.shared.f32 	%f1220, [%r3190+2840];
	fma.rn.f32 	%f1221, %f1207, %f1220, %f1141;
	ld.shared.f32 	%f1222, [%r3190+2844];
	fma.rn.f32 	%f1223, %f1207, %f1222, %f1143;
	ld.shared.f32 	%f1224, [%r3186+300];
	fma.rn.f32 	%f1225, %f1224, %f1208, %f1145;
	fma.rn.f32 	%f1226, %f1224, %f1210, %f1146;
	fma.rn.f32 	%f1227, %f1224, %f1212, %f1147;
	fma.rn.f32 	%f1228, %f1224, %f1214, %f1148;
	fma.rn.f32 	%f1229, %f1224, %f1216, %f1149;
	fma.rn.f32 	%f1230, %f1224, %f1218, %f1150;
	fma.rn.f32 	%f1231, %f1224, %f1220, %f1151;
	fma.rn.f32 	%f1232, %f1224, %f1222, %f1152;
	ld.shared.f32 	%f1233, [%r3186+556];
	fma.rn.f32 	%f1234, %f1233, %f1208, %f1154;
	fma.rn.f32 	%f1235, %f1233, %f1210, %f1155;
	fma.rn.f32 	%f1236, %f1233, %f1212, %f1156;
	fma.rn.f32 	%f1237, %f1233, %f1214, %f1157;
	fma.rn.f32 	%f1238, %f1233, %f1216, %f1158;
	fma.rn.f32 	%f1239, %f1233, %f1218, %f1159;
	fma.rn.f32 	%f1240, %f1233, %f1220, %f1160;
	fma.rn.f32 	%f1241, %f1233, %f1222, %f1161;
	ld.shared.f32 	%f1242, [%r3186+812];
	fma.rn.f32 	%f1243, %f1242, %f1208, %f1163;
	fma.rn.f32 	%f1244, %f1242, %f1210, %f1164;
	fma.rn.f32 	%f1245, %f1242, %f1212, %f1165;
	fma.rn.f32 	%f1246, %f1242, %f1214, %f1166;
	fma.rn.f32 	%f1247, %f1242, %f1216, %f1167;
	fma.rn.f32 	%f1248, %f1242, %f1218, %f1168;
	fma.rn.f32 	%f1249, %f1242, %f1220, %f1169;
	fma.rn.f32 	%f1250, %f1242, %f1222, %f1170;
	ld.shared.f32 	%f1251, [%r3186+1068];
	fma.rn.f32 	%f1252, %f1251, %f1208, %f1172;
	fma.rn.f32 	%f1253, %f1251, %f1210, %f1173;
	fma.rn.f32 	%f1254, %f1251, %f1212, %f1174;
	fma.rn.f32 	%f1255, %f1251, %f1214, %f1175;
	fma.rn.f32 	%f1256, %f1251, %f1216, %f1176;
	fma.rn.f32 	%f1257, %f1251, %f1218, %f1177;
	fma.rn.f32 	%f1258, %f1251, %f1220, %f1178;
	fma.rn.f32 	%f1259, %f1251, %f1222, %f1179;
	ld.shared.f32 	%f1260, [%r3186+1324];
	fma.rn.f32 	%f1261, %f1260, %f1208, %f1181;
	fma.rn.f32 	%f1262, %f1260, %f1210, %f1182;
	fma.rn.f32 	%f1263, %f1260, %f1212, %f1183;
	fma.rn.f32 	%f1264, %f1260, %f1214, %f1184;
	fma.rn.f32 	%f1265, %f1260, %f1216, %f1185;
	fma.rn.f32 	%f1266, %f1260, %f1218, %f1186;
	fma.rn.f32 	%f1267, %f1260, %f1220, %f1187;
	fma.rn.f32 	%f1268, %f1260, %f1222, %f1188;
	ld.shared.f32 	%f1269, [%r3186+1580];
	fma.rn.f32 	%f1270, %f1269, %f1208, %f1190;
	fma.rn.f32 	%f1271, %f1269, %f1210, %f1191;
	fma.rn.f32 	%f1272, %f1269, %f1212, %f1192;
	fma.rn.f32 	%f1273, %f1269, %f1214, %f1193;
	fma.rn.f32 	%f1274, %f1269, %f1216, %f1194;
	fma.rn.f32 	%f1275, %f1269, %f1218, %f1195;
	fma.rn.f32 	%f1276, %f1269, %f1220, %f1196;
	fma.rn.f32 	%f1277, %f1269, %f1222, %f1197;
	ld.shared.f32 	%f1278, [%r3186+1836];
	fma.rn.f32 	%f1279, %f1278, %f1208, %f1199;
	fma.rn.f32 	%f1280, %f1278, %f1210, %f1200;
	fma.rn.f32 	%f1281, %f1278, %f1212, %f1201;
	fma.rn.f32 	%f1282, %f1278, %f1214, %f1202;
	fma.rn.f32 	%f1283, %f1278, %f1216, %f1203;
	fma.rn.f32 	%f1284, %f1278, %f1218, %f1204;
	fma.rn.f32 	%f1285, %f1278, %f1220, %f1205;
	fma.rn.f32 	%f1286, %f1278, %f1222, %f1206;
	ld.shared.f32 	%f1287, [%r3186+48];
	ld.shared.f32 	%f1288, [%r3190+3072];
	fma.rn.f32 	%f1289, %f1287, %f1288, %f1209;
	ld.shared.f32 	%f1290, [%r3190+3076];
	fma.rn.f32 	%f1291, %f1287, %f1290, %f1211;
	ld.shared.f32 	%f1292, [%r3190+3080];
	fma.rn.f32 	%f1293, %f1287, %f1292, %f1213;
	ld.shared.f32 	%f1294, [%r3190+3084];
	fma.rn.f32 	%f1295, %f1287, %f1294, %f1215;
	ld.shared.f32 	%f1296, [%r3190+3088];
	fma.rn.f32 	%f1297, %f1287, %f1296, %f1217;
	ld.shared.f32 	%f1298, [%r3190+3092];
	fma.rn.f32 	%f1299, %f1287, %f1298, %f1219;
	ld.shared.f32 	%f1300, [%r3190+3096];
	fma.rn.f32 	%f1301, %f1287, %f1300, %f1221;
	ld.shared.f32 	%f1302, [%r3190+3100];
	fma.rn.f32 	%f1303, %f1287, %f1302, %f1223;
	ld.shared.f32 	%f1304, [%r3186+304];
	fma.rn.f32 	%f1305, %f1304, %f1288, %f1225;
	fma.rn.f32 	%f1306, %f1304, %f1290, %f1226;
	fma.rn.f32 	%f1307, %f1304, %f1292, %f1227;
	fma.rn.f32 	%f1308, %f1304, %f1294, %f1228;
	fma.rn.f32 	%f1309, %f1304, %f1296, %f1229;
	fma.rn.f32 	%f1310, %f1304, %f1298, %f1230;
	fma.rn.f32 	%f1311, %f1304, %f1300, %f1231;
	fma.rn.f32 	%f1312, %f1304, %f1302, %f1232;
	ld.shared.f32 	%f1313, [%r3186+560];
	fma.rn.f32 	%f1314, %f1313, %f1288, %f1234;
	fma.rn.f32 	%f1315, %f1313, %f1290, %f1235;
	fma.rn.f32 	%f1316, %f1313, %f1292, %f1236;
	fma.rn.f32 	%f1317, %f1313, %f1294, %f1237;
	fma.rn.f32 	%f1318, %f1313, %f1296, %f1238;
	fma.rn.f32 	%f1319, %f1313, %f1298, %f1239;
	fma.rn.f32 	%f1320, %f1313, %f1300, %f1240;
	fma.rn.f32 	%f1321, %f1313, %f1302, %f1241;
	ld.shared.f32 	%f1322, [%r3186+816];
	fma.rn.f32 	%f1323, %f1322, %f1288, %f1243;
	fma.rn.f32 	%f1324, %f1322, %f1290, %f1244;
	fma.rn.f32 	%f1325, %f1322, %f1292, %f1245;
	fma.rn.f32 	%f1326, %f1322, %f1294, %f1246;
	fma.rn.f32 	%f1327, %f1322, %f1296, %f1247;
	fma.rn.f32 	%f1328, %f1322, %f1298, %f1248;
	fma.rn.f32 	%f1329, %f1322, %f1300, %f1249;
	fma.rn.f32 	%f1330, %f1322, %f1302, %f1250;
	ld.shared.f32 	%f1331, [%r3186+1072];
	fma.rn.f32 	%f1332, %f1331, %f1288, %f1252;
	fma.rn.f32 	%f1333, %f1331, %f1290, %f1253;
	fma.rn.f32 	%f1334, %f1331, %f1292, %f1254;
	fma.rn.f32 	%f1335, %f1331, %f1294, %f1255;
	fma.rn.f32 	%f1336, %f1331, %f1296, %f1256;
	fma.rn.f32 	%f1337, %f1331, %f1298, %f1257;
	fma.rn.f32 	%f1338, %f1331, %f1300, %f1258;
	fma.rn.f32 	%f1339, %f1331, %f1302, %f1259;
	ld.shared.f32 	%f1340, [%r3186+1328];
	fma.rn.f32 	%f1341, %f1340, %f1288, %f1261;
	fma.rn.f32 	%f1342, %f1340, %f1290, %f1262;
	fma.rn.f32 	%f1343, %f1340, %f1292, %f1263;
	fma.rn.f32 	%f1344, %f1340, %f1294, %f1264;
	fma.rn.f32 	%f1345, %f1340, %f1296, %f1265;
	fma.rn.f32 	%f1346, %f1340, %f1298, %f1266;
	fma.rn.f32 	%f1347, %f1340, %f1300, %f1267;
	fma.rn.f32 	%f1348, %f1340, %f1302, %f1268;
	ld.shared.f32 	%f1349, [%r3186+1584];
	fma.rn.f32 	%f1350, %f1349, %f1288, %f1270;
	fma.rn.f32 	%f1351, %f1349, %f1290, %f1271;
	fma.rn.f32 	%f1352, %f1349, %f1292, %f1272;
	fma.rn.f32 	%f1353, %f1349, %f1294, %f1273;
	fma.rn.f32 	%f1354, %f1349, %f1296, %f1274;
	fma.rn.f32 	%f1355, %f1349, %f1298, %f1275;
	fma.rn.f32 	%f1356, %f1349, %f1300, %f1276;
	fma.rn.f32 	%f1357, %f1349, %f1302, %f1277;
	ld.shared.f32 	%f1358, [%r3186+1840];
	fma.rn.f32 	%f1359, %f1358, %f1288, %f1279;
	fma.rn.f32 	%f1360, %f1358, %f1290, %f1280;
	fma.rn.f32 	%f1361, %f1358, %f1292, %f1281;
	fma.rn.f32 	%f1362, %f1358, %f1294, %f1282;
	fma.rn.f32 	%f1363, %f1358, %f1296, %f1283;
	fma.rn.f32 	%f1364, %f1358, %f1298, %f1284;
	fma.rn.f32 	%f1365, %f1358, %f1300, %f1285;
	fma.rn.f32 	%f1366, %f1358, %f1302, %f1286;
	ld.shared.f32 	%f1367, [%r3186+52];
	ld.shared.f32 	%f1368, [%r3190+3328];
	fma.rn.f32 	%f1369, %f1367, %f1368, %f1289;
	ld.shared.f32 	%f1370, [%r3190+3332];
	fma.rn.f32 	%f1371, %f1367, %f1370, %f1291;
	ld.shared.f32 	%f1372, [%r3190+3336];
	fma.rn.f32 	%f1373, %f1367, %f1372, %f1293;
	ld.shared.f32 	%f1374, [%r3190+3340];
	fma.rn.f32 	%f1375, %f1367, %f1374, %f1295;
	ld.shared.f32 	%f1376, [%r3190+3344];
	fma.rn.f32 	%f1377, %f1367, %f1376, %f1297;
	ld.shared.f32 	%f1378, [%r3190+3348];
	fma.rn.f32 	%f1379, %f1367, %f1378, %f1299;
	ld.shared.f32 	%f1380, [%r3190+3352];
	fma.rn.f32 	%f1381, %f1367, %f1380, %f1301;
	ld.shared.f32 	%f1382, [%r3190+3356];
	fma.rn.f32 	%f1383, %f1367, %f1382, %f1303;
	ld.shared.f32 	%f1384, [%r3186+308];
	fma.rn.f32 	%f1385, %f1384, %f1368, %f1305;
	fma.rn.f32 	%f1386, %f1384, %f1370, %f1306;
	fma.rn.f32 	%f1387, %f1384, %f1372, %f1307;
	fma.rn.f32 	%f1388, %f1384, %f1374, %f1308;
	fma.rn.f32 	%f1389, %f1384, %f1376, %f1309;
	fma.rn.f32 	%f1390, %f1384, %f1378, %f1310;
	fma.rn.f32 	%f1391, %f1384, %f1380, %f1311;
	fma.rn.f32 	%f1392, %f1384, %f1382, %f1312;
	ld.shared.f32 	%f1393, [%r3186+564];
	fma.rn.f32 	%f1394, %f1393, %f1368, %f1314;
	fma.rn.f32 	%f1395, %f1393, %f1370, %f1315;
	fma.rn.f32 	%f1396, %f1393, %f1372, %f1316;
	fma.rn.f32 	%f1397, %f1393, %f1374, %f1317;
	fma.rn.f32 	%f1398, %f1393, %f1376, %f1318;
	fma.rn.f32 	%f1399, %f1393, %f1378, %f1319;
	fma.rn.f32 	%f1400, %f1393, %f1380, %f1320;
	fma.rn.f32 	%f1401, %f1393, %f1382, %f1321;
	ld.shared.f32 	%f1402, [%r3186+820];
	fma.rn.f32 	%f1403, %f1402, %f1368, %f1323;
	fma.rn.f32 	%f1404, %f1402, %f1370, %f1324;
	fma.rn.f32 	%f1405, %f1402, %f1372, %f1325;
	fma.rn.f32 	%f1406, %f1402, %f1374, %f1326;
	fma.rn.f32 	%f1407, %f1402, %f1376, %f1327;
	fma.rn.f32 	%f1408, %f1402, %f1378, %f1328;
	fma.rn.f32 	%f1409, %f1402, %f1380, %f1329;
	fma.rn.f32 	%f1410, %f1402, %f1382, %f1330;
	ld.shared.f32 	%f1411, [%r3186+1076];
	fma.rn.f32 	%f1412, %f1411, %f1368, %f1332;
	fma.rn.f32 	%f1413, %f1411, %f1370, %f1333;
	fma.rn.f32 	%f1414, %f1411, %f1372, %f1334;
	fma.rn.f32 	%f1415, %f1411, %f1374, %f1335;
	fma.rn.f32 	%f1416, %f1411, %f1376, %f1336;
	fma.rn.f32 	%f1417, %f1411, %f1378, %f1337;
	fma.rn.f32 	%f1418, %f1411, %f1380, %f1338;
	fma.rn.f32 	%f1419, %f1411, %f1382, %f1339;
	ld.shared.f32 	%f1420, [%r3186+1332];
	fma.rn.f32 	%f1421, %f1420, %f1368, %f1341;
	fma.rn.f32 	%f1422, %f1420, %f1370, %f1342;
	fma.rn.f32 	%f1423, %f1420, %f1372, %f1343;
	fma.rn.f32 	%f1424, %f1420, %f1374, %f1344;
	fma.rn.f32 	%f1425, %f1420, %f1376, %f1345;
	fma.rn.f32 	%f1426, %f1420, %f1378, %f1346;
	fma.rn.f32 	%f1427, %f1420, %f1380, %f1347;
	fma.rn.f32 	%f1428, %f1420, %f1382, %f1348;
	ld.shared.f32 	%f1429, [%r3186+1588];
	fma.rn.f32 	%f1430, %f1429, %f1368, %f1350;
	fma.rn.f32 	%f1431, %f1429, %f1370, %f1351;
	fma.rn.f32 	%f1432, %f1429, %f1372, %f1352;
	fma.rn.f32 	%f1433, %f1429, %f1374, %f1353;
	fma.rn.f32 	%f1434, %f1429, %f1376, %f1354;
	fma.rn.f32 	%f1435, %f1429, %f1378, %f1355;
	fma.rn.f32 	%f1436, %f1429, %f1380, %f1356;
	fma.rn.f32 	%f1437, %f1429, %f1382, %f1357;
	ld.shared.f32 	%f1438, [%r3186+1844];
	fma.rn.f32 	%f1439, %f1438, %f1368, %f1359;
	fma.rn.f32 	%f1440, %f1438, %f1370, %f1360;
	fma.rn.f32 	%f1441, %f1438, %f1372, %f1361;
	fma.rn.f32 	%f1442, %f1438, %f1374, %f1362;
	fma.rn.f32 	%f1443, %f1438, %f1376, %f1363;
	fma.rn.f32 	%f1444, %f1438, %f1378, %f1364;
	fma.rn.f32 	%f1445, %f1438, %f1380, %f1365;
	fma.rn.f32 	%f1446, %f1438, %f1382, %f1366;
	ld.shared.f32 	%f1447, [%r3186+56];
	ld.shared.f32 	%f1448, [%r3190+3584];
	fma.rn.f32 	%f1449, %f1447, %f1448, %f1369;
	ld.shared.f32 	%f1450, [%r3190+3588];
	fma.rn.f32 	%f1451, %f1447, %f1450, %f1371;
	ld.shared.f32 	%f1452, [%r3190+3592];
	fma.rn.f32 	%f1453, %f1447, %f1452, %f1373;
	ld.shared.f32 	%f1454, [%r3190+3596];
	fma.rn.f32 	%f1455, %f1447, %f1454, %f1375;
	ld.shared.f32 	%f1456, [%r3190+3600];
	fma.rn.f32 	%f1457, %f1447, %f1456, %f1377;
	ld.shared.f32 	%f1458, [%r3190+3604];
	fma.rn.f32 	%f1459, %f1447, %f1458, %f1379;
	ld.shared.f32 	%f1460, [%r3190+3608];
	fma.rn.f32 	%f1461, %f1447, %f1460, %f1381;
	ld.shared.f32 	%f1462, [%r3190+3612];
	fma.rn.f32 	%f1463, %f1447, %f1462, %f1383;
	ld.shared.f32 	%f1464, [%r3186+312];
	fma.rn.f32 	%f1465, %f1464, %f1448, %f1385;
	fma.rn.f32 	%f1466, %f1464, %f1450, %f1386;
	fma.rn.f32 	%f1467, %f1464, %f1452, %f1387;
	fma.rn.f32 	%f1468, %f1464, %f1454, %f1388;
	fma.rn.f32 	%f1469, %f1464, %f1456, %f1389;
	fma.rn.f32 	%f1470, %f1464, %f1458, %f1390;
	fma.rn.f32 	%f1471, %f1464, %f1460, %f1391;
	fma.rn.f32 	%f1472, %f1464, %f1462, %f1392;
	ld.shared.f32 	%f1473, [%r3186+568];
	fma.rn.f32 	%f1474, %f1473, %f1448, %f1394;
	fma.rn.f32 	%f1475, %f1473, %f1450, %f1395;
	fma.rn.f32 	%f1476, %f1473, %f1452, %f1396;
	fma.rn.f32 	%f1477, %f1473, %f1454, %f1397;
	fma.rn.f32 	%f1478, %f1473, %f1456, %f1398;
	fma.rn.f32 	%f1479, %f1473, %f1458, %f1399;
	fma.rn.f32 	%f1480, %f1473, %f1460, %f1400;
	fma.rn.f32 	%f1481, %f1473, %f1462, %f1401;
	ld.shared.f32 	%f1482, [%r3186+824];
	fma.rn.f32 	%f1483, %f1482, %f1448, %f1403;
	fma.rn.f32 	%f1484, %f1482, %f1450, %f1404;
	fma.rn.f32 	%f1485, %f1482, %f1452, %f1405;
	fma.rn.f32 	%f1486, %f1482, %f1454, %f1406;
	fma.rn.f32 	%f1487, %f1482, %f1456, %f1407;
	fma.rn.f32 	%f1488, %f1482, %f1458, %f1408;
	fma.rn.f32 	%f1489, %f1482, %f1460, %f1409;
	fma.rn.f32 	%f1490, %f1482, %f1462, %f1410;
	ld.shared.f32 	%f1491, [%r3186+1080];
	fma.rn.f32 	%f1492, %f1491, %f1448, %f1412;
	fma.rn.f32 	%f1493, %f1491, %f1450, %f1413;
	fma.rn.f32 	%f1494, %f1491, %f1452, %f1414;
	fma.rn.f32 	%f1495, %f1491, %f1454, %f1415;
	fma.rn.f32 	%f1496, %f1491, %f1456, %f1416;
	fma.rn.f32 	%f1497, %f1491, %f1458, %f1417;
	fma.rn.f32 	%f1498, %f1491, %f1460, %f1418;
	fma.rn.f32 	%f1499, %f1491, %f1462, %f1419;
	ld.shared.f32 	%f1500, [%r3186+1336];
	fma.rn.f32 	%f1501, %f1500, %f1448, %f1421;
	fma.rn.f32 	%f1502, %f1500, %f1450, %f1422;
	fma.rn.f32 	%f1503, %f1500, %f1452, %f1423;
	fma.rn.f32 	%f1504, %f1500, %f1454, %f1424;
	fma.rn.f32 	%f1505, %f1500, %f1456, %f1425;
	fma.rn.f32 	%f1506, %f1500, %f1458, %f1426;
	fma.rn.f32 	%f1507, %f1500, %f1460, %f1427;
	fma.rn.f32 	%f1508, %f1500, %f1462, %f1428;
	ld.shared.f32 	%f1509, [%r3186+1592];
	fma.rn.f32 	%f1510, %f1509, %f1448, %f1430;
	fma.rn.f32 	%f1511, %f1509, %f1450, %f1431;
	fma.rn.f32 	%f1512, %f1509, %f1452, %f1432;
	fma.rn.f32 	%f1513, %f1509, %f1454, %f1433;
	fma.rn.f32 	%f1514, %f1509, %f1456, %f1434;
	fma.rn.f32 	%f1515, %f1509, %f1458, %f1435;
	fma.rn.f32 	%f1516, %f1509, %f1460, %f1436;
	fma.rn.f32 	%f1517, %f1509, %f1462, %f1437;
	ld.shared.f32 	%f1518, [%r3186+1848];
	fma.rn.f32 	%f1519, %f1518, %f1448, %f1439;
	fma.rn.f32 	%f1520, %f1518, %f1450, %f1440;
	fma.rn.f32 	%f1521, %f1518, %f1452, %f1441;
	fma.rn.f32 	%f1522, %f1518, %f1454, %f1442;
	fma.rn.f32 	%f1523, %f1518, %f1456, %f1443;
	fma.rn.f32 	%f1524, %f1518, %f1458, %f1444;
	fma.rn.f32 	%f1525, %f1518, %f1460, %f1445;
	fma.rn.f32 	%f1526, %f1518, %f1462, %f1446;
	ld.shared.f32 	%f1527, [%r3186+60];
	ld.shared.f32 	%f1528, [%r3190+3840];
	fma.rn.f32 	%f1529, %f1527, %f1528, %f1449;
	ld.shared.f32 	%f1530, [%r3190+3844];
	fma.rn.f32 	%f1531, %f1527, %f1530, %f1451;
	ld.shared.f32 	%f1532, [%r3190+3848];
	fma.rn.f32 	%f1533, %f1527, %f1532, %f1453;
	ld.shared.f32 	%f1534, [%r3190+3852];
	fma.rn.f32 	%f1535, %f1527, %f1534, %f1455;
	ld.shared.f32 	%f1536, [%r3190+3856];
	fma.rn.f32 	%f1537, %f1527, %f1536, %f1457;
	ld.shared.f32 	%f1538, [%r3190+3860];
	fma.rn.f32 	%f1539, %f1527, %f1538, %f1459;
	ld.shared.f32 	%f1540, [%r3190+3864];
	fma.rn.f32 	%f1541, %f1527, %f1540, %f1461;
	ld.shared.f32 	%f1542, [%r3190+3868];
	fma.rn.f32 	%f1543, %f1527, %f1542, %f1463;
	ld.shared.f32 	%f1544, [%r3186+316];
	fma.rn.f32 	%f1545, %f1544, %f1528, %f1465;
	fma.rn.f32 	%f1546, %f1544, %f1530, %f1466;
	fma.rn.f32 	%f1547, %f1544, %f1532, %f1467;
	fma.rn.f32 	%f1548, %f1544, %f1534, %f1468;
	fma.rn.f32 	%f1549, %f1544, %f1536, %f1469;
	fma.rn.f32 	%f1550, %f1544, %f1538, %f1470;
	fma.rn.f32 	%f1551, %f1544, %f1540, %f1471;
	fma.rn.f32 	%f1552, %f1544, %f1542, %f1472;
	ld.shared.f32 	%f1553, [%r3186+572];
	fma.rn.f32 	%f1554, %f1553, %f1528, %f1474;
	fma.rn.f32 	%f1555, %f1553, %f1530, %f1475;
	fma.rn.f32 	%f1556, %f1553, %f1532, %f1476;
	fma.rn.f32 	%f1557, %f1553, %f1534, %f1477;
	fma.rn.f32 	%f1558, %f1553, %f1536, %f1478;
	fma.rn.f32 	%f1559, %f1553, %f1538, %f1479;
	fma.rn.f32 	%f1560, %f1553, %f1540, %f1480;
	fma.rn.f32 	%f1561, %f1553, %f1542, %f1481;
	ld.shared.f32 	%f1562, [%r3186+828];
	fma.rn.f32 	%f1563, %f1562, %f1528, %f1483;
	fma.rn.f32 	%f1564, %f1562, %f1530, %f1484;
	fma.rn.f32 	%f1565, %f1562, %f1532, %f1485;
	fma.rn.f32 	%f1566, %f1562, %f1534, %f1486;
	fma.rn.f32 	%f1567, %f1562, %f1536, %f1487;
	fma.rn.f32 	%f1568, %f1562, %f1538, %f1488;
	fma.rn.f32 	%f1569, %f1562, %f1540, %f1489;
	fma.rn.f32 	%f1570, %f1562, %f1542, %f1490;
	ld.shared.f32 	%f1571, [%r3186+1084];
	fma.rn.f32 	%f1572, %f1571, %f1528, %f1492;
	fma.rn.f32 	%f1573, %f1571, %f1530, %f1493;
	fma.rn.f32 	%f1574, %f1571, %f1532, %f1494;
	fma.rn.f32 	%f1575, %f1571, %f1534, %f1495;
	fma.rn.f32 	%f1576, %f1571, %f1536, %f1496;
	fma.rn.f32 	%f1577, %f1571, %f1538, %f1497;
	fma.rn.f32 	%f1578, %f1571, %f1540, %f1498;
	fma.rn.f32 	%f1579, %f1571, %f1542, %f1499;
	ld.shared.f32 	%f1580, [%r3186+1340];
	fma.rn.f32 	%f1581, %f1580, %f1528, %f1501;
	fma.rn.f32 	%f1582, %f1580, %f1530, %f1502;
	fma.rn.f32 	%f1583, %f1580, %f1532, %f1503;
	fma.rn.f32 	%f1584, %f1580, %f1534, %f1504;
	fma.rn.f32 	%f1585, %f1580, %f1536, %f1505;
	fma.rn.f32 	%f1586, %f1580, %f1538, %f1506;
	fma.rn.f32 	%f1587, %f1580, %f1540, %f1507;
	fma.rn.f32 	%f1588, %f1580, %f1542, %f1508;
	ld.shared.f32 	%f1589, [%r3186+1596];
	fma.rn.f32 	%f1590, %f1589, %f1528, %f1510;
	fma.rn.f32 	%f1591, %f1589, %f1530, %f1511;
	fma.rn.f32 	%f1592, %f1589, %f1532, %f1512;
	fma.rn.f32 	%f1593, %f1589, %f1534, %f1513;
	fma.rn.f32 	%f1594, %f1589, %f1536, %f1514;
	fma.rn.f32 	%f1595, %f1589, %f1538, %f1515;
	fma.rn.f32 	%f1596, %f1589, %f1540, %f1516;
	fma.rn.f32 	%f1597, %f1589, %f1542, %f1517;
	ld.shared.f32 	%f1598, [%r3186+1852];
	fma.rn.f32 	%f1599, %f1598, %f1528, %f1519;
	fma.rn.f32 	%f1600, %f1598, %f1530, %f1520;
	fma.rn.f32 	%f1601, %f1598, %f1532, %f1521;
	fma.rn.f32 	%f1602, %f1598, %f1534, %f1522;
	fma.rn.f32 	%f1603, %f1598, %f1536, %f1523;
	fma.rn.f32 	%f1604, %f1598, %f1538, %f1524;
	fma.rn.f32 	%f1605, %f1598, %f1540, %f1525;
	fma.rn.f32 	%f1606, %f1598, %f1542, %f1526;
	ld.shared.f32 	%f1607, [%r3186+64];
	ld.shared.f32 	%f1608, [%r3190+4096];
	fma.rn.f32 	%f1609, %f1607, %f1608, %f1529;
	ld.shared.f32 	%f1610, [%r3190+4100];
	fma.rn.f32 	%f1611, %f1607, %f1610, %f1531;
	ld.shared.f32 	%f1612, [%r3190+4104];
	fma.rn.f32 	%f1613, %f1607, %f1612, %f1533;
	ld.shared.f32 	%f1614, [%r3190+4108];
	fma.rn.f32 	%f1615, %f1607, %f1614, %f1535;
	ld.shared.f32 	%f1616, [%r3190+4112];
	fma.rn.f32 	%f1617, %f1607, %f1616, %f1537;
	ld.shared.f32 	%f1618, [%r3190+4116];
	fma.rn.f32 	%f1619, %f1607, %f1618, %f1539;
	ld.shared.f32 	%f1620, [%r3190+4120];
	fma.rn.f32 	%f1621, %f1607, %f1620, %f1541;
	ld.shared.f32 	%f1622, [%r3190+4124];
	fma.rn.f32 	%f1623, %f1607, %f1622, %f1543;
	ld.shared.f32 	%f1624, [%r3186+320];
	fma.rn.f32 	%f1625, %f1624, %f1608, %f1545;
	fma.rn.f32 	%f1626, %f1624, %f1610, %f1546;
	fma.rn.f32 	%f1627, %f1624, %f1612, %f1547;
	fma.rn.f32 	%f1628, %f1624, %f1614, %f1548;
	fma.rn.f32 	%f1629, %f1624, %f1616, %f1549;
	fma.rn.f32 	%f1630, %f1624, %f1618, %f1550;
	fma.rn.f32 	%f1631, %f1624, %f1620, %f1551;
	fma.rn.f32 	%f1632, %f1624, %f1622, %f1552;
	ld.shared.f32 	%f1633, [%r3186+576];
	fma.rn.f32 	%f1634, %f1633, %f1608, %f1554;
	fma.rn.f32 	%f1635, %f1633, %f1610, %f1555;
	fma.rn.f32 	%f1636, %f1633, %f1612, %f1556;
	fma.rn.f32 	%f1637, %f1633, %f1614, %f1557;
	fma.rn.f32 	%f1638, %f1633, %f1616, %f1558;
	fma.rn.f32 	%f1639, %f1633, %f1618, %f1559;
	fma.rn.f32 	%f1640, %f1633, %f1620, %f1560;
	fma.rn.f32 	%f1641, %f1633, %f1622, %f1561;
	ld.shared.f32 	%f1642, [%r3186+832];
	fma.rn.f32 	%f1643, %f1642, %f1608, %f1563;
	fma.rn.f32 	%f1644, %f1642, %f1610, %f1564;
	fma.rn.f32 	%f1645, %f1642, %f1612, %f1565;
	fma.rn.f32 	%f1646, %f1642, %f1614, %f1566;
	fma.rn.f32 	%f1647, %f1642, %f1616, %f1567;
	fma.rn.f32 	%f1648, %f1642, %f1618, %f1568;
	fma.rn.f32 	%f1649, %f1642, %f1620, %f1569;
	fma.rn.f32 	%f1650, %f1642, %f1622, %f1570;
	ld.shared.f32 	%f1651, [%r3186+1088];
	fma.rn.f32 	%f1652, %f1651, %f1608, %f1572;
	fma.rn.f32 	%f1653, %f1651, %f1610, %f1573;
	fma.rn.f32 	%f1654, %f1651, %f1612, %f1574;
	fma.rn.f32 	%f1655, %f1651, %f1614, %f1575;
	fma.rn.f32 	%f1656, %f1651, %f1616, %f1576;
	fma.rn.f32 	%f1657, %f1651, %f1618, %f1577;
	fma.rn.f32 	%f1658, %f1651, %f1620, %f1578;
	fma.rn.f32 	%f1659, %f1651, %f1622, %f1579;
	ld.shared.f32 	%f1660, [%r3186+1344];
	fma.rn.f32 	%f1661, %f1660, %f1608, %f1581;
	fma.rn.f32 	%f1662, %f1660, %f1610, %f1582;
	fma.rn.f32 	%f1663, %f1660, %f1612, %f1583;
	fma.rn.f32 	%f1664, %f1660, %f1614, %f1584;
	fma.rn.f32 	%f1665, %f1660, %f1616, %f1585;
	fma.rn.f32 	%f1666, %f1660, %f1618, %f1586;
	fma.rn.f32 	%f1667, %f1660, %f1620, %f1587;
	fma.rn.f32 	%f1668, %f1660, %f1622, %f1588;
	ld.shared.f32 	%f1669, [%r3186+1600];
	fma.rn.f32 	%f1670, %f1669, %f1608, %f1590;
	fma.rn.f32 	%f1671, %f1669, %f1610, %f1591;
	fma.rn.f32 	%f1672, %f1669, %f1612, %f1592;
	fma.rn.f32 	%f1673, %f1669, %f1614, %f1593;
	fma.rn.f32 	%f1674, %f1669, %f1616, %f1594;
	fma.rn.f32 	%f1675, %f1669, %f1618, %f1595;
	fma.rn.f32 	%f1676, %f1669, %f1620, %f1596;
	fma.rn.f32 	%f1677, %f1669, %f1622, %f1597;
	ld.shared.f32 	%f1678, [%r3186+1856];
	fma.rn.f32 	%f1679, %f1678, %f1608, %f1599;
	fma.rn.f32 	%f1680, %f1678, %f1610, %f1600;
	fma.rn.f32 	%f1681, %f1678, %f1612, %f1601;
	fma.rn.f32 	%f1682, %f1678, %f1614, %f1602;
	fma.rn.f32 	%f1683, %f1678, %f1616, %f1603;
	fma.rn.f32 	%f1684, %f1678, %f1618, %f1604;
	fma.rn.f32 	%f1685, %f1678, %f1620, %f1605;
	fma.rn.f32 	%f1686, %f1678, %f1622, %f1606;
	ld.shared.f32 	%f1687, [%r3186+68];
	ld.shared.f32 	%f1688, [%r3190+4352];
	fma.rn.f32 	%f1689, %f1687, %f1688, %f1609;
	ld.shared.f32 	%f1690, [%r3190+4356];
	fma.rn.f32 	%f1691, %f1687, %f1690, %f1611;
	ld.shared.f32 	%f1692, [%r3190+4360];
	fma.rn.f32 	%f1693, %f1687, %f1692, %f1613;
	ld.shared.f32 	%f1694, [%r3190+4364];
	fma.rn.f32 	%f1695, %f1687, %f1694, %f1615;
	ld.shared.f32 	%f1696, [%r3190+4368];
	fma.rn.f32 	%f1697, %f1687, %f1696, %f1617;
	ld.shared.f32 	%f1698, [%r3190+4372];
	fma.rn.f32 	%f1699, %f1687, %f1698, %f1619;
	ld.shared.f32 	%f1700, [%r3190+4376];
	fma.rn.f32 	%f1701, %f1687, %f1700, %f1621;
	ld.shared.f32 	%f1702, [%r3190+4380];
	fma.rn.f32 	%f1703, %f1687, %f1702, %f1623;
	ld.shared.f32 	%f1704, [%r3186+324];
	fma.rn.f32 	%f1705, %f1704, %f1688, %f1625;
	fma.rn.f32 	%f1706, %f1704, %f1690, %f1626;
	fma.rn.f32 	%f1707, %f1704, %f1692, %f1627;
	fma.rn.f32 	%f1708, %f1704, %f1694, %f1628;
	fma.rn.f32 	%f1709, %f1704, %f1696, %f1629;
	fma.rn.f32 	%f1710, %f1704, %f1698, %f1630;
	fma.rn.f32 	%f1711, %f1704, %f1700, %f1631;
	fma.rn.f32 	%f1712, %f1704, %f1702, %f1632;
	ld.shared.f32 	%f1713, [%r3186+580];
	fma.rn.f32 	%f1714, %f1713, %f1688, %f1634;
	fma.rn.f32 	%f1715, %f1713, %f1690, %f1635;
	fma.rn.f32 	%f1716, %f1713, %f1692, %f1636;
	fma.rn.f32 	%f1717, %f1713, %f1694, %f1637;
	fma.rn.f32 	%f1718, %f1713, %f1696, %f1638;
	fma.rn.f32 	%f1719, %f1713, %f1698, %f1639;
	fma.rn.f32 	%f1720, %f1713, %f1700, %f1640;
	fma.rn.f32 	%f1721, %f1713, %f1702, %f1641;
	ld.shared.f32 	%f1722, [%r3186+836];
	fma.rn.f32 	%f1723, %f1722, %f1688, %f1643;
	fma.rn.f32 	%f1724, %f1722, %f1690, %f1644;
	fma.rn.f32 	%f1725, %f1722, %f1692, %f1645;
	fma.rn.f32 	%f1726, %f1722, %f1694, %f1646;
	fma.rn.f32 	%f1727, %f1722, %f1696, %f1647;
	fma.rn.f32 	%f1728, %f1722, %f1698, %f1648;
	fma.rn.f32 	%f1729, %f1722, %f1700, %f1649;
	fma.rn.f32 	%f1730, %f1722, %f1702, %f1650;
	ld.shared.f32 	%f1731, [%r3186+1092];
	fma.rn.f32 	%f1732, %f1731, %f1688, %f1652;
	fma.rn.f32 	%f1733, %f1731, %f1690, %f1653;
	fma.rn.f32 	%f1734, %f1731, %f1692, %f1654;
	fma.rn.f32 	%f1735, %f1731, %f1694, %f1655;
	fma.rn.f32 	%f1736, %f1731, %f1696, %f1656;
	fma.rn.f32 	%f1737, %f1731, %f1698, %f1657;
	fma.rn.f32 	%f1738, %f1731, %f1700, %f1658;
	fma.rn.f32 	%f1739, %f1731, %f1702, %f1659;
	ld.shared.f32 	%f1740, [%r3186+1348];
	fma.rn.f32 	%f1741, %f1740, %f1688, %f1661;
	fma.rn.f32 	%f1742, %f1740, %f1690, %f1662;
	fma.rn.f32 	%f1743, %f1740, %f1692, %f1663;
	fma.rn.f32 	%f1744, %f1740, %f1694, %f1664;
	fma.rn.f32 	%f1745, %f1740, %f1696, %f1665;
	fma.rn.f32 	%f1746, %f1740, %f1698, %f1666;
	fma.rn.f32 	%f1747, %f1740, %f1700, %f1667;
	fma.rn.f32 	%f1748, %f1740, %f1702, %f1668;
	ld.shared.f32 	%f1749, [%r3186+1604];
	fma.rn.f32 	%f1750, %f1749, %f1688, %f1670;
	fma.rn.f32 	%f1751, %f1749, %f1690, %f1671;
	fma.rn.f32 	%f1752, %f1749, %f1692, %f1672;
	fma.rn.f32 	%f1753, %f1749, %f1694, %f1673;
	fma.rn.f32 	%f1754, %f1749, %f1696, %f1674;
	fma.rn.f32 	%f1755, %f1749, %f1698, %f1675;
	fma.rn.f32 	%f1756, %f1749, %f1700, %f1676;
	fma.rn.f32 	%f1757, %f1749, %f1702, %f1677;
	ld.shared.f32 	%f1758, [%r3186+1860];
	fma.rn.f32 	%f1759, %f1758, %f1688, %f1679;
	fma.rn.f32 	%f1760, %f1758, %f1690, %f1680;
	fma.rn.f32 	%f1761, %f1758, %f1692, %f1681;
	fma.rn.f32 	%f1762, %f1758, %f1694, %f1682;
	fma.rn.f32 	%f1763, %f1758, %f1696, %f1683;
	fma.rn.f32 	%f1764, %f1758, %f1698, %f1684;
	fma.rn.f32 	%f1765, %f1758, %f1700, %f1685;
	fma.rn.f32 	%f1766, %f1758, %f1702, %f1686;
	ld.shared.f32 	%f1767, [%r3186+72];
	ld.shared.f32 	%f1768, [%r3190+4608];
	fma.rn.f32 	%f1769, %f1767, %f1768, %f1689;
	ld.shared.f32 	%f1770, [%r3190+4612];
	fma.rn.f32 	%f1771, %f1767, %f1770, %f1691;
	ld.shared.f32 	%f1772, [%r3190+4616];
	fma.rn.f32 	%f1773, %f1767, %f1772, %f1693;
	ld.shared.f32 	%f1774, [%r3190+4620];
	fma.rn.f32 	%f1775, %f1767, %f1774, %f1695;
	ld.shared.f32 	%f1776, [%r3190+4624];
	fma.rn.f32 	%f1777, %f1767, %f1776, %f1697;
	ld.shared.f32 	%f1778, [%r3190+4628];
	fma.rn.f32 	%f1779, %f1767, %f1778, %f1699;
	ld.shared.f32 	%f1780, [%r3190+4632];
	fma.rn.f32 	%f1781, %f1767, %f1780, %f1701;
	ld.shared.f32 	%f1782, [%r3190+4636];
	fma.rn.f32 	%f1783, %f1767, %f1782, %f1703;
	ld.shared.f32 	%f1784, [%r3186+328];
	fma.rn.f32 	%f1785, %f1784, %f1768, %f1705;
	fma.rn.f32 	%f1786, %f1784, %f1770, %f1706;
	fma.rn.f32 	%f1787, %f1784, %f1772, %f1707;
	fma.rn.f32 	%f1788, %f1784, %f1774, %f1708;
	fma.rn.f32 	%f1789, %f1784, %f1776, %f1709;
	fma.rn.f32 	%f1790, %f1784, %f1778, %f1710;
	fma.rn.f32 	%f1791, %f1784, %f1780, %f1711;
	fma.rn.f32 	%f1792, %f1784, %f1782, %f1712;
	ld.shared.f32 	%f1793, [%r3186+584];
	fma.rn.f32 	%f1794, %f1793, %f1768, %f1714;
	fma.rn.f32 	%f1795, %f1793, %f1770, %f1715;
	fma.rn.f32 	%f1796, %f1793, %f1772, %f1716;
	fma.rn.f32 	%f1797, %f1793, %f1774, %f1717;
	fma.rn.f32 	%f1798, %f1793, %f1776, %f1718;
	fma.rn.f32 	%f1799, %f1793, %f1778, %f1719;
	fma.rn.f32 	%f1800, %f1793, %f1780, %f1720;
	fma.rn.f32 	%f1801, %f1793, %f1782, %f1721;
	ld.shared.f32 	%f1802, [%r3186+840];
	fma.rn.f32 	%f1803, %f1802, %f1768, %f1723;
	fma.rn.f32 	%f1804, %f1802, %f1770, %f1724;
	fma.rn.f32 	%f1805, %f1802, %f1772, %f1725;
	fma.rn.f32 	%f1806, %f1802, %f1774, %f1726;
	fma.rn.f32 	%f1807, %f1802, %f1776, %f1727;
	fma.rn.f32 	%f1808, %f1802, %f1778, %f1728;
	fma.rn.f32 	%f1809, %f1802, %f1780, %f1729;
	fma.rn.f32 	%f1810, %f1802, %f1782, %f1730;
	ld.shared.f32 	%f1811, [%r3186+1096];
	fma.rn.f32 	%f1812, %f1811, %f1768, %f1732;
	fma.rn.f32 	%f1813, %f1811, %f1770, %f1733;
	fma.rn.f32 	%f1814, %f1811, %f1772, %f1734;
	fma.rn.f32 	%f1815, %f1811, %f1774, %f1735;
	fma.rn.f32 	%f1816, %f1811, %f1776, %f1736;
	fma.rn.f32 	%f1817, %f1811, %f1778, %f1737;
	fma.rn.f32 	%f1818, %f1811, %f1780, %f1738;
	fma.rn.f32 	%f1819, %f1811, %f1782, %f1739;
	ld.shared.f32 	%f1820, [%r3186+1352];
	fma.rn.f32 	%f1821, %f1820, %f1768, %f1741;
	fma.rn.f32 	%f1822, %f1820, %f1770, %f1742;
	fma.rn.f32 	%f1823, %f1820, %f1772, %f1743;
	fma.rn.f32 	%f1824, %f1820, %f1774, %f1744;
	fma.rn.f32 	%f1825, %f1820, %f1776, %f1745;
	fma.rn.f32 	%f1826, %f1820, %f1778, %f1746;
	fma.rn.f32 	%f1827, %f1820, %f1780, %f1747;
	fma.rn.f32 	%f1828, %f1820, %f1782, %f1748;
	ld.shared.f32 	%f1829, [%r3186+1608];
	fma.rn.f32 	%f1830, %f1829, %f1768, %f1750;
	fma.rn.f32 	%f1831, %f1829, %f1770, %f1751;
	fma.rn.f32 	%f1832, %f1829, %f1772, %f1752;
	fma.rn.f32 	%f1833, %f1829, %f1774, %f1753;
	fma.rn.f32 	%f1834, %f1829, %f1776, %f1754;
	fma.rn.f32 	%f1835, %f1829, %f1778, %f1755;
	fma.rn.f32 	%f1836, %f1829, %f1780, %f1756;
	fma.rn.f32 	%f1837, %f1829, %f1782, %f1757;
	ld.shared.f32 	%f1838, [%r3186+1864];
	fma.rn.f32 	%f1839, %f1838, %f1768, %f1759;
	fma.rn.f32 	%f1840, %f1838, %f1770, %f1760;
	fma.rn.f32 	%f1841, %f1838, %f1772, %f1761;
	fma.rn.f32 	%f1842, %f1838, %f1774, %f1762;
	fma.rn.f32 	%f1843, %f1838, %f1776, %f1763;
	fma.rn.f32 	%f1844, %f1838, %f1778, %f1764;
	fma.rn.f32 	%f1845, %f1838, %f1780, %f1765;
	fma.rn.f32 	%f1846, %f1838, %f1782, %f1766;
	ld.shared.f32 	%f1847, [%r3186+76];
	ld.shared.f32 	%f1848, [%r3190+4864];
	fma.rn.f32 	%f1849, %f1847, %f1848, %f1769;
	ld.shared.f32 	%f1850, [%r3190+4868];
	fma.rn.f32 	%f1851, %f1847, %f1850, %f1771;
	ld.shared.f32 	%f1852, [%r3190+4872];
	fma.rn.f32 	%f1853, %f1847, %f1852, %f1773;
	ld.shared.f32 	%f1854, [%r3190+4876];
	fma.rn.f32 	%f1855, %f1847, %f1854, %f1775;
	ld.shared.f32 	%f1856, [%r3190+4880];
	fma.rn.f32 	%f1857, %f1847, %f1856, %f1777;
	ld.shared.f32 	%f1858, [%r3190+4884];
	fma.rn.f32 	%f1859, %f1847, %f1858, %f1779;
	ld.shared.f32 	%f1860, [%r3190+4888];
	fma.rn.f32 	%f1861, %f1847, %f1860, %f1781;
	ld.shared.f32 	%f1862, [%r3190+4892];
	fma.rn.f32 	%f1863, %f1847, %f1862, %f1783;
	ld.shared.f32 	%f1864, [%r3186+332];
	fma.rn.f32 	%f1865, %f1864, %f1848, %f1785;
	fma.rn.f32 	%f1866, %f1864, %f1850, %f1786;
	fma.rn.f32 	%f1867, %f1864, %f1852, %f1787;
	fma.rn.f32 	%f1868, %f1864, %f1854, %f1788;
	fma.rn.f32 	%f1869, %f1864, %f1856, %f1789;
	fma.rn.f32 	%f1870, %f1864, %f1858, %f1790;
	fma.rn.f32 	%f1871, %f1864, %f1860, %f1791;
	fma.rn.f32 	%f1872, %f1864, %f1862, %f1792;
	ld.shared.f32 	%f1873, [%r3186+588];
	fma.rn.f32 	%f1874, %f1873, %f1848, %f1794;
	fma.rn.f32 	%f1875, %f1873, %f1850, %f1795;
	fma.rn.f32 	%f1876, %f1873, %f1852, %f1796;
	fma.rn.f32 	%f1877, %f1873, %f1854, %f1797;
	fma.rn.f32 	%f1878, %f1873, %f1856, %f1798;
	fma.rn.f32 	%f1879, %f1873, %f1858, %f1799;
	fma.rn.f32 	%f1880, %f1873, %f1860, %f1800;
	fma.rn.f32 	%f1881, %f1873, %f1862, %f1801;
	ld.shared.f32 	%f1882, [%r3186+844];
	fma.rn.f32 	%f1883, %f1882, %f1848, %f1803;
	fma.rn.f32 	%f1884, %f1882, %f1850, %f1804;
	fma.rn.f32 	%f1885, %f1882, %f1852, %f1805;
	fma.rn.f32 	%f1886, %f1882, %f1854, %f1806;
	fma.rn.f32 	%f1887, %f1882, %f1856, %f1807;
	fma.rn.f32 	%f1888, %f1882, %f1858, %f1808;
	fma.rn.f32 	%f1889, %f1882, %f1860, %f1809;
	fma.rn.f32 	%f1890, %f1882, %f1862, %f1810;
	ld.shared.f32 	%f1891, [%r3186+1100];
	fma.rn.f32 	%f1892, %f1891, %f1848, %f1812;
	fma.rn.f32 	%f1893, %f1891, %f1850, %f1813;
	fma.rn.f32 	%f1894, %f1891, %f1852, %f1814;
	fma.rn.f32 	%f1895, %f1891, %f1854, %f1815;
	fma.rn.f32 	%f1896, %f1891, %f1856, %f1816;
	fma.rn.f32 	%f1897, %f1891, %f1858, %f1817;
	fma.rn.f32 	%f1898, %f1891, %f1860, %f1818;
	fma.rn.f32 	%f1899, %f1891, %f1862, %f1819;
	ld.shared.f32 	%f1900, [%r3186+1356];
	fma.rn.f32 	%f1901, %f1900, %f1848, %f1821;
	fma.rn.f32 	%f1902, %f1900, %f1850, %f1822;
	fma.rn.f32 	%f1903, %f1900, %f1852, %f1823;
	fma.rn.f32 	%f1904, %f1900, %f1854, %f1824;
	fma.rn.f32 	%f1905, %f1900, %f1856, %f1825;
	fma.rn.f32 	%f1906, %f1900, %f1858, %f1826;
	fma.rn.f32 	%f1907, %f1900, %f1860, %f1827;
	fma.rn.f32 	%f1908, %f1900, %f1862, %f1828;
	ld.shared.f32 	%f1909, [%r3186+1612];
	fma.rn.f32 	%f1910, %f1909, %f1848, %f1830;
	fma.rn.f32 	%f1911, %f1909, %f1850, %f1831;
	fma.rn.f32 	%f1912, %f1909, %f1852, %f1832;
	fma.rn.f32 	%f1913, %f1909, %f1854, %f1833;
	fma.rn.f32 	%f1914, %f1909, %f1856, %f1834;
	fma.rn.f32 	%f1915, %f1909, %f1858, %f1835;
	fma.rn.f32 	%f1916, %f1909, %f1860, %f1836;
	fma.rn.f32 	%f1917, %f1909, %f1862, %f1837;
	ld.shared.f32 	%f1918, [%r3186+1868];
	fma.rn.f32 	%f1919, %f1918, %f1848, %f1839;
	fma.rn.f32 	%f1920, %f1918, %f1850, %f1840;
	fma.rn.f32 	%f1921, %f1918, %f1852, %f1841;
	fma.rn.f32 	%f1922, %f1918, %f1854, %f1842;
	fma.rn.f32 	%f1923, %f1918, %f1856, %f1843;
	fma.rn.f32 	%f1924, %f1918, %f1858, %f1844;
	fma.rn.f32 	%f1925, %f1918, %f1860, %f1845;
	fma.rn.f32 	%f1926, %f1918, %f1862, %f1846;
	ld.shared.f32 	%f1927, [%r3186+80];
	ld.shared.f32 	%f1928, [%r3190+5120];
	fma.rn.f32 	%f1929, %f1927, %f1928, %f1849;
	ld.shared.f32 	%f1930, [%r3190+5124];
	fma.rn.f32 	%f1931, %f1927, %f1930, %f1851;
	ld.shared.f32 	%f1932, [%r3190+5128];
	fma.rn.f32 	%f1933, %f1927, %f1932, %f1853;
	ld.shared.f32 	%f1934, [%r3190+5132];
	fma.rn.f32 	%f1935, %f1927, %f1934, %f1855;
	ld.shared.f32 	%f1936, [%r3190+5136];
	fma.rn.f32 	%f1937, %f1927, %f1936, %f1857;
	ld.shared.f32 	%f1938, [%r3190+5140];
	fma.rn.f32 	%f1939, %f1927, %f1938, %f1859;
	ld.shared.f32 	%f1940, [%r3190+5144];
	fma.rn.f32 	%f1941, %f1927, %f1940, %f1861;
	ld.shared.f32 	%f1942, [%r3190+5148];
	fma.rn.f32 	%f1943, %f1927, %f1942, %f1863;
	ld.shared.f32 	%f1944, [%r3186+336];
	fma.rn.f32 	%f1945, %f1944, %f1928, %f1865;
	fma.rn.f32 	%f1946, %f1944, %f1930, %f1866;
	fma.rn.f32 	%f1947, %f1944, %f1932, %f1867;
	fma.rn.f32 	%f1948, %f1944, %f1934, %f1868;
	fma.rn.f32 	%f1949, %f1944, %f1936, %f1869;
	fma.rn.f32 	%f1950, %f1944, %f1938, %f1870;
	fma.rn.f32 	%f1951, %f1944, %f1940, %f1871;
	fma.rn.f32 	%f1952, %f1944, %f1942, %f1872;
	ld.shared.f32 	%f1953, [%r3186+592];
	fma.rn.f32 	%f1954, %f1953, %f1928, %f1874;
	fma.rn.f32 	%f1955, %f1953, %f1930, %f1875;
	fma.rn.f32 	%f1956, %f1953, %f1932, %f1876;
	fma.rn.f32 	%f1957, %f1953, %f1934, %f1877;
	fma.rn.f32 	%f1958, %f1953, %f1936, %f1878;
	fma.rn.f32 	%f1959, %f1953, %f1938, %f1879;
	fma.rn.f32 	%f1960, %f1953, %f1940, %f1880;
	fma.rn.f32 	%f1961, %f1953, %f1942, %f1881;
	ld.shared.f32 	%f1962, [%r3186+848];
	fma.rn.f32 	%f1963, %f1962, %f1928, %f1883;
	fma.rn.f32 	%f1964, %f1962, %f1930, %f1884;
	fma.rn.f32 	%f1965, %f1962, %f1932, %f1885;
	fma.rn.f32 	%f1966, %f1962, %f1934, %f1886;
	fma.rn.f32 	%f1967, %f1962, %f1936, %f1887;
	fma.rn.f32 	%f1968, %f1962, %f1938, %f1888;
	fma.rn.f32 	%f1969, %f1962, %f1940, %f1889;
	fma.rn.f32 	%f1970, %f1962, %f1942, %f1890;
	ld.shared.f32 	%f1971, [%r3186+1104];
	fma.rn.f32 	%f1972, %f1971, %f1928, %f1892;
	fma.rn.f32 	%f1973, %f1971, %f1930, %f1893;
	fma.rn.f32 	%f1974, %f1971, %f1932, %f1894;
	fma.rn.f32 	%f1975, %f1971, %f1934, %f1895;
	fma.rn.f32 	%f1976, %f1971, %f1936, %f1896;
	fma.rn.f32 	%f1977, %f1971, %f1938, %f1897;
	fma.rn.f32 	%f1978, %f1971, %f1940, %f1898;
	fma.rn.f32 	%f1979, %f1971, %f1942, %f1899;
	ld.shared.f32 	%f1980, [%r3186+1360];
	fma.rn.f32 	%f1981, %f1980, %f1928, %f1901;
	fma.rn.f32 	%f1982, %f1980, %f1930, %f1902;
	fma.rn.f32 	%f1983, %f1980, %f1932, %f1903;
	fma.rn.f32 	%f1984, %f1980, %f1934, %f1904;
	fma.rn.f32 	%f1985, %f1980, %f1936, %f1905;
	fma.rn.f32 	%f1986, %f1980, %f1938, %f1906;
	fma.rn.f32 	%f1987, %f1980, %f1940, %f1907;
	fma.rn.f32 	%f1988, %f1980, %f1942, %f1908;
	ld.shared.f32 	%f1989, [%r3186+1616];
	fma.rn.f32 	%f1990, %f1989, %f1928, %f1910;
	fma.rn.f32 	%f1991, %f1989, %f1930, %f1911;
	fma.rn.f32 	%f1992, %f1989, %f1932, %f1912;
	fma.rn.f32 	%f1993, %f1989, %f1934, %f1913;
	fma.rn.f32 	%f1994, %f1989, %f1936, %f1914;
	fma.rn.f32 	%f1995, %f1989, %f1938, %f1915;
	fma.rn.f32 	%f1996, %f1989, %f1940, %f1916;
	fma.rn.f32 	%f1997, %f1989, %f1942, %f1917;
	ld.shared.f32 	%f1998, [%r3186+1872];
	fma.rn.f32 	%f1999, %f1998, %f1928, %f1919;
	fma.rn.f32 	%f2000, %f1998, %f1930, %f1920;
	fma.rn.f32 	%f2001, %f1998, %f1932, %f1921;
	fma.rn.f32 	%f2002, %f1998, %f1934, %f1922;
	fma.rn.f32 	%f2003, %f1998, %f1936, %f1923;
	fma.rn.f32 	%f2004, %f1998, %f1938, %f1924;
	fma.rn.f32 	%f2005, %f1998, %f1940, %f1925;
	fma.rn.f32 	%f2006, %f1998, %f1942, %f1926;
	ld.shared.f32 	%f2007, [%r3186+84];
	ld.shared.f32 	%f2008, [%r3190+5376];
	fma.rn.f32 	%f2009, %f2007, %f2008, %f1929;
	ld.shared.f32 	%f2010, [%r3190+5380];
	fma.rn.f32 	%f2011, %f2007, %f2010, %f1931;
	ld.shared.f32 	%f2012, [%r3190+5384];
	fma.rn.f32 	%f2013, %f2007, %f2012, %f1933;
	ld.shared.f32 	%f2014, [%r3190+5388];
	fma.rn.f32 	%f2015, %f2007, %f2014, %f1935;
	ld.shared.f32 	%f2016, [%r3190+5392];
	fma.rn.f32 	%f2017, %f2007, %f2016, %f1937;
	ld.shared.f32 	%f2018, [%r3190+5396];
	fma.rn.f32 	%f2019, %f2007, %f2018, %f1939;
	ld.shared.f32 	%f2020, [%r3190+5400];
	fma.rn.f32 	%f2021, %f2007, %f2020, %f1941;
	ld.shared.f32 	%f2022, [%r3190+5404];
	fma.rn.f32 	%f2023, %f2007, %f2022, %f1943;
	ld.shared.f32 	%f2024, [%r3186+340];
	fma.rn.f32 	%f2025, %f2024, %f2008, %f1945;
	fma.rn.f32 	%f2026, %f2024, %f2010, %f1946;
	fma.rn.f32 	%f2027, %f2024, %f2012, %f1947;
	fma.rn.f32 	%f2028, %f2024, %f2014, %f1948;
	fma.rn.f32 	%f2029, %f2024, %f2016, %f1949;
	fma.rn.f32 	%f2030, %f2024, %f2018, %f1950;
	fma.rn.f32 	%f2031, %f2024, %f2020, %f1951;
	fma.rn.f32 	%f2032, %f2024, %f2022, %f1952;
	ld.shared.f32 	%f2033, [%r3186+596];
	fma.rn.f32 	%f2034, %f2033, %f2008, %f1954;
	fma.rn.f32 	%f2035, %f2033, %f2010, %f1955;
	fma.rn.f32 	%f2036, %f2033, %f2012, %f1956;
	fma.rn.f32 	%f2037, %f2033, %f2014, %f1957;
	fma.rn.f32 	%f2038, %f2033, %f2016, %f1958;
	fma.rn.f32 	%f2039, %f2033, %f2018, %f1959;
	fma.rn.f32 	%f2040, %f2033, %f2020, %f1960;
	fma.rn.f32 	%f2041, %f2033, %f2022, %f1961;
	ld.shared.f32 	%f2042, [%r3186+852];
	fma.rn.f32 	%f2043, %f2042, %f2008, %f1963;
	fma.rn.f32 	%f2044, %f2042, %f2010, %f1964;
	fma.rn.f32 	%f2045, %f2042, %f2012, %f1965;
	fma.rn.f32 	%f2046, %f2042, %f2014, %f1966;
	fma.rn.f32 	%f2047, %f2042, %f2016, %f1967;
	fma.rn.f32 	%f2048, %f2042, %f2018, %f1968;
	fma.rn.f32 	%f2049, %f2042, %f2020, %f1969;
	fma.rn.f32 	%f2050, %f2042, %f2022, %f1970;
	ld.shared.f32 	%f2051, [%r3186+1108];
	fma.rn.f32 	%f2052, %f2051, %f2008, %f1972;
	fma.rn.f32 	%f2053, %f2051, %f2010, %f1973;
	fma.rn.f32 	%f2054, %f2051, %f2012, %f1974;
	fma.rn.f32 	%f2055, %f2051, %f2014, %f1975;
	fma.rn.f32 	%f2056, %f2051, %f2016, %f1976;
	fma.rn.f32 	%f2057, %f2051, %f2018, %f1977;
	fma.rn.f32 	%f2058, %f2051, %f2020, %f1978;
	fma.rn.f32 	%f2059, %f2051, %f2022, %f1979;
	ld.shared.f32 	%f2060, [%r3186+1364];
	fma.rn.f32 	%f2061, %f2060, %f2008, %f1981;
	fma.rn.f32 	%f2062, %f2060, %f2010, %f1982;
	fma.rn.f32 	%f2063, %f2060, %f2012, %f1983;
	fma.rn.f32 	%f2064, %f2060, %f2014, %f1984;
	fma.rn.f32 	%f2065, %f2060, %f2016, %f1985;
	fma.rn.f32 	%f2066, %f2060, %f2018, %f1986;
	fma.rn.f32 	%f2067, %f2060, %f2020, %f1987;
	fma.rn.f32 	%f2068, %f2060, %f2022, %f1988;
	ld.shared.f32 	%f2069, [%r3186+1620];
	fma.rn.f32 	%f2070, %f2069, %f2008, %f1990;
	fma.rn.f32 	%f2071, %f2069, %f2010, %f1991;
	fma.rn.f32 	%f2072, %f2069, %f2012, %f1992;
	fma.rn.f32 	%f2073, %f2069, %f2014, %f1993;
	fma.rn.f32 	%f2074, %f2069, %f2016, %f1994;
	fma.rn.f32 	%f2075, %f2069, %f2018, %f1995;
	fma.rn.f32 	%f2076, %f2069, %f2020, %f1996;
	fma.rn.f32 	%f2077, %f2069, %f2022, %f1997;
	ld.shared.f32 	%f2078, [%r3186+1876];
	fma.rn.f32 	%f2079, %f2078, %f2008, %f1999;
	fma.rn.f32 	%f2080, %f2078, %f2010, %f2000;
	fma.rn.f32 	%f2081, %f2078, %f2012, %f2001;
	fma.rn.f32 	%f2082, %f2078, %f2014, %f2002;
	fma.rn.f32 	%f2083, %f2078, %f2016, %f2003;
	fma.rn.f32 	%f2084, %f2078, %f2018, %f2004;
	fma.rn.f32 	%f2085, %f2078, %f2020, %f2005;
	fma.rn.f32 	%f2086, %f2078, %f2022, %f2006;
	ld.shared.f32 	%f2087, [%r3186+88];
	ld.shared.f32 	%f2088, [%r3190+5632];
	fma.rn.f32 	%f2089, %f2087, %f2088, %f2009;
	ld.shared.f32 	%f2090, [%r3190+5636];
	fma.rn.f32 	%f2091, %f2087, %f2090, %f2011;
	ld.shared.f32 	%f2092, [%r3190+5640];
	fma.rn.f32 	%f2093, %f2087, %f2092, %f2013;
	ld.shared.f32 	%f2094, [%r3190+5644];
	fma.rn.f32 	%f2095, %f2087, %f2094, %f2015;
	ld.shared.f32 	%f2096, [%r3190+5648];
	fma.rn.f32 	%f2097, %f2087, %f2096, %f2017;
	ld.shared.f32 	%f2098, [%r3190+5652];
	fma.rn.f32 	%f2099, %f2087, %f2098, %f2019;
	ld.shared.f32 	%f2100, [%r3190+5656];
	fma.rn.f32 	%f2101, %f2087, %f2100, %f2021;
	ld.shared.f32 	%f2102, [%r3190+5660];
	fma.rn.f32 	%f2103, %f2087, %f2102, %f2023;
	ld.shared.f32 	%f2104, [%r3186+344];
	fma.rn.f32 	%f2105, %f2104, %f2088, %f2025;
	fma.rn.f32 	%f2106, %f2104, %f2090, %f2026;
	fma.rn.f32 	%f2107, %f2104, %f2092, %f2027;
	fma.rn.f32 	%f2108, %f2104, %f2094, %f2028;
	fma.rn.f32 	%f2109, %f2104, %f2096, %f2029;
	fma.rn.f32 	%f2110, %f2104, %f2098, %f2030;
	fma.rn.f32 	%f2111, %f2104, %f2100, %f2031;
	fma.rn.f32 	%f2112, %f2104, %f2102, %f2032;
	ld.shared.f32 	%f2113, [%r3186+600];
	fma.rn.f32 	%f2114, %f2113, %f2088, %f2034;
	fma.rn.f32 	%f2115, %f2113, %f2090, %f2035;
	fma.rn.f32 	%f2116, %f2113, %f2092, %f2036;
	fma.rn.f32 	%f2117, %f2113, %f2094, %f2037;
	fma.rn.f32 	%f2118, %f2113, %f2096, %f2038;
	fma.rn.f32 	%f2119, %f2113, %f2098, %f2039;
	fma.rn.f32 	%f2120, %f2113, %f2100, %f2040;
	fma.rn.f32 	%f2121, %f2113, %f2102, %f2041;
	ld.shared.f32 	%f2122, [%r3186+856];
	fma.rn.f32 	%f2123, %f2122, %f2088, %f2043;
	fma.rn.f32 	%f2124, %f2122, %f2090, %f2044;
	fma.rn.f32 	%f2125, %f2122, %f2092, %f2045;
	fma.rn.f32 	%f2126, %f2122, %f2094, %f2046;
	fma.rn.f32 	%f2127, %f2122, %f2096, %f2047;
	fma.rn.f32 	%f2128, %f2122, %f2098, %f2048;
	fma.rn.f32 	%f2129, %f2122, %f2100, %f2049;
	fma.rn.f32 	%f2130, %f2122, %f2102, %f2050;
	ld.shared.f32 	%f2131, [%r3186+1112];
	fma.rn.f32 	%f2132, %f2131, %f2088, %f2052;
	fma.rn.f32 	%f2133, %f2131, %f2090, %f2053;
	fma.rn.f32 	%f2134, %f2131, %f2092, %f2054;
	fma.rn.f32 	%f2135, %f2131, %f2094, %f2055;
	fma.rn.f32 	%f2136, %f2131, %f2096, %f2056;
	fma.rn.f32 	%f2137, %f2131, %f2098, %f2057;
	fma.rn.f32 	%f2138, %f2131, %f2100, %f2058;
	fma.rn.f32 	%f2139, %f2131, %f2102, %f2059;
	ld.shared.f32 	%f2140, [%r3186+1368];
	fma.rn.f32 	%f2141, %f2140, %f2088, %f2061;
	fma.rn.f32 	%f2142, %f2140, %f2090, %f2062;
	fma.rn.f32 	%f2143, %f2140, %f2092, %f2063;
	fma.rn.f32 	%f2144, %f2140, %f2094, %f2064;
	fma.rn.f32 	%f2145, %f2140, %f2096, %f2065;
	fma.rn.f32 	%f2146, %f2140, %f2098, %f2066;
	fma.rn.f32 	%f2147, %f2140, %f2100, %f2067;
	fma.rn.f32 	%f2148, %f2140, %f2102, %f2068;
	ld.shared.f32 	%f2149, [%r3186+1624];
	fma.rn.f32 	%f2150, %f2149, %f2088, %f2070;
	fma.rn.f32 	%f2151, %f2149, %f2090, %f2071;
	fma.rn.f32 	%f2152, %f2149, %f2092, %f2072;
	fma.rn.f32 	%f2153, %f2149, %f2094, %f2073;
	fma.rn.f32 	%f2154, %f2149, %f2096, %f2074;
	fma.rn.f32 	%f2155, %f2149, %f2098, %f2075;
	fma.rn.f32 	%f2156, %f2149, %f2100, %f2076;
	fma.rn.f32 	%f2157, %f2149, %f2102, %f2077;
	ld.shared.f32 	%f2158, [%r3186+1880];
	fma.rn.f32 	%f2159, %f2158, %f2088, %f2079;
	fma.rn.f32 	%f2160, %f2158, %f2090, %f2080;
	fma.rn.f32 	%f2161, %f2158, %f2092, %f2081;
	fma.rn.f32 	%f2162, %f2158, %f2094, %f2082;
	fma.rn.f32 	%f2163, %f2158, %f2096, %f2083;
	fma.rn.f32 	%f2164, %f2158, %f2098, %f2084;
	fma.rn.f32 	%f2165, %f2158, %f2100, %f2085;
	fma.rn.f32 	%f2166, %f2158, %f2102, %f2086;
	ld.shared.f32 	%f2167, [%r3186+92];
	ld.shared.f32 	%f2168, [%r3190+5888];
	fma.rn.f32 	%f2169, %f2167, %f2168, %f2089;
	ld.shared.f32 	%f2170, [%r3190+5892];
	fma.rn.f32 	%f2171, %f2167, %f2170, %f2091;
	ld.shared.f32 	%f2172, [%r3190+5896];
	fma.rn.f32 	%f2173, %f2167, %f2172, %f2093;
	ld.shared.f32 	%f2174, [%r3190+5900];
	fma.rn.f32 	%f2175, %f2167, %f2174, %f2095;
	ld.shared.f32 	%f2176, [%r3190+5904];
	fma.rn.f32 	%f2177, %f2167, %f2176, %f2097;
	ld.shared.f32 	%f2178, [%r3190+5908];
	fma.rn.f32 	%f2179, %f2167, %f2178, %f2099;
	ld.shared.f32 	%f2180, [%r3190+5912];
	fma.rn.f32 	%f2181, %f2167, %f2180, %f2101;
	ld.shared.f32 	%f2182, [%r3190+5916];
	fma.rn.f32 	%f2183, %f2167, %f2182, %f2103;
	ld.shared.f32 	%f2184, [%r3186+348];
	fma.rn.f32 	%f2185, %f2184, %f2168, %f2105;
	fma.rn.f32 	%f2186, %f2184, %f2170, %f2106;
	fma.rn.f32 	%f2187, %f2184, %f2172, %f2107;
	fma.rn.f32 	%f2188, %f2184, %f2174, %f2108;
	fma.rn.f32 	%f2189, %f2184, %f2176, %f2109;
	fma.rn.f32 	%f2190, %f2184, %f2178, %f2110;
	fma.rn.f32 	%f2191, %f2184, %f2180, %f2111;
	fma.rn.f32 	%f2192, %f2184, %f2182, %f2112;
	ld.shared.f32 	%f2193, [%r3186+604];
	fma.rn.f32 	%f2194, %f2193, %f2168, %f2114;
	fma.rn.f32 	%f2195, %f2193, %f2170, %f2115;
	fma.rn.f32 	%f2196, %f2193, %f2172, %f2116;
	fma.rn.f32 	%f2197, %f2193, %f2174, %f2117;
	fma.rn.f32 	%f2198, %f2193, %f2176, %f2118;
	fma.rn.f32 	%f2199, %f2193, %f2178, %f2119;
	fma.rn.f32 	%f2200, %f2193, %f2180, %f2120;
	fma.rn.f32 	%f2201, %f2193, %f2182, %f2121;
	ld.shared.f32 	%f2202, [%r3186+860];
	fma.rn.f32 	%f2203, %f2202, %f2168, %f2123;
	fma.rn.f32 	%f2204, %f2202, %f2170, %f2124;
	fma.rn.f32 	%f2205, %f2202, %f2172, %f2125;
	fma.rn.f32 	%f2206, %f2202, %f2174, %f2126;
	fma.rn.f32 	%f2207, %f2202, %f2176, %f2127;
	fma.rn.f32 	%f2208, %f2202, %f2178, %f2128;
	fma.rn.f32 	%f2209, %f2202, %f2180, %f2129;
	fma.rn.f32 	%f2210, %f2202, %f2182, %f2130;
	ld.shared.f32 	%f2211, [%r3186+1116];
	fma.rn.f32 	%f2212, %f2211, %f2168, %f2132;
	fma.rn.f32 	%f2213, %f2211, %f2170, %f2133;
	fma.rn.f32 	%f2214, %f2211, %f2172, %f2134;
	fma.rn.f32 	%f2215, %f2211, %f2174, %f2135;
	fma.rn.f32 	%f2216, %f2211, %f2176, %f2136;
	fma.rn.f32 	%f2217, %f2211, %f2178, %f2137;
	fma.rn.f32 	%f2218, %f2211, %f2180, %f2138;
	fma.rn.f32 	%f2219, %f2211, %f2182, %f2139;
	ld.shared.f32 	%f2220, [%r3186+1372];
	fma.rn.f32 	%f2221, %f2220, %f2168, %f2141;
	fma.rn.f32 	%f2222, %f2220, %f2170, %f2142;
	fma.rn.f32 	%f2223, %f2220, %f2172, %f2143;
	fma.rn.f32 	%f2224, %f2220, %f2174, %f2144;
	fma.rn.f32 	%f2225, %f2220, %f2176, %f2145;
	fma.rn.f32 	%f2226, %f2220, %f2178, %f2146;
	fma.rn.f32 	%f2227, %f2220, %f2180, %f2147;
	fma.rn.f32 	%f2228, %f2220, %f2182, %f2148;
	ld.shared.f32 	%f2229, [%r3186+1628];
	fma.rn.f32 	%f2230, %f2229, %f2168, %f2150;
	fma.rn.f32 	%f2231, %f2229, %f2170, %f2151;
	fma.rn.f32 	%f2232, %f2229, %f2172, %f2152;
	fma.rn.f32 	%f2233, %f2229, %f2174, %f2153;
	fma.rn.f32 	%f2234, %f2229, %f2176, %f2154;
	fma.rn.f32 	%f2235, %f2229, %f2178, %f2155;
	fma.rn.f32 	%f2236, %f2229, %f2180, %f2156;
	fma.rn.f32 	%f2237, %f2229, %f2182, %f2157;
	ld.shared.f32 	%f2238, [%r3186+1884];
	fma.rn.f32 	%f2239, %f2238, %f2168, %f2159;
	fma.rn.f32 	%f2240, %f2238, %f2170, %f2160;
	fma.rn.f32 	%f2241, %f2238, %f2172, %f2161;
	fma.rn.f32 	%f2242, %f2238, %f2174, %f2162;
	fma.rn.f32 	%f2243, %f2238, %f2176, %f2163;
	fma.rn.f32 	%f2244, %f2238, %f2178, %f2164;
	fma.rn.f32 	%f2245, %f2238, %f2180, %f2165;
	fma.rn.f32 	%f2246, %f2238, %f2182, %f2166;
	ld.shared.f32 	%f2247, [%r3186+96];
	ld.shared.f32 	%f2248, [%r3190+6144];
	fma.rn.f32 	%f2249, %f2247, %f2248, %f2169;
	ld.shared.f32 	%f2250, [%r3190+6148];
	fma.rn.f32 	%f2251, %f2247, %f2250, %f2171;
	ld.shared.f32 	%f2252, [%r3190+6152];
	fma.rn.f32 	%f2253, %f2247, %f2252, %f2173;
	ld.shared.f32 	%f2254, [%r3190+6156];
	fma.rn.f32 	%f2255, %f2247, %f2254, %f2175;
	ld.shared.f32 	%f2256, [%r3190+6160];
	fma.rn.f32 	%f2257, %f2247, %f2256, %f2177;
	ld.shared.f32 	%f2258, [%r3190+6164];
	fma.rn.f32 	%f2259, %f2247, %f2258, %f2179;
	ld.shared.f32 	%f2260, [%r3190+6168];
	fma.rn.f32 	%f2261, %f2247, %f2260, %f2181;
	ld.shared.f32 	%f2262, [%r3190+6172];
	fma.rn.f32 	%f2263, %f2247, %f2262, %f2183;
	ld.shared.f32 	%f2264, [%r3186+352];
	fma.rn.f32 	%f2265, %f2264, %f2248, %f2185;
	fma.rn.f32 	%f2266, %f2264, %f2250, %f2186;
	fma.rn.f32 	%f2267, %f2264, %f2252, %f2187;
	fma.rn.f32 	%f2268, %f2264, %f2254, %f2188;
	fma.rn.f32 	%f2269, %f2264, %f2256, %f2189;
	fma.rn.f32 	%f2270, %f2264, %f2258, %f2190;
	fma.rn.f32 	%f2271, %f2264, %f2260, %f2191;
	fma.rn.f32 	%f2272, %f2264, %f2262, %f2192;
	ld.shared.f32 	%f2273, [%r3186+608];
	fma.rn.f32 	%f2274, %f2273, %f2248, %f2194;
	fma.rn.f32 	%f2275, %f2273, %f2250, %f2195;
	fma.rn.f32 	%f2276, %f2273, %f2252, %f2196;
	fma.rn.f32 	%f2277, %f2273, %f2254, %f2197;
	fma.rn.f32 	%f2278, %f2273, %f2256, %f2198;
	fma.rn.f32 	%f2279, %f2273, %f2258, %f2199;
	fma.rn.f32 	%f2280, %f2273, %f2260, %f2200;
	fma.rn.f32 	%f2281, %f2273, %f2262, %f2201;
	ld.shared.f32 	%f2282, [%r3186+864];
	fma.rn.f32 	%f2283, %f2282, %f2248, %f2203;
	fma.rn.f32 	%f2284, %f2282, %f2250, %f2204;
	fma.rn.f32 	%f2285, %f2282, %f2252, %f2205;
	fma.rn.f32 	%f2286, %f2282, %f2254, %f2206;
	fma.rn.f32 	%f2287, %f2282, %f2256, %f2207;
	fma.rn.f32 	%f2288, %f2282, %f2258, %f2208;
	fma.rn.f32 	%f2289, %f2282, %f2260, %f2209;
	fma.rn.f32 	%f2290, %f2282, %f2262, %f2210;
	ld.shared.f32 	%f2291, [%r3186+1120];
	fma.rn.f32 	%f2292, %f2291, %f2248, %f2212;
	fma.rn.f32 	%f2293, %f2291, %f2250, %f2213;
	fma.rn.f32 	%f2294, %f2291, %f2252, %f2214;
	fma.rn.f32 	%f2295, %f2291, %f2254, %f2215;
	fma.rn.f32 	%f2296, %f2291, %f2256, %f2216;
	fma.rn.f32 	%f2297, %f2291, %f2258, %f2217;
	fma.rn.f32 	%f2298, %f2291, %f2260, %f2218;
	fma.rn.f32 	%f2299, %f2291, %f2262, %f2219;
	ld.shared.f32 	%f2300, [%r3186+1376];
	fma.rn.f32 	%f2301, %f2300, %f2248, %f2221;
	fma.rn.f32 	%f2302, %f2300, %f2250, %f2222;
	fma.rn.f32 	%f2303, %f2300, %f2252, %f2223;
	fma.rn.f32 	%f2304, %f2300, %f2254, %f2224;
	fma.rn.f32 	%f2305, %f2300, %f2256, %f2225;
	fma.rn.f32 	%f2306, %f2300, %f2258, %f2226;
	fma.rn.f32 	%f2307, %f2300, %f2260, %f2227;
	fma.rn.f32 	%f2308, %f2300, %f2262, %f2228;
	ld.shared.f32 	%f2309, [%r3186+1632];
	fma.rn.f32 	%f2310, %f2309, %f2248, %f2230;
	fma.rn.f32 	%f2311, %f2309, %f2250, %f2231;
	fma.rn.f32 	%f2312, %f2309, %f2252, %f2232;
	fma.rn.f32 	%f2313, %f2309, %f2254, %f2233;
	fma.rn.f32 	%f2314, %f2309, %f2256, %f2234;
	fma.rn.f32 	%f2315, %f2309, %f2258, %f2235;
	fma.rn.f32 	%f2316, %f2309, %f2260, %f2236;
	fma.rn.f32 	%f2317, %f2309, %f2262, %f2237;
	ld.shared.f32 	%f2318, [%r3186+1888];
	fma.rn.f32 	%f2319, %f2318, %f2248, %f2239;
	fma.rn.f32 	%f2320, %f2318, %f2250, %f2240;
	fma.rn.f32 	%f2321, %f2318, %f2252, %f2241;
	fma.rn.f32 	%f2322, %f2318, %f2254, %f2242;
	fma.rn.f32 	%f2323, %f2318, %f2256, %f2243;
	fma.rn.f32 	%f2324, %f2318, %f2258, %f2244;
	fma.rn.f32 	%f2325, %f2318, %f2260, %f2245;
	fma.rn.f32 	%f2326, %f2318, %f2262, %f2246;
	ld.shared.f32 	%f2327, [%r3186+100];
	ld.shared.f32 	%f2328, [%r3190+6400];
	fma.rn.f32 	%f2329, %f2327, %f2328, %f2249;
	ld.shared.f32 	%f2330, [%r3190+6404];
	fma.rn.f32 	%f2331, %f2327, %f2330, %f2251;
	ld.shared.f32 	%f2332, [%r3190+6408];
	fma.rn.f32 	%f2333, %f2327, %f2332, %f2253;
	ld.shared.f32 	%f2334, [%r3190+6412];
	fma.rn.f32 	%f2335, %f2327, %f2334, %f2255;
	ld.shared.f32 	%f2336, [%r3190+6416];
	fma.rn.f32 	%f2337, %f2327, %f2336, %f2257;
	ld.shared.f32 	%f2338, [%r3190+6420];
	fma.rn.f32 	%f2339, %f2327, %f2338, %f2259;
	ld.shared.f32 	%f2340, [%r3190+6424];
	fma.rn.f32 	%f2341, %f2327, %f2340, %f2261;
	ld.shared.f32 	%f2342, [%r3190+6428];
	fma.rn.f32 	%f2343, %f2327, %f2342, %f2263;
	ld.shared.f32 	%f2344, [%r3186+356];
	fma.rn.f32 	%f2345, %f2344, %f2328, %f2265;
	fma.rn.f32 	%f2346, %f2344, %f2330, %f2266;
	fma.rn.f32 	%f2347, %f2344, %f2332, %f2267;
	fma.rn.f32 	%f2348, %f2344, %f2334, %f2268;
	fma.rn.f32 	%f2349, %f2344, %f2336, %f2269;
	fma.rn.f32 	%f2350, %f2344, %f2338, %f2270;
	fma.rn.f32 	%f2351, %f2344, %f2340, %f2271;
	fma.rn.f32 	%f2352, %f2344, %f2342, %f2272;
	ld.shared.f32 	%f2353, [%r3186+612];
	fma.rn.f32 	%f2354, %f2353, %f2328, %f2274;
	fma.rn.f32 	%f2355, %f2353, %f2330, %f2275;
	fma.rn.f32 	%f2356, %f2353, %f2332, %f2276;
	fma.rn.f32 	%f2357, %f2353, %f2334, %f2277;
	fma.rn.f32 	%f2358, %f2353, %f2336, %f2278;
	fma.rn.f32 	%f2359, %f2353, %f2338, %f2279;
	fma.rn.f32 	%f2360, %f2353, %f2340, %f2280;
	fma.rn.f32 	%f2361, %f2353, %f2342, %f2281;
	ld.shared.f32 	%f2362, [%r3186+868];
	fma.rn.f32 	%f2363, %f2362, %f2328, %f2283;
	fma.rn.f32 	%f2364, %f2362, %f2330, %f2284;
	fma.rn.f32 	%f2365, %f2362, %f2332, %f2285;
	fma.rn.f32 	%f2366, %f2362, %f2334, %f2286;
	fma.rn.f32 	%f2367, %f2362, %f2336, %f2287;
	fma.rn.f32 	%f2368, %f2362, %f2338, %f2288;
	fma.rn.f32 	%f2369, %f2362, %f2340, %f2289;
	fma.rn.f32 	%f2370, %f2362, %f2342, %f2290;
	ld.shared.f32 	%f2371, [%r3186+1124];
	fma.rn.f32 	%f2372, %f2371, %f2328, %f2292;
	fma.rn.f32 	%f2373, %f2371, %f2330, %f2293;
	fma.rn.f32 	%f2374, %f2371, %f2332, %f2294;
	fma.rn.f32 	%f2375, %f2371, %f2334, %f2295;
	fma.rn.f32 	%f2376, %f2371, %f2336, %f2296;
	fma.rn.f32 	%f2377, %f2371, %f2338, %f2297;
	fma.rn.f32 	%f2378, %f2371, %f2340, %f2298;
	fma.rn.f32 	%f2379, %f2371, %f2342, %f2299;
	ld.shared.f32 	%f2380, [%r3186+1380];
	fma.rn.f32 	%f2381, %f2380, %f2328, %f2301;
	fma.rn.f32 	%f2382, %f2380, %f2330, %f2302;
	fma.rn.f32 	%f2383, %f2380, %f2332, %f2303;
	fma.rn.f32 	%f2384, %f2380, %f2334, %f2304;
	fma.rn.f32 	%f2385, %f2380, %f2336, %f2305;
	fma.rn.f32 	%f2386, %f2380, %f2338, %f2306;
	fma.rn.f32 	%f2387, %f2380, %f2340, %f2307;
	fma.rn.f32 	%f2388, %f2380, %f2342, %f2308;
	ld.shared.f32 	%f2389, [%r3186+1636];
	fma.rn.f32 	%f2390, %f2389, %f2328, %f2310;
	fma.rn.f32 	%f2391, %f2389, %f2330, %f2311;
	fma.rn.f32 	%f2392, %f2389, %f2332, %f2312;
	fma.rn.f32 	%f2393, %f2389, %f2334, %f2313;
	fma.rn.f32 	%f2394, %f2389, %f2336, %f2314;
	fma.rn.f32 	%f2395, %f2389, %f2338, %f2315;
	fma.rn.f32 	%f2396, %f2389, %f2340, %f2316;
	fma.rn.f32 	%f2397, %f2389, %f2342, %f2317;
	ld.shared.f32 	%f2398, [%r3186+1892];
	fma.rn.f32 	%f2399, %f2398, %f2328, %f2319;
	fma.rn.f32 	%f2400, %f2398, %f2330, %f2320;
	fma.rn.f32 	%f2401, %f2398, %f2332, %f2321;
	fma.rn.f32 	%f2402, %f2398, %f2334, %f2322;
	fma.rn.f32 	%f2403, %f2398, %f2336, %f2323;
	fma.rn.f32 	%f2404, %f2398, %f2338, %f2324;
	fma.rn.f32 	%f2405, %f2398, %f2340, %f2325;
	fma.rn.f32 	%f2406, %f2398, %f2342, %f2326;
	ld.shared.f32 	%f2407, [%r3186+104];
	ld.shared.f32 	%f2408, [%r3190+6656];
	fma.rn.f32 	%f2409, %f2407, %f2408, %f2329;
	ld.shared.f32 	%f2410, [%r3190+6660];
	fma.rn.f32 	%f2411, %f2407, %f2410, %f2331;
	ld.shared.f32 	%f2412, [%r3190+6664];
	fma.rn.f32 	%f2413, %f2407, %f2412, %f2333;
	ld.shared.f32 	%f2414, [%r3190+6668];
	fma.rn.f32 	%f2415, %f2407, %f2414, %f2335;
	ld.shared.f32 	%f2416, [%r3190+6672];
	fma.rn.f32 	%f2417, %f2407, %f2416, %f2337;
	ld.shared.f32 	%f2418, [%r3190+6676];
	fma.rn.f32 	%f2419, %f2407, %f2418, %f2339;
	ld.shared.f32 	%f2420, [%r3190+6680];
	fma.rn.f32 	%f2421, %f2407, %f2420, %f2341;
	ld.shared.f32 	%f2422, [%r3190+6684];
	fma.rn.f32 	%f2423, %f2407, %f2422, %f2343;
	ld.shared.f32 	%f2424, [%r3186+360];
	fma.rn.f32 	%f2425, %f2424, %f2408, %f2345;
	fma.rn.f32 	%f2426, %f2424, %f2410, %f2346;
	fma.rn.f32 	%f2427, %f2424, %f2412, %f2347;
	fma.rn.f32 	%f2428, %f2424, %f2414, %f2348;
	fma.rn.f32 	%f2429, %f2424, %f2416, %f2349;
	fma.rn.f32 	%f2430, %f2424, %f2418, %f2350;
	fma.rn.f32 	%f2431, %f2424, %f2420, %f2351;
	fma.rn.f32 	%f2432, %f2424, %f2422, %f2352;
	ld.shared.f32 	%f2433, [%r3186+616];
	fma.rn.f32 	%f2434, %f2433, %f2408, %f2354;
	fma.rn.f32 	%f2435, %f2433, %f2410, %f2355;
	fma.rn.f32 	%f2436, %f2433, %f2412, %f2356;
	fma.rn.f32 	%f2437, %f2433, %f2414, %f2357;
	fma.rn.f32 	%f2438, %f2433, %f2416, %f2358;
	fma.rn.f32 	%f2439, %f2433, %f2418, %f2359;
	fma.rn.f32 	%f2440, %f2433, %f2420, %f2360;
	fma.rn.f32 	%f2441, %f2433, %f2422, %f2361;
	ld.shared.f32 	%f2442, [%r3186+872];
	fma.rn.f32 	%f2443, %f2442, %f2408, %f2363;
	fma.rn.f32 	%f2444, %f2442, %f2410, %f2364;
	fma.rn.f32 	%f2445, %f2442, %f2412, %f2365;
	fma.rn.f32 	%f2446, %f2442, %f2414, %f2366;
	fma.rn.f32 	%f2447, %f2442, %f2416, %f2367;
	fma.rn.f32 	%f2448, %f2442, %f2418, %f2368;
	fma.rn.f32 	%f2449, %f2442, %f2420, %f2369;
	fma.rn.f32 	%f2450, %f2442, %f2422, %f2370;
	ld.shared.f32 	%f2451, [%r3186+1128];
	fma.rn.f32 	%f2452, %f2451, %f2408, %f2372;
	fma.rn.f32 	%f2453, %f2451, %f2410, %f2373;
	fma.rn.f32 	%f2454, %f2451, %f2412, %f2374;
	fma.rn.f32 	%f2455, %f2451, %f2414, %f2375;
	fma.rn.f32 	%f2456, %f2451, %f2416, %f2376;
	fma.rn.f32 	%f2457, %f2451, %f2418, %f2377;
	fma.rn.f32 	%f2458, %f2451, %f2420, %f2378;
	fma.rn.f32 	%f2459, %f2451, %f2422, %f2379;
	ld.shared.f32 	%f2460, [%r3186+1384];
	fma.rn.f32 	%f2461, %f2460, %f2408, %f2381;
	fma.rn.f32 	%f2462, %f2460, %f2410, %f2382;
	fma.rn.f32 	%f2463, %f2460, %f2412, %f2383;
	fma.rn.f32 	%f2464, %f2460, %f2414, %f2384;
	fma.rn.f32 	%f2465, %f2460, %f2416, %f2385;
	fma.rn.f32 	%f2466, %f2460, %f2418, %f2386;
	fma.rn.f32 	%f2467, %f2460, %f2420, %f2387;
	fma.rn.f32 	%f2468, %f2460, %f2422, %f2388;
	ld.shared.f32 	%f2469, [%r3186+1640];
	fma.rn.f32 	%f2470, %f2469, %f2408, %f2390;
	fma.rn.f32 	%f2471, %f2469, %f2410, %f2391;
	fma.rn.f32 	%f2472, %f2469, %f2412, %f2392;
	fma.rn.f32 	%f2473, %f2469, %f2414, %f2393;
	fma.rn.f32 	%f2474, %f2469, %f2416, %f2394;
	fma.rn.f32 	%f2475, %f2469, %f2418, %f2395;
	fma.rn.f32 	%f2476, %f2469, %f2420, %f2396;
	fma.rn.f32 	%f2477, %f2469, %f2422, %f2397;
	ld.shared.f32 	%f2478, [%r3186+1896];
	fma.rn.f32 	%f2479, %f2478, %f2408, %f2399;
	fma.rn.f32 	%f2480, %f2478, %f2410, %f2400;
	fma.rn.f32 	%f2481, %f2478, %f2412, %f2401;
	fma.rn.f32 	%f2482, %f2478, %f2414, %f2402;
	fma.rn.f32 	%f2483, %f2478, %f2416, %f2403;
	fma.rn.f32 	%f2484, %f2478, %f2418, %f2404;
	fma.rn.f32 	%f2485, %f2478, %f2420, %f2405;
	fma.rn.f32 	%f2486, %f2478, %f2422, %f2406;
	ld.shared.f32 	%f2487, [%r3186+108];
	ld.shared.f32 	%f2488, [%r3190+6912];
	fma.rn.f32 	%f2489, %f2487, %f2488, %f2409;
	ld.shared.f32 	%f2490, [%r3190+6916];
	fma.rn.f32 	%f2491, %f2487, %f2490, %f2411;
	ld.shared.f32 	%f2492, [%r3190+6920];
	fma.rn.f32 	%f2493, %f2487, %f2492, %f2413;
	ld.shared.f32 	%f2494, [%r3190+6924];
	fma.rn.f32 	%f2495, %f2487, %f2494, %f2415;
	ld.shared.f32 	%f2496, [%r3190+6928];
	fma.rn.f32 	%f2497, %f2487, %f2496, %f2417;
	ld.shared.f32 	%f2498, [%r3190+6932];
	fma.rn.f32 	%f2499, %f2487, %f2498, %f2419;
	ld.shared.f32 	%f2500, [%r3190+6936];
	fma.rn.f32 	%f2501, %f2487, %f2500, %f2421;
	ld.shared.f32 	%f2502, [%r3190+6940];
	fma.rn.f32 	%f2503, %f2487, %f2502, %f2423;
	ld.shared.f32 	%f2504, [%r3186+364];
	fma.rn.f32 	%f2505, %f2504, %f2488, %f2425;
	fma.rn.f32 	%f2506, %f2504, %f2490, %f2426;
	fma.rn.f32 	%f2507, %f2504, %f2492, %f2427;
	fma.rn.f32 	%f2508, %f2504, %f2494, %f2428;
	fma.rn.f32 	%f2509, %f2504, %f2496, %f2429;
	fma.rn.f32 	%f2510, %f2504, %f2498, %f2430;
	fma.rn.f32 	%f2511, %f2504, %f2500, %f2431;
	fma.rn.f32 	%f2512, %f2504, %f2502, %f2432;
	ld.shared.f32 	%f2513, [%r3186+620];
	fma.rn.f32 	%f2514, %f2513, %f2488, %f2434;
	fma.rn.f32 	%f2515, %f2513, %f2490, %f2435;
	fma.rn.f32 	%f2516, %f2513, %f2492, %f2436;
	fma.rn.f32 	%f2517, %f2513, %f2494, %f2437;
	fma.rn.f32 	%f2518, %f2513, %f2496, %f2438;
	fma.rn.f32 	%f2519, %f2513, %f2498, %f2439;
	fma.rn.f32 	%f2520, %f2513, %f2500, %f2440;
	fma.rn.f32 	%f2521, %f2513, %f2502, %f2441;
	ld.shared.f32 	%f2522, [%r3186+876];
	fma.rn.f32 	%f2523, %f2522, %f2488, %f2443;
	fma.rn.f32 	%f2524, %f2522, %f2490, %f2444;
	fma.rn.f32 	%f2525, %f2522, %f2492, %f2445;
	fma.rn.f32 	%f2526, %f2522, %f2494, %f2446;
	fma.rn.f32 	%f2527, %f2522, %f2496, %f2447;
	fma.rn.f32 	%f2528, %f2522, %f2498, %f2448;
	fma.rn.f32 	%f2529, %f2522, %f2500, %f2449;
	fma.rn.f32 	%f2530, %f2522, %f2502, %f2450;
	ld.shared.f32 	%f2531, [%r3186+1132];
	fma.rn.f32 	%f2532, %f2531, %f2488, %f2452;
	fma.rn.f32 	%f2533, %f2531, %f2490, %f2453;
	fma.rn.f32 	%f2534, %f2531, %f2492, %f2454;
	fma.rn.f32 	%f2535, %f2531, %f2494, %f2455;
	fma.rn.f32 	%f2536, %f2531, %f2496, %f2456;
	fma.rn.f32 	%f2537, %f2531, %f2498, %f2457;
	fma.rn.f32 	%f2538, %f2531, %f2500, %f2458;
	fma.rn.f32 	%f2539, %f2531, %f2502, %f2459;
	ld.shared.f32 	%f2540, [%r3186+1388];
	fma.rn.f32 	%f2541, %f2540, %f2488, %f2461;
	fma.rn.f32 	%f2542, %f2540, %f2490, %f2462;
	fma.rn.f32 	%f2543, %f2540, %f2492, %f2463;
	fma.rn.f32 	%f2544, %f2540, %f2494, %f2464;
	fma.rn.f32 	%f2545, %f2540, %f2496, %f2465;
	fma.rn.f32 	%f2546, %f2540, %f2498, %f2466;
	fma.rn.f32 	%f2547, %f2540, %f2500, %f2467;
	fma.rn.f32 	%f2548, %f2540, %f2502, %f2468;
	ld.shared.f32 	%f2549, [%r3186+1644];
	fma.rn.f32 	%f2550, %f2549, %f2488, %f2470;
	fma.rn.f32 	%f2551, %f2549, %f2490, %f2471;
	fma.rn.f32 	%f2552, %f2549, %f2492, %f2472;
	fma.rn.f32 	%f2553, %f2549, %f2494, %f2473;
	fma.rn.f32 	%f2554, %f2549, %f2496, %f2474;
	fma.rn.f32 	%f2555, %f2549, %f2498, %f2475;
	fma.rn.f32 	%f2556, %f2549, %f2500, %f2476;
	fma.rn.f32 	%f2557, %f2549, %f2502, %f2477;
	ld.shared.f32 	%f2558, [%r3186+1900];
	fma.rn.f32 	%f2559, %f2558, %f2488, %f2479;
	fma.rn.f32 	%f2560, %f2558, %f2490, %f2480;
	fma.rn.f32 	%f2561, %f2558, %f2492, %f2481;
	fma.rn.f32 	%f2562, %f2558, %f2494, %f2482;
	fma.rn.f32 	%f2563, %f2558, %f2496, %f2483;
	fma.rn.f32 	%f2564, %f2558, %f2498, %f2484;
	fma.rn.f32 	%f2565, %f2558, %f2500, %f2485;
	fma.rn.f32 	%f2566, %f2558, %f2502, %f2486;
	ld.shared.f32 	%f2567, [%r3186+112];
	ld.shared.f32 	%f2568, [%r3190+7168];
	fma.rn.f32 	%f2569, %f2567, %f2568, %f2489;
	ld.shared.f32 	%f2570, [%r3190+7172];
	fma.rn.f32 	%f2571, %f2567, %f2570, %f2491;
	ld.shared.f32 	%f2572, [%r3190+7176];
	fma.rn.f32 	%f2573, %f2567, %f2572, %f2493;
	ld.shared.f32 	%f2574, [%r3190+7180];
	fma.rn.f32 	%f2575, %f2567, %f2574, %f2495;
	ld.shared.f32 	%f2576, [%r3190+7184];
	fma.rn.f32 	%f2577, %f2567, %f2576, %f2497;
	ld.shared.f32 	%f2578, [%r3190+7188];
	fma.rn.f32 	%f2579, %f2567, %f2578, %f2499;
	ld.shared.f32 	%f2580, [%r3190+7192];
	fma.rn.f32 	%f2581, %f2567, %f2580, %f2501;
	ld.shared.f32 	%f2582, [%r3190+7196];
	fma.rn.f32 	%f2583, %f2567, %f2582, %f2503;
	ld.shared.f32 	%f2584, [%r3186+368];
	fma.rn.f32 	%f2585, %f2584, %f2568, %f2505;
	fma.rn.f32 	%f2586, %f2584, %f2570, %f2506;
	fma.rn.f32 	%f2587, %f2584, %f2572, %f2507;
	fma.rn.f32 	%f2588, %f2584, %f2574, %f2508;
	fma.rn.f32 	%f2589, %f2584, %f2576, %f2509;
	fma.rn.f32 	%f2590, %f2584, %f2578, %f2510;
	fma.rn.f32 	%f2591, %f2584, %f2580, %f2511;
	fma.rn.f32 	%f2592, %f2584, %f2582, %f2512;
	ld.shared.f32 	%f2593, [%r3186+624];
	fma.rn.f32 	%f2594, %f2593, %f2568, %f2514;
	fma.rn.f32 	%f2595, %f2593, %f2570, %f2515;
	fma.rn.f32 	%f2596, %f2593, %f2572, %f2516;
	fma.rn.f32 	%f2597, %f2593, %f2574, %f2517;
	fma.rn.f32 	%f2598, %f2593, %f2576, %f2518;
	fma.rn.f32 	%f2599, %f2593, %f2578, %f2519;
	fma.rn.f32 	%f2600, %f2593, %f2580, %f2520;
	fma.rn.f32 	%f2601, %f2593, %f2582, %f2521;
	ld.shared.f32 	%f2602, [%r3186+880];
	fma.rn.f32 	%f2603, %f2602, %f2568, %f2523;
	fma.rn.f32 	%f2604, %f2602, %f2570, %f2524;
	fma.rn.f32 	%f2605, %f2602, %f2572, %f2525;
	fma.rn.f32 	%f2606, %f2602, %f2574, %f2526;
	fma.rn.f32 	%f2607, %f2602, %f2576, %f2527;
	fma.rn.f32 	%f2608, %f2602, %f2578, %f2528;
	fma.rn.f32 	%f2609, %f2602, %f2580, %f2529;
	fma.rn.f32 	%f2610, %f2602, %f2582, %f2530;
	ld.shared.f32 	%f2611, [%r3186+1136];
	fma.rn.f32 	%f2612, %f2611, %f2568, %f2532;
	fma.rn.f32 	%f2613, %f2611, %f2570, %f2533;
	fma.rn.f32 	%f2614, %f2611, %f2572, %f2534;
	fma.rn.f32 	%f2615, %f2611, %f2574, %f2535;
	fma.rn.f32 	%f2616, %f2611, %f2576, %f2536;
	fma.rn.f32 	%f2617, %f2611, %f2578, %f2537;
	fma.rn.f32 	%f2618, %f2611, %f2580, %f2538;
	fma.rn.f32 	%f2619, %f2611, %f2582, %f2539;
	ld.shared.f32 	%f2620, [%r3186+1392];
	fma.rn.f32 	%f2621, %f2620, %f2568, %f2541;
	fma.rn.f32 	%f2622, %f2620, %f2570, %f2542;
	fma.rn.f32 	%f2623, %f2620, %f2572, %f2543;
	fma.rn.f32 	%f2624, %f2620, %f2574, %f2544;
	fma.rn.f32 	%f2625, %f2620, %f2576, %f2545;
	fma.rn.f32 	%f2626, %f2620, %f2578, %f2546;
	fma.rn.f32 	%f2627, %f2620, %f2580, %f2547;
	fma.rn.f32 	%f2628, %f2620, %f2582, %f2548;
	ld.shared.f32 	%f2629, [%r3186+1648];
	fma.rn.f32 	%f2630, %f2629, %f2568, %f2550;
	fma.rn.f32 	%f2631, %f2629, %f2570, %f2551;
	fma.rn.f32 	%f2632, %f2629, %f2572, %f2552;
	fma.rn.f32 	%f2633, %f2629, %f2574, %f2553;
	fma.rn.f32 	%f2634, %f2629, %f2576, %f2554;
	fma.rn.f32 	%f2635, %f2629, %f2578, %f2555;
	fma.rn.f32 	%f2636, %f2629, %f2580, %f2556;
	fma.rn.f32 	%f2637, %f2629, %f2582, %f2557;
	ld.shared.f32 	%f2638, [%r3186+1904];
	fma.rn.f32 	%f2639, %f2638, %f2568, %f2559;
	fma.rn.f32 	%f2640, %f2638, %f2570, %f2560;
	fma.rn.f32 	%f2641, %f2638, %f2572, %f2561;
	fma.rn.f32 	%f2642, %f2638, %f2574, %f2562;
	fma.rn.f32 	%f2643, %f2638, %f2576, %f2563;
	fma.rn.f32 	%f2644, %f2638, %f2578, %f2564;
	fma.rn.f32 	%f2645, %f2638, %f2580, %f2565;
	fma.rn.f32 	%f2646, %f2638, %f2582, %f2566;
	ld.shared.f32 	%f2647, [%r3186+116];
	ld.shared.f32 	%f2648, [%r3190+7424];
	fma.rn.f32 	%f2649, %f2647, %f2648, %f2569;
	ld.shared.f32 	%f2650, [%r3190+7428];
	fma.rn.f32 	%f2651, %f2647, %f2650, %f2571;
	ld.shared.f32 	%f2652, [%r3190+7432];
	fma.rn.f32 	%f2653, %f2647, %f2652, %f2573;
	ld.shared.f32 	%f2654, [%r3190+7436];
	fma.rn.f32 	%f2655, %f2647, %f2654, %f2575;
	ld.shared.f32 	%f2656, [%r3190+7440];
	fma.rn.f32 	%f2657, %f2647, %f2656, %f2577;
	ld.shared.f32 	%f2658, [%r3190+7444];
	fma.rn.f32 	%f2659, %f2647, %f2658, %f2579;
	ld.shared.f32 	%f2660, [%r3190+7448];
	fma.rn.f32 	%f2661, %f2647, %f2660, %f2581;
	ld.shared.f32 	%f2662, [%r3190+7452];
	fma.rn.f32 	%f2663, %f2647, %f2662, %f2583;
	ld.shared.f32 	%f2664, [%r3186+372];
	fma.rn.f32 	%f2665, %f2664, %f2648, %f2585;
	fma.rn.f32 	%f2666, %f2664, %f2650, %f2586;
	fma.rn.f32 	%f2667, %f2664, %f2652, %f2587;
	fma.rn.f32 	%f2668, %f2664, %f2654, %f2588;
	fma.rn.f32 	%f2669, %f2664, %f2656, %f2589;
	fma.rn.f32 	%f2670, %f2664, %f2658, %f2590;
	fma.rn.f32 	%f2671, %f2664, %f2660, %f2591;
	fma.rn.f32 	%f2672, %f2664, %f2662, %f2592;
	ld.shared.f32 	%f2673, [%r3186+628];
	fma.rn.f32 	%f2674, %f2673, %f2648, %f2594;
	fma.rn.f32 	%f2675, %f2673, %f2650, %f2595;
	fma.rn.f32 	%f2676, %f2673, %f2652, %f2596;
	fma.rn.f32 	%f2677, %f2673, %f2654, %f2597;
	fma.rn.f32 	%f2678, %f2673, %f2656, %f2598;
	fma.rn.f32 	%f2679, %f2673, %f2658, %f2599;
	fma.rn.f32 	%f2680, %f2673, %f2660, %f2600;
	fma.rn.f32 	%f2681, %f2673, %f2662, %f2601;
	ld.shared.f32 	%f2682, [%r3186+884];
	fma.rn.f32 	%f2683, %f2682, %f2648, %f2603;
	fma.rn.f32 	%f2684, %f2682, %f2650, %f2604;
	fma.rn.f32 	%f2685, %f2682, %f2652, %f2605;
	fma.rn.f32 	%f2686, %f2682, %f2654, %f2606;
	fma.rn.f32 	%f2687, %f2682, %f2656, %f2607;
	fma.rn.f32 	%f2688, %f2682, %f2658, %f2608;
	fma.rn.f32 	%f2689, %f2682, %f2660, %f2609;
	fma.rn.f32 	%f2690, %f2682, %f2662, %f2610;
	ld.shared.f32 	%f2691, [%r3186+1140];
	fma.rn.f32 	%f2692, %f2691, %f2648, %f2612;
	fma.rn.f32 	%f2693, %f2691, %f2650, %f2613;
	fma.rn.f32 	%f2694, %f2691, %f2652, %f2614;
	fma.rn.f32 	%f2695, %f2691, %f2654, %f2615;
	fma.rn.f32 	%f2696, %f2691, %f2656, %f2616;
	fma.rn.f32 	%f2697, %f2691, %f2658, %f2617;
	fma.rn.f32 	%f2698, %f2691, %f2660, %f2618;
	fma.rn.f32 	%f2699, %f2691, %f2662, %f2619;
	ld.shared.f32 	%f2700, [%r3186+1396];
	fma.rn.f32 	%f2701, %f2700, %f2648, %f2621;
	fma.rn.f32 	%f2702, %f2700, %f2650, %f2622;
	fma.rn.f32 	%f2703, %f2700, %f2652, %f2623;
	fma.rn.f32 	%f2704, %f2700, %f2654, %f2624;
	fma.rn.f32 	%f2705, %f2700, %f2656, %f2625;
	fma.rn.f32 	%f2706, %f2700, %f2658, %f2626;
	fma.rn.f32 	%f2707, %f2700, %f2660, %f2627;
	fma.rn.f32 	%f2708, %f2700, %f2662, %f2628;
	ld.shared.f32 	%f2709, [%r3186+1652];
	fma.rn.f32 	%f2710, %f2709, %f2648, %f2630;
	fma.rn.f32 	%f2711, %f2709, %f2650, %f2631;
	fma.rn.f32 	%f2712, %f2709, %f2652, %f2632;
	fma.rn.f32 	%f2713, %f2709, %f2654, %f2633;
	fma.rn.f32 	%f2714, %f2709, %f2656, %f2634;
	fma.rn.f32 	%f2715, %f2709, %f2658, %f2635;
	fma.rn.f32 	%f2716, %f2709, %f2660, %f2636;
	fma.rn.f32 	%f2717, %f2709, %f2662, %f2637;
	ld.shared.f32 	%f2718, [%r3186+1908];
	fma.rn.f32 	%f2719, %f2718, %f2648, %f2639;
	fma.rn.f32 	%f2720, %f2718, %f2650, %f2640;
	fma.rn.f32 	%f2721, %f2718, %f2652, %f2641;
	fma.rn.f32 	%f2722, %f2718, %f2654, %f2642;
	fma.rn.f32 	%f2723, %f2718, %f2656, %f2643;
	fma.rn.f32 	%f2724, %f2718, %f2658, %f2644;
	fma.rn.f32 	%f2725, %f2718, %f2660, %f2645;
	fma.rn.f32 	%f2726, %f2718, %f2662, %f2646;
	ld.shared.f32 	%f2727, [%r3186+120];
	ld.shared.f32 	%f2728, [%r3190+7680];
	fma.rn.f32 	%f2729, %f2727, %f2728, %f2649;
	ld.shared.f32 	%f2730, [%r3190+7684];
	fma.rn.f32 	%f2731, %f2727, %f2730, %f2651;
	ld.shared.f32 	%f2732, [%r3190+7688];
	fma.rn.f32 	%f2733, %f2727, %f2732, %f2653;
	ld.shared.f32 	%f2734, [%r3190+7692];
	fma.rn.f32 	%f2735, %f2727, %f2734, %f2655;
	ld.shared.f32 	%f2736, [%r3190+7696];
	fma.rn.f32 	%f2737, %f2727, %f2736, %f2657;
	ld.shared.f32 	%f2738, [%r3190+7700];
	fma.rn.f32 	%f2739, %f2727, %f2738, %f2659;
	ld.shared.f32 	%f2740, [%r3190+7704];
	fma.rn.f32 	%f2741, %f2727, %f2740, %f2661;
	ld.shared.f32 	%f2742, [%r3190+7708];
	fma.rn.f32 	%f2743, %f2727, %f2742, %f2663;
	ld.shared.f32 	%f2744, [%r3186+376];
	fma.rn.f32 	%f2745, %f2744, %f2728, %f2665;
	fma.rn.f32 	%f2746, %f2744, %f2730, %f2666;
	fma.rn.f32 	%f2747, %f2744, %f2732, %f2667;
	fma.rn.f32 	%f2748, %f2744, %f2734, %f2668;
	fma.rn.f32 	%f2749, %f2744, %f2736, %f2669;
	fma.rn.f32 	%f2750, %f2744, %f2738, %f2670;
	fma.rn.f32 	%f2751, %f2744, %f2740, %f2671;
	fma.rn.f32 	%f2752, %f2744, %f2742, %f2672;
	ld.shared.f32 	%f2753, [%r3186+632];
	fma.rn.f32 	%f2754, %f2753, %f2728, %f2674;
	fma.rn.f32 	%f2755, %f2753, %f2730, %f2675;
	fma.rn.f32 	%f2756, %f2753, %f2732, %f2676;
	fma.rn.f32 	%f2757, %f2753, %f2734, %f2677;
	fma.rn.f32 	%f2758, %f2753, %f2736, %f2678;
	fma.rn.f32 	%f2759, %f2753, %f2738, %f2679;
	fma.rn.f32 	%f2760, %f2753, %f2740, %f2680;
	fma.rn.f32 	%f2761, %f2753, %f2742, %f2681;
	ld.shared.f32 	%f2762, [%r3186+888];
	fma.rn.f32 	%f2763, %f2762, %f2728, %f2683;
	fma.rn.f32 	%f2764, %f2762, %f2730, %f2684;
	fma.rn.f32 	%f2765, %f2762, %f2732, %f2685;
	fma.rn.f32 	%f2766, %f2762, %f2734, %f2686;
	fma.rn.f32 	%f2767, %f2762, %f2736, %f2687;
	fma.rn.f32 	%f2768, %f2762, %f2738, %f2688;
	fma.rn.f32 	%f2769, %f2762, %f2740, %f2689;
	fma.rn.f32 	%f2770, %f2762, %f2742, %f2690;
	ld.shared.f32 	%f2771, [%r3186+1144];
	fma.rn.f32 	%f2772, %f2771, %f2728, %f2692;
	fma.rn.f32 	%f2773, %f2771, %f2730, %f2693;
	fma.rn.f32 	%f2774, %f2771, %f2732, %f2694;
	fma.rn.f32 	%f2775, %f2771, %f2734, %f2695;
	fma.rn.f32 	%f2776, %f2771, %f2736, %f2696;
	fma.rn.f32 	%f2777, %f2771, %f2738, %f2697;
	fma.rn.f32 	%f2778, %f2771, %f2740, %f2698;
	fma.rn.f32 	%f2779, %f2771, %f2742, %f2699;
	ld.shared.f32 	%f2780, [%r3186+1400];
	fma.rn.f32 	%f2781, %f2780, %f2728, %f2701;
	fma.rn.f32 	%f2782, %f2780, %f2730, %f2702;
	fma.rn.f32 	%f2783, %f2780, %f2732, %f2703;
	fma.rn.f32 	%f2784, %f2780, %f2734, %f2704;
	fma.rn.f32 	%f2785, %f2780, %f2736, %f2705;
	fma.rn.f32 	%f2786, %f2780, %f2738, %f2706;
	fma.rn.f32 	%f2787, %f2780, %f2740, %f2707;
	fma.rn.f32 	%f2788, %f2780, %f2742, %f2708;
	ld.shared.f32 	%f2789, [%r3186+1656];
	fma.rn.f32 	%f2790, %f2789, %f2728, %f2710;
	fma.rn.f32 	%f2791, %f2789, %f2730, %f2711;
	fma.rn.f32 	%f2792, %f2789, %f2732, %f2712;
	fma.rn.f32 	%f2793, %f2789, %f2734, %f2713;
	fma.rn.f32 	%f2794, %f2789, %f2736, %f2714;
	fma.rn.f32 	%f2795, %f2789, %f2738, %f2715;
	fma.rn.f32 	%f2796, %f2789, %f2740, %f2716;
	fma.rn.f32 	%f2797, %f2789, %f2742, %f2717;
	ld.shared.f32 	%f2798, [%r3186+1912];
	fma.rn.f32 	%f2799, %f2798, %f2728, %f2719;
	fma.rn.f32 	%f2800, %f2798, %f2730, %f2720;
	fma.rn.f32 	%f2801, %f2798, %f2732, %f2721;
	fma.rn.f32 	%f2802, %f2798, %f2734, %f2722;
	fma.rn.f32 	%f2803, %f2798, %f2736, %f2723;
	fma.rn.f32 	%f2804, %f2798, %f2738, %f2724;
	fma.rn.f32 	%f2805, %f2798, %f2740, %f2725;
	fma.rn.f32 	%f2806, %f2798, %f2742, %f2726;
	ld.shared.f32 	%f2807, [%r3186+124];
	ld.shared.f32 	%f2808, [%r3190+7936];
	fma.rn.f32 	%f2809, %f2807, %f2808, %f2729;
	ld.shared.f32 	%f2810, [%r3190+7940];
	fma.rn.f32 	%f2811, %f2807, %f2810, %f2731;
	ld.shared.f32 	%f2812, [%r3190+7944];
	fma.rn.f32 	%f2813, %f2807, %f2812, %f2733;
	ld.shared.f32 	%f2814, [%r3190+7948];
	fma.rn.f32 	%f2815, %f2807, %f2814, %f2735;
	ld.shared.f32 	%f2816, [%r3190+7952];
	fma.rn.f32 	%f2817, %f2807, %f2816, %f2737;
	ld.shared.f32 	%f2818, [%r3190+7956];
	fma.rn.f32 	%f2819, %f2807, %f2818, %f2739;
	ld.shared.f32 	%f2820, [%r3190+7960];
	fma.rn.f32 	%f2821, %f2807, %f2820, %f2741;
	ld.shared.f32 	%f2822, [%r3190+7964];
	fma.rn.f32 	%f2823, %f2807, %f2822, %f2743;
	ld.shared.f32 	%f2824, [%r3186+380];
	fma.rn.f32 	%f2825, %f2824, %f2808, %f2745;
	fma.rn.f32 	%f2826, %f2824, %f2810, %f2746;
	fma.rn.f32 	%f2827, %f2824, %f2812, %f2747;
	fma.rn.f32 	%f2828, %f2824, %f2814, %f2748;
	fma.rn.f32 	%f2829, %f2824, %f2816, %f2749;
	fma.rn.f32 	%f2830, %f2824, %f2818, %f2750;
	fma.rn.f32 	%f2831, %f2824, %f2820, %f2751;
	fma.rn.f32 	%f2832, %f2824, %f2822, %f2752;
	ld.shared.f32 	%f2833, [%r3186+636];
	fma.rn.f32 	%f2834, %f2833, %f2808, %f2754;
	fma.rn.f32 	%f2835, %f2833, %f2810, %f2755;
	fma.rn.f32 	%f2836, %f2833, %f2812, %f2756;
	fma.rn.f32 	%f2837, %f2833, %f2814, %f2757;
	fma.rn.f32 	%f2838, %f2833, %f2816, %f2758;
	fma.rn.f32 	%f2839, %f2833, %f2818, %f2759;
	fma.rn.f32 	%f2840, %f2833, %f2820, %f2760;
	fma.rn.f32 	%f2841, %f2833, %f2822, %f2761;
	ld.shared.f32 	%f2842, [%r3186+892];
	fma.rn.f32 	%f2843, %f2842, %f2808, %f2763;
	fma.rn.f32 	%f2844, %f2842, %f2810, %f2764;
	fma.rn.f32 	%f2845, %f2842, %f2812, %f2765;
	fma.rn.f32 	%f2846, %f2842, %f2814, %f2766;
	fma.rn.f32 	%f2847, %f2842, %f2816, %f2767;
	fma.rn.f32 	%f2848, %f2842, %f2818, %f2768;
	fma.rn.f32 	%f2849, %f2842, %f2820, %f2769;
	fma.rn.f32 	%f2850, %f2842, %f2822, %f2770;
	ld.shared.f32 	%f2851, [%r3186+1148];
	fma.rn.f32 	%f2852, %f2851, %f2808, %f2772;
	fma.rn.f32 	%f2853, %f2851, %f2810, %f2773;
	fma.rn.f32 	%f2854, %f2851, %f2812, %f2774;
	fma.rn.f32 	%f2855, %f2851, %f2814, %f2775;
	fma.rn.f32 	%f2856, %f2851, %f2816, %f2776;
	fma.rn.f32 	%f2857, %f2851, %f2818, %f2777;
	fma.rn.f32 	%f2858, %f2851, %f2820, %f2778;
	fma.rn.f32 	%f2859, %f2851, %f2822, %f2779;
	ld.shared.f32 	%f2860, [%r3186+1404];
	fma.rn.f32 	%f2861, %f2860, %f2808, %f2781;
	fma.rn.f32 	%f2862, %f2860, %f2810, %f2782;
	fma.rn.f32 	%f2863, %f2860, %f2812, %f2783;
	fma.rn.f32 	%f2864, %f2860, %f2814, %f2784;
	fma.rn.f32 	%f2865, %f2860, %f2816, %f2785;
	fma.rn.f32 	%f2866, %f2860, %f2818, %f2786;
	fma.rn.f32 	%f2867, %f2860, %f2820, %f2787;
	fma.rn.f32 	%f2868, %f2860, %f2822, %f2788;
	ld.shared.f32 	%f2869, [%r3186+1660];
	fma.rn.f32 	%f2870, %f2869, %f2808, %f2790;
	fma.rn.f32 	%f2871, %f2869, %f2810, %f2791;
	fma.rn.f32 	%f2872, %f2869, %f2812, %f2792;
	fma.rn.f32 	%f2873, %f2869, %f2814, %f2793;
	fma.rn.f32 	%f2874, %f2869, %f2816, %f2794;
	fma.rn.f32 	%f2875, %f2869, %f2818, %f2795;
	fma.rn.f32 	%f2876, %f2869, %f2820, %f2796;
	fma.rn.f32 	%f2877, %f2869, %f2822, %f2797;
	ld.shared.f32 	%f2878, [%r3186+1916];
	fma.rn.f32 	%f2879, %f2878, %f2808, %f2799;
	fma.rn.f32 	%f2880, %f2878, %f2810, %f2800;
	fma.rn.f32 	%f2881, %f2878, %f2812, %f2801;
	fma.rn.f32 	%f2882, %f2878, %f2814, %f2802;
	fma.rn.f32 	%f2883, %f2878, %f2816, %f2803;
	fma.rn.f32 	%f2884, %f2878, %f2818, %f2804;
	fma.rn.f32 	%f2885, %f2878, %f2820, %f2805;
	fma.rn.f32 	%f2886, %f2878, %f2822, %f2806;
	ld.shared.f32 	%f2887, [%r3186+128];
	ld.shared.f32 	%f2888, [%r3190+8192];
	fma.rn.f32 	%f2889, %f2887, %f2888, %f2809;
	ld.shared.f32 	%f2890, [%r3190+8196];
	fma.rn.f32 	%f2891, %f2887, %f2890, %f2811;
	ld.shared.f32 	%f2892, [%r3190+8200];
	fma.rn.f32 	%f2893, %f2887, %f2892, %f2813;
	ld.shared.f32 	%f2894, [%r3190+8204];
	fma.rn.f32 	%f2895, %f2887, %f2894, %f2815;
	ld.shared.f32 	%f2896, [%r3190+8208];
	fma.rn.f32 	%f2897, %f2887, %f2896, %f2817;
	ld.shared.f32 	%f2898, [%r3190+8212];
	fma.rn.f32 	%f2899, %f2887, %f2898, %f2819;
	ld.shared.f32 	%f2900, [%r3190+8216];
	fma.rn.f32 	%f2901, %f2887, %f2900, %f2821;
	ld.shared.f32 	%f2902, [%r3190+8220];
	fma.rn.f32 	%f2903, %f2887, %f2902, %f2823;
	ld.shared.f32 	%f2904, [%r3186+384];
	fma.rn.f32 	%f2905, %f2904, %f2888, %f2825;
	fma.rn.f32 	%f2906, %f2904, %f2890, %f2826;
	fma.rn.f32 	%f2907, %f2904, %f2892, %f2827;
	fma.rn.f32 	%f2908, %f2904, %f2894, %f2828;
	fma.rn.f32 	%f2909, %f2904, %f2896, %f2829;
	fma.rn.f32 	%f2910, %f2904, %f2898, %f2830;
	fma.rn.f32 	%f2911, %f2904, %f2900, %f2831;
	fma.rn.f32 	%f2912, %f2904, %f2902, %f2832;
	ld.shared.f32 	%f2913, [%r3186+640];
	fma.rn.f32 	%f2914, %f2913, %f2888, %f2834;
	fma.rn.f32 	%f2915, %f2913, %f2890, %f2835;
	fma.rn.f32 	%f2916, %f2913, %f2892, %f2836;
	fma.rn.f32 	%f2917, %f2913, %f2894, %f2837;
	fma.rn.f32 	%f2918, %f2913, %f2896, %f2838;
	fma.rn.f32 	%f2919, %f2913, %f2898, %f2839;
	fma.rn.f32 	%f2920, %f2913, %f2900, %f2840;
	fma.rn.f32 	%f2921, %f2913, %f2902, %f2841;
	ld.shared.f32 	%f2922, [%r3186+896];
	fma.rn.f32 	%f2923, %f2922, %f2888, %f2843;
	fma.rn.f32 	%f2924, %f2922, %f2890, %f2844;
	fma.rn.f32 	%f2925, %f2922, %f2892, %f2845;
	fma.rn.f32 	%f2926, %f2922, %f2894, %f2846;
	fma.rn.f32 	%f2927, %f2922, %f2896, %f2847;
	fma.rn.f32 	%f2928, %f2922, %f2898, %f2848;
	fma.rn.f32 	%f2929, %f2922, %f2900, %f2849;
	fma.rn.f32 	%f2930, %f2922, %f2902, %f2850;
	ld.shared.f32 	%f2931, [%r3186+1152];
	fma.rn.f32 	%f2932, %f2931, %f2888, %f2852;
	fma.rn.f32 	%f2933, %f2931, %f2890, %f2853;
	fma.rn.f32 	%f2934, %f2931, %f2892, %f2854;
	fma.rn.f32 	%f2935, %f2931, %f2894, %f2855;
	fma.rn.f32 	%f2936, %f2931, %f2896, %f2856;
	fma.rn.f32 	%f2937, %f2931, %f2898, %f2857;
	fma.rn.f32 	%f2938, %f2931, %f2900, %f2858;
	fma.rn.f32 	%f2939, %f2931, %f2902, %f2859;
	ld.shared.f32 	%f2940, [%r3186+1408];
	fma.rn.f32 	%f2941, %f2940, %f2888, %f2861;
	fma.rn.f32 	%f2942, %f2940, %f2890, %f2862;
	fma.rn.f32 	%f2943, %f2940, %f2892, %f2863;
	fma.rn.f32 	%f2944, %f2940, %f2894, %f2864;
	fma.rn.f32 	%f2945, %f2940, %f2896, %f2865;
	fma.rn.f32 	%f2946, %f2940, %f2898, %f2866;
	fma.rn.f32 	%f2947, %f2940, %f2900, %f2867;
	fma.rn.f32 	%f2948, %f2940, %f2902, %f2868;
	ld.shared.f32 	%f2949, [%r3186+1664];
	fma.rn.f32 	%f2950, %f2949, %f2888, %f2870;
	fma.rn.f32 	%f2951, %f2949, %f2890, %f2871;
	fma.rn.f32 	%f2952, %f2949, %f2892, %f2872;
	fma.rn.f32 	%f2953, %f2949, %f2894, %f2873;
	fma.rn.f32 	%f2954, %f2949, %f2896, %f2874;
	fma.rn.f32 	%f2955, %f2949, %f2898, %f2875;
	fma.rn.f32 	%f2956, %f2949, %f2900, %f2876;
	fma.rn.f32 	%f2957, %f2949, %f2902, %f2877;
	ld.shared.f32 	%f2958, [%r3186+1920];
	fma.rn.f32 	%f2959, %f2958, %f2888, %f2879;
	fma.rn.f32 	%f2960, %f2958, %f2890, %f2880;
	fma.rn.f32 	%f2961, %f2958, %f2892, %f2881;
	fma.rn.f32 	%f2962, %f2958, %f2894, %f2882;
	fma.rn.f32 	%f2963, %f2958, %f2896, %f2883;
	fma.rn.f32 	%f2964, %f2958, %f2898, %f2884;
	fma.rn.f32 	%f2965, %f2958, %f2900, %f2885;
	fma.rn.f32 	%f2966, %f2958, %f2902, %f2886;
	ld.shared.f32 	%f2967, [%r3186+132];
	ld.shared.f32 	%f2968, [%r3190+8448];
	fma.rn.f32 	%f2969, %f2967, %f2968, %f2889;
	ld.shared.f32 	%f2970, [%r3190+8452];
	fma.rn.f32 	%f2971, %f2967, %f2970, %f2891;
	ld.shared.f32 	%f2972, [%r3190+8456];
	fma.rn.f32 	%f2973, %f2967, %f2972, %f2893;
	ld.shared.f32 	%f2974, [%r3190+8460];
	fma.rn.f32 	%f2975, %f2967, %f2974, %f2895;
	ld.shared.f32 	%f2976, [%r3190+8464];
	fma.rn.f32 	%f2977, %f2967, %f2976, %f2897;
	ld.shared.f32 	%f2978, [%r3190+8468];
	fma.rn.f32 	%f2979, %f2967, %f2978, %f2899;
	ld.shared.f32 	%f2980, [%r3190+8472];
	fma.rn.f32 	%f2981, %f2967, %f2980, %f2901;
	ld.shared.f32 	%f2982, [%r3190+8476];
	fma.rn.f32 	%f2983, %f2967, %f2982, %f2903;
	ld.shared.f32 	%f2984, [%r3186+388];
	fma.rn.f32 	%f2985, %f2984, %f2968, %f2905;
	fma.rn.f32 	%f2986, %f2984, %f2970, %f2906;
	fma.rn.f32 	%f2987, %f2984, %f2972, %f2907;
	fma.rn.f32 	%f2988, %f2984, %f2974, %f2908;
	fma.rn.f32 	%f2989, %f2984, %f2976, %f2909;
	fma.rn.f32 	%f2990, %f2984, %f2978, %f2910;
	fma.rn.f32 	%f2991, %f2984, %f2980, %f2911;
	fma.rn.f32 	%f2992, %f2984, %f2982, %f2912;
	ld.shared.f32 	%f2993, [%r3186+644];
	fma.rn.f32 	%f2994, %f2993, %f2968, %f2914;
	fma.rn.f32 	%f2995, %f2993, %f2970, %f2915;
	fma.rn.f32 	%f2996, %f2993, %f2972, %f2916;
	fma.rn.f32 	%f2997, %f2993, %f2974, %f2917;
	fma.rn.f32 	%f2998, %f2993, %f2976, %f2918;
	fma.rn.f32 	%f2999, %f2993, %f2978, %f2919;
	fma.rn.f32 	%f3000, %f2993, %f2980, %f2920;
	fma.rn.f32 	%f3001, %f2993, %f2982, %f2921;
	ld.shared.f32 	%f3002, [%r3186+900];
	fma.rn.f32 	%f3003, %f3002, %f2968, %f2923;
	fma.rn.f32 	%f3004, %f3002, %f2970, %f2924;
	fma.rn.f32 	%f3005, %f3002, %f2972, %f2925;
	fma.rn.f32 	%f3006, %f3002, %f2974, %f2926;
	fma.rn.f32 	%f3007, %f3002, %f2976, %f2927;
	fma.rn.f32 	%f3008, %f3002, %f2978, %f2928;
	fma.rn.f32 	%f3009, %f3002, %f2980, %f2929;
	fma.rn.f32 	%f3010, %f3002, %f2982, %f2930;
	ld.shared.f32 	%f3011, [%r3186+1156];
	fma.rn.f32 	%f3012, %f3011, %f2968, %f2932;
	fma.rn.f32 	%f3013, %f3011, %f2970, %f2933;
	fma.rn.f32 	%f3014, %f3011, %f2972, %f2934;
	fma.rn.f32 	%f3015, %f3011, %f2974, %f2935;
	fma.rn.f32 	%f3016, %f3011, %f2976, %f2936;
	fma.rn.f32 	%f3017, %f3011, %f2978, %f2937;
	fma.rn.f32 	%f3018, %f3011, %f2980, %f2938;
	fma.rn.f32 	%f3019, %f3011, %f2982, %f2939;
	ld.shared.f32 	%f3020, [%r3186+1412];
	fma.rn.f32 	%f3021, %f3020, %f2968, %f2941;
	fma.rn.f32 	%f3022, %f3020, %f2970, %f2942;
	fma.rn.f32 	%f3023, %f3020, %f2972, %f2943;
	fma.rn.f32 	%f3024, %f3020, %f2974, %f2944;
	fma.rn.f32 	%f3025, %f3020, %f2976, %f2945;
	fma.rn.f32 	%f3026, %f3020, %f2978, %f2946;
	fma.rn.f32 	%f3027, %f3020, %f2980, %f2947;
	fma.rn.f32 	%f3028, %f3020, %f2982, %f2948;
	ld.shared.f32 	%f3029, [%r3186+1668];
	fma.rn.f32 	%f3030, %f3029, %f2968, %f2950;
	fma.rn.f32 	%f3031, %f3029, %f2970, %f2951;
	fma.rn.f32 	%f3032, %f3029, %f2972, %f2952;
	fma.rn.f32 	%f3033, %f3029, %f2974, %f2953;
	fma.rn.f32 	%f3034, %f3029, %f2976, %f2954;
	fma.rn.f32 	%f3035, %f3029, %f2978, %f2955;
	fma.rn.f32 	%f3036, %f3029, %f2980, %f2956;
	fma.rn.f32 	%f3037, %f3029, %f2982, %f2957;
	ld.shared.f32 	%f3038, [%r3186+1924];
	fma.rn.f32 	%f3039, %f3038, %f2968, %f2959;
	fma.rn.f32 	%f3040, %f3038, %f2970, %f2960;
	fma.rn.f32 	%f3041, %f3038, %f2972, %f2961;
	fma.rn.f32 	%f3042, %f3038, %f2974, %f2962;
	fma.rn.f32 	%f3043, %f3038, %f2976, %f2963;
	fma.rn.f32 	%f3044, %f3038, %f2978, %f2964;
	fma.rn.f32 	%f3045, %f3038, %f2980, %f2965;
	fma.rn.f32 	%f3046, %f3038, %f2982, %f2966;
	ld.shared.f32 	%f3047, [%r3186+136];
	ld.shared.f32 	%f3048, [%r3190+8704];
	fma.rn.f32 	%f3049, %f3047, %f3048, %f2969;
	ld.shared.f32 	%f3050, [%r3190+8708];
	fma.rn.f32 	%f3051, %f3047, %f3050, %f2971;
	ld.shared.f32 	%f3052, [%r3190+8712];
	fma.rn.f32 	%f3053, %f3047, %f3052, %f2973;
	ld.shared.f32 	%f3054, [%r3190+8716];
	fma.rn.f32 	%f3055, %f3047, %f3054, %f2975;
	ld.shared.f32 	%f3056, [%r3190+8720];
	fma.rn.f32 	%f3057, %f3047, %f3056, %f2977;
	ld.shared.f32 	%f3058, [%r3190+8724];
	fma.rn.f32 	%f3059, %f3047, %f3058, %f2979;
	ld.shared.f32 	%f3060, [%r3190+8728];
	fma.rn.f32 	%f3061, %f3047, %f3060, %f2981;
	ld.shared.f32 	%f3062, [%r3190+8732];
	fma.rn.f32 	%f3063, %f3047, %f3062, %f2983;
	ld.shared.f32 	%f3064, [%r3186+392];
	fma.rn.f32 	%f3065, %f3064, %f3048, %f2985;
	fma.rn.f32 	%f3066, %f3064, %f3050, %f2986;
	fma.rn.f32 	%f3067, %f3064, %f3052, %f2987;
	fma.rn.f32 	%f3068, %f3064, %f3054, %f2988;
	fma.rn.f32 	%f3069, %f3064, %f3056, %f2989;
	fma.rn.f32 	%f3070, %f3064, %f3058, %f2990;
	fma.rn.f32 	%f3071, %f3064, %f3060, %f2991;
	fma.rn.f32 	%f3072, %f3064, %f3062, %f2992;
	ld.shared.f32 	%f3073, [%r3186+648];
	fma.rn.f32 	%f3074, %f3073, %f3048, %f2994;
	fma.rn.f32 	%f3075, %f3073, %f3050, %f2995;
	fma.rn.f32 	%f3076, %f3073, %f3052, %f2996;
	fma.rn.f32 	%f3077, %f3073, %f3054, %f2997;
	fma.rn.f32 	%f3078, %f3073, %f3056, %f2998;
	fma.rn.f32 	%f3079, %f3073, %f3058, %f2999;
	fma.rn.f32 	%f3080, %f3073, %f3060, %f3000;
	fma.rn.f32 	%f3081, %f3073, %f3062, %f3001;
	ld.shared.f32 	%f3082, [%r3186+904];
	fma.rn.f32 	%f3083, %f3082, %f3048, %f3003;
	fma.rn.f32 	%f3084, %f3082, %f3050, %f3004;
	fma.rn.f32 	%f3085, %f3082, %f3052, %f3005;
	fma.rn.f32 	%f3086, %f3082, %f3054, %f3006;
	fma.rn.f32 	%f3087, %f3082, %f3056, %f3007;
	fma.rn.f32 	%f3088, %f3082, %f3058, %f3008;
	fma.rn.f32 	%f3089, %f3082, %f3060, %f3009;
	fma.rn.f32 	%f3090, %f3082, %f3062, %f3010;
	ld.shared.f32 	%f3091, [%r3186+1160];
	fma.rn.f32 	%f3092, %f3091, %f3048, %f3012;
	fma.rn.f32 	%f3093, %f3091, %f3050, %f3013;
	fma.rn.f32 	%f3094, %f3091, %f3052, %f3014;
	fma.rn.f32 	%f3095, %f3091, %f3054, %f3015;
	fma.rn.f32 	%f3096, %f3091, %f3056, %f3016;
	fma.rn.f32 	%f3097, %f3091, %f3058, %f3017;
	fma.rn.f32 	%f3098, %f3091, %f3060, %f3018;
	fma.rn.f32 	%f3099, %f3091, %f3062, %f3019;
	ld.shared.f32 	%f3100, [%r3186+1416];
	fma.rn.f32 	%f3101, %f3100, %f3048, %f3021;
	fma.rn.f32 	%f3102, %f3100, %f3050, %f3022;
	fma.rn.f32 	%f3103, %f3100, %f3052, %f3023;
	fma.rn.f32 	%f3104, %f3100, %f3054, %f3024;
	fma.rn.f32 	%f3105, %f3100, %f3056, %f3025;
	fma.rn.f32 	%f3106, %f3100, %f3058, %f3026;
	fma.rn.f32 	%f3107, %f3100, %f3060, %f3027;
	fma.rn.f32 	%f3108, %f3100, %f3062, %f3028;
	ld.shared.f32 	%f3109, [%r3186+1672];
	fma.rn.f32 	%f3110, %f3109, %f3048, %f3030;
	fma.rn.f32 	%f3111, %f3109, %f3050, %f3031;
	fma.rn.f32 	%f3112, %f3109, %f3052, %f3032;
	fma.rn.f32 	%f3113, %f3109, %f3054, %f3033;
	fma.rn.f32 	%f3114, %f3109, %f3056, %f3034;
	fma.rn.f32 	%f3115, %f3109, %f3058, %f3035;
	fma.rn.f32 	%f3116, %f3109, %f3060, %f3036;
	fma.rn.f32 	%f3117, %f3109, %f3062, %f3037;
	ld.shared.f32 	%f3118, [%r3186+1928];
	fma.rn.f32 	%f3119, %f3118, %f3048, %f3039;
	fma.rn.f32 	%f3120, %f3118, %f3050, %f3040;
	fma.rn.f32 	%f3121, %f3118, %f3052, %f3041;
	fma.rn.f32 	%f3122, %f3118, %f3054, %f3042;
	fma.rn.f32 	%f3123, %f3118, %f3056, %f3043;
	fma.rn.f32 	%f3124, %f3118, %f3058, %f3044;
	fma.rn.f32 	%f3125, %f3118, %f3060, %f3045;
	fma.rn.f32 	%f3126, %f3118, %f3062, %f3046;
	ld.shared.f32 	%f3127, [%r3186+140];
	ld.shared.f32 	%f3128, [%r3190+8960];
	fma.rn.f32 	%f3129, %f3127, %f3128, %f3049;
	ld.shared.f32 	%f3130, [%r3190+8964];
	fma.rn.f32 	%f3131, %f3127, %f3130, %f3051;
	ld.shared.f32 	%f3132, [%r3190+8968];
	fma.rn.f32 	%f3133, %f3127, %f3132, %f3053;
	ld.shared.f32 	%f3134, [%r3190+8972];
	fma.rn.f32 	%f3135, %f3127, %f3134, %f3055;
	ld.shared.f32 	%f3136, [%r3190+8976];
	fma.rn.f32 	%f3137, %f3127, %f3136, %f3057;
	ld.shared.f32 	%f3138, [%r3190+8980];
	fma.rn.f32 	%f3139, %f3127, %f3138, %f3059;
	ld.shared.f32 	%f3140, [%r3190+8984];
	fma.rn.f32 	%f3141, %f3127, %f3140, %f3061;
	ld.shared.f32 	%f3142, [%r3190+8988];
	fma.rn.f32 	%f3143, %f3127, %f3142, %f3063;
	ld.shared.f32 	%f3144, [%r3186+396];
	fma.rn.f32 	%f3145, %f3144, %f3128, %f3065;
	fma.rn.f32 	%f3146, %f3144, %f3130, %f3066;
	fma.rn.f32 	%f3147, %f3144, %f3132, %f3067;
	fma.rn.f32 	%f3148, %f3144, %f3134, %f3068;
	fma.rn.f32 	%f3149, %f3144, %f3136, %f3069;
	fma.rn.f32 	%f3150, %f3144, %f3138, %f3070;
	fma.rn.f32 	%f3151, %f3144, %f3140, %f3071;
	fma.rn.f32 	%f3152, %f3144, %f3142, %f3072;
	ld.shared.f32 	%f3153, [%r3186+652];
	fma.rn.f32 	%f3154, %f3153, %f3128, %f3074;
	fma.rn.f32 	%f3155, %f3153, %f3130, %f3075;
	fma.rn.f32 	%f3156, %f3153, %f3132, %f3076;
	fma.rn.f32 	%f3157, %f3153, %f3134, %f3077;
	fma.rn.f32 	%f3158, %f3153, %f3136, %f3078;
	fma.rn.f32 	%f3159, %f3153, %f3138, %f3079;
	fma.rn.f32 	%f3160, %f3153, %f3140, %f3080;
	fma.rn.f32 	%f3161, %f3153, %f3142, %f3081;
	ld.shared.f32 	%f3162, [%r3186+908];
	fma.rn.f32 	%f3163, %f3162, %f3128, %f3083;
	fma.rn.f32 	%f3164, %f3162, %f3130, %f3084;
	fma.rn.f32 	%f3165, %f3162, %f3132, %f3085;
	fma.rn.f32 	%f3166, %f3162, %f3134, %f3086;
	fma.rn.f32 	%f3167, %f3162, %f3136, %f3087;
	fma.rn.f32 	%f3168, %f3162, %f3138, %f3088;
	fma.rn.f32 	%f3169, %f3162, %f3140, %f3089;
	fma.rn.f32 	%f3170, %f3162, %f3142, %f3090;
	ld.shared.f32 	%f3171, [%r3186+1164];
	fma.rn.f32 	%f3172, %f3171, %f3128, %f3092;
	fma.rn.f32 	%f3173, %f3171, %f3130, %f3093;
	fma.rn.f32 	%f3174, %f3171, %f3132, %f3094;
	fma.rn.f32 	%f3175, %f3171, %f3134, %f3095;
	fma.rn.f32 	%f3176, %f3171, %f3136, %f3096;
	fma.rn.f32 	%f3177, %f3171, %f3138, %f3097;
	fma.rn.f32 	%f3178, %f3171, %f3140, %f3098;
	fma.rn.f32 	%f3179, %f3171, %f3142, %f3099;
	ld.shared.f32 	%f3180, [%r3186+1420];
	fma.rn.f32 	%f3181, %f3180, %f3128, %f3101;
	fma.rn.f32 	%f3182, %f3180, %f3130, %f3102;
	fma.rn.f32 	%f3183, %f3180, %f3132, %f3103;
	fma.rn.f32 	%f3184, %f3180, %f3134, %f3104;
	fma.rn.f32 	%f3185, %f3180, %f3136, %f3105;
	fma.rn.f32 	%f3186, %f3180, %f3138, %f3106;
	fma.rn.f32 	%f3187, %f3180, %f3140, %f3107;
	fma.rn.f32 	%f3188, %f3180, %f3142, %f3108;
	ld.shared.f32 	%f3189, [%r3186+1676];
	fma.rn.f32 	%f3190, %f3189, %f3128, %f3110;
	fma.rn.f32 	%f3191, %f3189, %f3130, %f3111;
	fma.rn.f32 	%f3192, %f3189, %f3132, %f3112;
	fma.rn.f32 	%f3193, %f3189, %f3134, %f3113;
	fma.rn.f32 	%f3194, %f3189, %f3136, %f3114;
	fma.rn.f32 	%f3195, %f3189, %f3138, %f3115;
	fma.rn.f32 	%f3196, %f3189, %f3140, %f3116;
	fma.rn.f32 	%f3197, %f3189, %f3142, %f3117;
	ld.shared.f32 	%f3198, [%r3186+1932];
	fma.rn.f32 	%f3199, %f3198, %f3128, %f3119;
	fma.rn.f32 	%f3200, %f3198, %f3130, %f3120;
	fma.rn.f32 	%f3201, %f3198, %f3132, %f3121;
	fma.rn.f32 	%f3202, %f3198, %f3134, %f3122;
	fma.rn.f32 	%f3203, %f3198, %f3136, %f3123;
	fma.rn.f32 	%f3204, %f3198, %f3138, %f3124;
	fma.rn.f32 	%f3205, %f3198, %f3140, %f3125;
	fma.rn.f32 	%f3206, %f3198, %f3142, %f3126;
	ld.shared.f32 	%f3207, [%r3186+144];
	ld.shared.f32 	%f3208, [%r3190+9216];
	fma.rn.f32 	%f3209, %f3207, %f3208, %f3129;
	ld.shared.f32 	%f3210, [%r3190+9220];
	fma.rn.f32 	%f3211, %f3207, %f3210, %f3131;
	ld.shared.f32 	%f3212, [%r3190+9224];
	fma.rn.f32 	%f3213, %f3207, %f3212, %f3133;
	ld.shared.f32 	%f3214, [%r3190+9228];
	fma.rn.f32 	%f3215, %f3207, %f3214, %f3135;
	ld.shared.f32 	%f3216, [%r3190+9232];
	fma.rn.f32 	%f3217, %f3207, %f3216, %f3137;
	ld.shared.f32 	%f3218, [%r3190+9236];
	fma.rn.f32 	%f3219, %f3207, %f3218, %f3139;
	ld.shared.f32 	%f3220, [%r3190+9240];
	fma.rn.f32 	%f3221, %f3207, %f3220, %f3141;
	ld.shared.f32 	%f3222, [%r3190+9244];
	fma.rn.f32 	%f3223, %f3207, %f3222, %f3143;
	ld.shared.f32 	%f3224, [%r3186+400];
	fma.rn.f32 	%f3225, %f3224, %f3208, %f3145;
	fma.rn.f32 	%f3226, %f3224, %f3210, %f3146;
	fma.rn.f32 	%f3227, %f3224, %f3212, %f3147;
	fma.rn.f32 	%f3228, %f3224, %f3214, %f3148;
	fma.rn.f32 	%f3229, %f3224, %f3216, %f3149;
	fma.rn.f32 	%f3230, %f3224, %f3218, %f3150;
	fma.rn.f32 	%f3231, %f3224, %f3220, %f3151;
	fma.rn.f32 	%f3232, %f3224, %f3222, %f3152;
	ld.shared.f32 	%f3233, [%r3186+656];
	fma.rn.f32 	%f3234, %f3233, %f3208, %f3154;
	fma.rn.f32 	%f3235, %f3233, %f3210, %f3155;
	fma.rn.f32 	%f3236, %f3233, %f3212, %f3156;
	fma.rn.f32 	%f3237, %f3233, %f3214, %f3157;
	fma.rn.f32 	%f3238, %f3233, %f3216, %f3158;
	fma.rn.f32 	%f3239, %f3233, %f3218, %f3159;
	fma.rn.f32 	%f3240, %f3233, %f3220, %f3160;
	fma.rn.f32 	%f3241, %f3233, %f3222, %f3161;
	ld.shared.f32 	%f3242, [%r3186+912];
	fma.rn.f32 	%f3243, %f3242, %f3208, %f3163;
	fma.rn.f32 	%f3244, %f3242, %f3210, %f3164;
	fma.rn.f32 	%f3245, %f3242, %f3212, %f3165;
	fma.rn.f32 	%f3246, %f3242, %f3214, %f3166;
	fma.rn.f32 	%f3247, %f3242, %f3216, %f3167;
	fma.rn.f32 	%f3248, %f3242, %f3218, %f3168;
	fma.rn.f32 	%f3249, %f3242, %f3220, %f3169;
	fma.rn.f32 	%f3250, %f3242, %f3222, %f3170;
	ld.shared.f32 	%f3251, [%r3186+1168];
	fma.rn.f32 	%f3252, %f3251, %f3208, %f3172;
	fma.rn.f32 	%f3253, %f3251, %f3210, %f3173;
	fma.rn.f32 	%f3254, %f3251, %f3212, %f3174;
	fma.rn.f32 	%f3255, %f3251, %f3214, %f3175;
	fma.rn.f32 	%f3256, %f3251, %f3216, %f3176;
	fma.rn.f32 	%f3257, %f3251, %f3218, %f3177;
	fma.rn.f32 	%f3258, %f3251, %f3220, %f3178;
	fma.rn.f32 	%f3259, %f3251, %f3222, %f3179;
	ld.shared.f32 	%f3260, [%r3186+1424];
	fma.rn.f32 	%f3261, %f3260, %f3208, %f3181;
	fma.rn.f32 	%f3262, %f3260, %f3210, %f3182;
	fma.rn.f32 	%f3263, %f3260, %f3212, %f3183;
	fma.rn.f32 	%f3264, %f3260, %f3214, %f3184;
	fma.rn.f32 	%f3265, %f3260, %f3216, %f3185;
	fma.rn.f32 	%f3266, %f3260, %f3218, %f3186;
	fma.rn.f32 	%f3267, %f3260, %f3220, %f3187;
	fma.rn.f32 	%f3268, %f3260, %f3222, %f3188;
	ld.shared.f32 	%f3269, [%r3186+1680];
	fma.rn.f32 	%f3270, %f3269, %f3208, %f3190;
	fma.rn.f32 	%f3271, %f3269, %f3210, %f3191;
	fma.rn.f32 	%f3272, %f3269, %f3212, %f3192;
	fma.rn.f32 	%f3273, %f3269, %f3214, %f3193;
	fma.rn.f32 	%f3274, %f3269, %f3216, %f3194;
	fma.rn.f32 	%f3275, %f3269, %f3218, %f3195;
	fma.rn.f32 	%f3276, %f3269, %f3220, %f3196;
	fma.rn.f32 	%f3277, %f3269, %f3222, %f3197;
	ld.shared.f32 	%f3278, [%r3186+1936];
	fma.rn.f32 	%f3279, %f3278, %f3208, %f3199;
	fma.rn.f32 	%f3280, %f3278, %f3210, %f3200;
	fma.rn.f32 	%f3281, %f3278, %f3212, %f3201;
	fma.rn.f32 	%f3282, %f3278, %f3214, %f3202;
	fma.rn.f32 	%f3283, %f3278, %f3216, %f3203;
	fma.rn.f32 	%f3284, %f3278, %f3218, %f3204;
	fma.rn.f32 	%f3285, %f3278, %f3220, %f3205;
	fma.rn.f32 	%f3286, %f3278, %f3222, %f3206;
	ld.shared.f32 	%f3287, [%r3186+148];
	ld.shared.f32 	%f3288, [%r3190+9472];
	fma.rn.f32 	%f3289, %f3287, %f3288, %f3209;
	ld.shared.f32 	%f3290, [%r3190+9476];
	fma.rn.f32 	%f3291, %f3287, %f3290, %f3211;
	ld.shared.f32 	%f3292, [%r3190+9480];
	fma.rn.f32 	%f3293, %f3287, %f3292, %f3213;
	ld.shared.f32 	%f3294, [%r3190+9484];
	fma.rn.f32 	%f3295, %f3287, %f3294, %f3215;
	ld.shared.f32 	%f3296, [%r3190+9488];
	fma.rn.f32 	%f3297, %f3287, %f3296, %f3217;
	ld.shared.f32 	%f3298, [%r3190+9492];
	fma.rn.f32 	%f3299, %f3287, %f3298, %f3219;
	ld.shared.f32 	%f3300, [%r3190+9496];
	fma.rn.f32 	%f3301, %f3287, %f3300, %f3221;
	ld.shared.f32 	%f3302, [%r3190+9500];
	fma.rn.f32 	%f3303, %f3287, %f3302, %f3223;
	ld.shared.f32 	%f3304, [%r3186+404];
	fma.rn.f32 	%f3305, %f3304, %f3288, %f3225;
	fma.rn.f32 	%f3306, %f3304, %f3290, %f3226;
	fma.rn.f32 	%f3307, %f3304, %f3292, %f3227;
	fma.rn.f32 	%f3308, %f3304, %f3294, %f3228;
	fma.rn.f32 	%f3309, %f3304, %f3296, %f3229;
	fma.rn.f32 	%f3310, %f3304, %f3298, %f3230;
	fma.rn.f32 	%f3311, %f3304, %f3300, %f3231;
	fma.rn.f32 	%f3312, %f3304, %f3302, %f3232;
	ld.shared.f32 	%f3313, [%r3186+660];
	fma.rn.f32 	%f3314, %f3313, %f3288, %f3234;
	fma.rn.f32 	%f3315, %f3313, %f3290, %f3235;
	fma.rn.f32 	%f3316, %f3313, %f3292, %f3236;
	fma.rn.f32 	%f3317, %f3313, %f3294, %f3237;
	fma.rn.f32 	%f3318, %f3313, %f3296, %f3238;
	fma.rn.f32 	%f3319, %f3313, %f3298, %f3239;
	fma.rn.f32 	%f3320, %f3313, %f3300, %f3240;
	fma.rn.f32 	%f3321, %f3313, %f3302, %f3241;
	ld.shared.f32 	%f3322, [%r3186+916];
	fma.rn.f32 	%f3323, %f3322, %f3288, %f3243;
	fma.rn.f32 	%f3324, %f3322, %f3290, %f3244;
	fma.rn.f32 	%f3325, %f3322, %f3292, %f3245;
	fma.rn.f32 	%f3326, %f3322, %f3294, %f3246;
	fma.rn.f32 	%f3327, %f3322, %f3296, %f3247;
	fma.rn.f32 	%f3328, %f3322, %f3298, %f3248;
	fma.rn.f32 	%f3329, %f3322, %f3300, %f3249;
	fma.rn.f32 	%f3330, %f3322, %f3302, %f3250;
	ld.shared.f32 	%f3331, [%r3186+1172];
	fma.rn.f32 	%f3332, %f3331, %f3288, %f3252;
	fma.rn.f32 	%f3333, %f3331, %f3290, %f3253;
	fma.rn.f32 	%f3334, %f3331, %f3292, %f3254;
	fma.rn.f32 	%f3335, %f3331, %f3294, %f3255;
	fma.rn.f32 	%f3336, %f3331, %f3296, %f3256;
	fma.rn.f32 	%f3337, %f3331, %f3298, %f3257;
	fma.rn.f32 	%f3338, %f3331, %f3300, %f3258;
	fma.rn.f32 	%f3339, %f3331, %f3302, %f3259;
	ld.shared.f32 	%f3340, [%r3186+1428];
	fma.rn.f32 	%f3341, %f3340, %f3288, %f3261;
	fma.rn.f32 	%f3342, %f3340, %f3290, %f3262;
	fma.rn.f32 	%f3343, %f3340, %f3292, %f3263;
	fma.rn.f32 	%f3344, %f3340, %f3294, %f3264;
	fma.rn.f32 	%f3345, %f3340, %f3296, %f3265;
	fma.rn.f32 	%f3346, %f3340, %f3298, %f3266;
	fma.rn.f32 	%f3347, %f3340, %f3300, %f3267;
	fma.rn.f32 	%f3348, %f3340, %f3302, %f3268;
	ld.shared.f32 	%f3349, [%r3186+1684];
	fma.rn.f32 	%f3350, %f3349, %f3288, %f3270;
	fma.rn.f32 	%f3351, %f3349, %f3290, %f3271;
	fma.rn.f32 	%f3352, %f3349, %f3292, %f3272;
	fma.rn.f32 	%f3353, %f3349, %f3294, %f3273;
	fma.rn.f32 	%f3354, %f3349, %f3296, %f3274;
	fma.rn.f32 	%f3355, %f3349, %f3298, %f3275;
	fma.rn.f32 	%f3356, %f3349, %f3300, %f3276;
	fma.rn.f32 	%f3357, %f3349, %f3302, %f3277;
	ld.shared.f32 	%f3358, [%r3186+1940];
	fma.rn.f32 	%f3359, %f3358, %f3288, %f3279;
	fma.rn.f32 	%f3360, %f3358, %f3290, %f3280;
	fma.rn.f32 	%f3361, %f3358, %f3292, %f3281;
	fma.rn.f32 	%f3362, %f3358, %f3294, %f3282;
	fma.rn.f32 	%f3363, %f3358, %f3296, %f3283;
	fma.rn.f32 	%f3364, %f3358, %f3298, %f3284;
	fma.rn.f32 	%f3365, %f3358, %f3300, %f3285;
	fma.rn.f32 	%f3366, %f3358, %f3302, %f3286;
	ld.shared.f32 	%f3367, [%r3186+152];
	ld.shared.f32 	%f3368, [%r3190+9728];
	fma.rn.f32 	%f3369, %f3367, %f3368, %f3289;
	ld.shared.f32 	%f3370, [%r3190+9732];
	fma.rn.f32 	%f3371, %f3367, %f3370, %f3291;
	ld.shared.f32 	%f3372, [%r3190+9736];
	fma.rn.f32 	%f3373, %f3367, %f3372, %f3293;
	ld.shared.f32 	%f3374, [%r3190+9740];
	fma.rn.f32 	%f3375, %f3367, %f3374, %f3295;
	ld.shared.f32 	%f3376, [%r3190+9744];
	fma.rn.f32 	%f3377, %f3367, %f3376, %f3297;
	ld.shared.f32 	%f3378, [%r3190+9748];
	fma.rn.f32 	%f3379, %f3367, %f3378, %f3299;
	ld.shared.f32 	%f3380, [%r3190+9752];
	fma.rn.f32 	%f3381, %f3367, %f3380, %f3301;
	ld.shared.f32 	%f3382, [%r3190+9756];
	fma.rn.f32 	%f3383, %f3367, %f3382, %f3303;
	ld.shared.f32 	%f3384, [%r3186+408];
	fma.rn.f32 	%f3385, %f3384, %f3368, %f3305;
	fma.rn.f32 	%f3386, %f3384, %f3370, %f3306;
	fma.rn.f32 	%f3387, %f3384, %f3372, %f3307;
	fma.rn.f32 	%f3388, %f3384, %f3374, %f3308;
	fma.rn.f32 	%f3389, %f3384, %f3376, %f3309;
	fma.rn.f32 	%f3390, %f3384, %f3378, %f3310;
	fma.rn.f32 	%f3391, %f3384, %f3380, %f3311;
	fma.rn.f32 	%f3392, %f3384, %f3382, %f3312;
	ld.shared.f32 	%f3393, [%r3186+664];
	fma.rn.f32 	%f3394, %f3393, %f3368, %f3314;
	fma.rn.f32 	%f3395, %f3393, %f3370, %f3315;
	fma.rn.f32 	%f3396, %f3393, %f3372, %f3316;
	fma.rn.f32 	%f3397, %f3393, %f3374, %f3317;
	fma.rn.f32 	%f3398, %f3393, %f3376, %f3318;
	fma.rn.f32 	%f3399, %f3393, %f3378, %f3319;
	fma.rn.f32 	%f3400, %f3393, %f3380, %f3320;
	fma.rn.f32 	%f3401, %f3393, %f3382, %f3321;
	ld.shared.f32 	%f3402, [%r3186+920];
	fma.rn.f32 	%f3403, %f3402, %f3368, %f3323;
	fma.rn.f32 	%f3404, %f3402, %f3370, %f3324;
	fma.rn.f32 	%f3405, %f3402, %f3372, %f3325;
	fma.rn.f32 	%f3406, %f3402, %f3374, %f3326;
	fma.rn.f32 	%f3407, %f3402, %f3376, %f3327;
	fma.rn.f32 	%f3408, %f3402, %f3378, %f3328;
	fma.rn.f32 	%f3409, %f3402, %f3380, %f3329;
	fma.rn.f32 	%f3410, %f3402, %f3382, %f3330;
	ld.shared.f32 	%f3411, [%r3186+1176];
	fma.rn.f32 	%f3412, %f3411, %f3368, %f3332;
	fma.rn.f32 	%f3413, %f3411, %f3370, %f3333;
	fma.rn.f32 	%f3414, %f3411, %f3372, %f3334;
	fma.rn.f32 	%f3415, %f3411, %f3374, %f3335;
	fma.rn.f32 	%f3416, %f3411, %f3376, %f3336;
	fma.rn.f32 	%f3417, %f3411, %f3378, %f3337;
	fma.rn.f32 	%f3418, %f3411, %f3380, %f3338;
	fma.rn.f32 	%f3419, %f3411, %f3382, %f3339;
	ld.shared.f32 	%f3420, [%r3186+1432];
	fma.rn.f32 	%f3421, %f3420, %f3368, %f3341;
	fma.rn.f32 	%f3422, %f3420, %f3370, %f3342;
	fma.rn.f32 	%f3423, %f3420, %f3372, %f3343;
	fma.rn.f32 	%f3424, %f3420, %f3374, %f3344;
	fma.rn.f32 	%f3425, %f3420, %f3376, %f3345;
	fma.rn.f32 	%f3426, %f3420, %f3378, %f3346;
	fma.rn.f32 	%f3427, %f3420, %f3380, %f3347;
	fma.rn.f32 	%f3428, %f3420, %f3382, %f3348;
	ld.shared.f32 	%f3429, [%r3186+1688];
	fma.rn.f32 	%f3430, %f3429, %f3368, %f3350;
	fma.rn.f32 	%f3431, %f3429, %f3370, %f3351;
	fma.rn.f32 	%f3432, %f3429, %f3372, %f3352;
	fma.rn.f32 	%f3433, %f3429, %f3374, %f3353;
	fma.rn.f32 	%f3434, %f3429, %f3376, %f3354;
	fma.rn.f32 	%f3435, %f3429, %f3378, %f3355;
	fma.rn.f32 	%f3436, %f3429, %f3380, %f3356;
	fma.rn.f32 	%f3437, %f3429, %f3382, %f3357;
	ld.shared.f32 	%f3438, [%r3186+1944];
	fma.rn.f32 	%f3439, %f3438, %f3368, %f3359;
	fma.rn.f32 	%f3440, %f3438, %f3370, %f3360;
	fma.rn.f32 	%f3441, %f3438, %f3372, %f3361;
	fma.rn.f32 	%f3442, %f3438, %f3374, %f3362;
	fma.rn.f32 	%f3443, %f3438, %f3376, %f3363;
	fma.rn.f32 	%f3444, %f3438, %f3378, %f3364;
	fma.rn.f32 	%f3445, %f3438, %f3380, %f3365;
	fma.rn.f32 	%f3446, %f3438, %f3382, %f3366;
	ld.shared.f32 	%f3447, [%r3186+156];
	ld.shared.f32 	%f3448, [%r3190+9984];
	fma.rn.f32 	%f3449, %f3447, %f3448, %f3369;
	ld.shared.f32 	%f3450, [%r3190+9988];
	fma.rn.f32 	%f3451, %f3447, %f3450, %f3371;
	ld.shared.f32 	%f3452, [%r3190+9992];
	fma.rn.f32 	%f3453, %f3447, %f3452, %f3373;
	ld.shared.f32 	%f3454, [%r3190+9996];
	fma.rn.f32 	%f3455, %f3447, %f3454, %f3375;
	ld.shared.f32 	%f3456, [%r3190+10000];
	fma.rn.f32 	%f3457, %f3447, %f3456, %f3377;
	ld.shared.f32 	%f3458, [%r3190+10004];
	fma.rn.f32 	%f3459, %f3447, %f3458, %f3379;
	ld.shared.f32 	%f3460, [%r3190+10008];
	fma.rn.f32 	%f3461, %f3447, %f3460, %f3381;
	ld.shared.f32 	%f3462, [%r3190+10012];
	fma.rn.f32 	%f3463, %f3447, %f3462, %f3383;
	ld.shared.f32 	%f3464, [%r3186+412];
	fma.rn.f32 	%f3465, %f3464, %f3448, %f3385;
	fma.rn.f32 	%f3466, %f3464, %f3450, %f3386;
	fma.rn.f32 	%f3467, %f3464, %f3452, %f3387;
	fma.rn.f32 	%f3468, %f3464, %f3454, %f3388;
	fma.rn.f32 	%f3469, %f3464, %f3456, %f3389;
	fma.rn.f32 	%f3470, %f3464, %f3458, %f3390;
	fma.rn.f32 	%f3471, %f3464, %f3460, %f3391;
	fma.rn.f32 	%f3472, %f3464, %f3462, %f3392;
	ld.shared.f32 	%f3473, [%r3186+668];
	fma.rn.f32 	%f3474, %f3473, %f3448, %f3394;
	fma.rn.f32 	%f3475, %f3473, %f3450, %f3395;
	fma.rn.f32 	%f3476, %f3473, %f3452, %f3396;
	fma.rn.f32 	%f3477, %f3473, %f3454, %f3397;
	fma.rn.f32 	%f3478, %f3473, %f3456, %f3398;
	fma.rn.f32 	%f3479, %f3473, %f3458, %f3399;
	fma.rn.f32 	%f3480, %f3473, %f3460, %f3400;
	fma.rn.f32 	%f3481, %f3473, %f3462, %f3401;
	ld.shared.f32 	%f3482, [%r3186+924];
	fma.rn.f32 	%f3483, %f3482, %f3448, %f3403;
	fma.rn.f32 	%f3484, %f3482, %f3450, %f3404;
	fma.rn.f32 	%f3485, %f3482, %f3452, %f3405;
	fma.rn.f32 	%f3486, %f3482, %f3454, %f3406;
	fma.rn.f32 	%f3487, %f3482, %f3456, %f3407;
	fma.rn.f32 	%f3488, %f3482, %f3458, %f3408;
	fma.rn.f32 	%f3489, %f3482, %f3460, %f3409;
	fma.rn.f32 	%f3490, %f3482, %f3462, %f3410;
	ld.shared.f32 	%f3491, [%r3186+1180];
	fma.rn.f32 	%f3492, %f3491, %f3448, %f3412;
	fma.rn.f32 	%f3493, %f3491, %f3450, %f3413;
	fma.rn.f32 	%f3494, %f3491, %f3452, %f3414;
	fma.rn.f32 	%f3495, %f3491, %f3454, %f3415;
	fma.rn.f32 	%f3496, %f3491, %f3456, %f3416;
	fma.rn.f32 	%f3497, %f3491, %f3458, %f3417;
	fma.rn.f32 	%f3498, %f3491, %f3460, %f3418;
	fma.rn.f32 	%f3499, %f3491, %f3462, %f3419;
	ld.shared.f32 	%f3500, [%r3186+1436];
	fma.rn.f32 	%f3501, %f3500, %f3448, %f3421;
	fma.rn.f32 	%f3502, %f3500, %f3450, %f3422;
	fma.rn.f32 	%f3503, %f3500, %f3452, %f3423;
	fma.rn.f32 	%f3504, %f3500, %f3454, %f3424;
	fma.rn.f32 	%f3505, %f3500, %f3456, %f3425;
	fma.rn.f32 	%f3506, %f3500, %f3458, %f3426;
	fma.rn.f32 	%f3507, %f3500, %f3460, %f3427;
	fma.rn.f32 	%f3508, %f3500, %f3462, %f3428;
	ld.shared.f32 	%f3509, [%r3186+1692];
	fma.rn.f32 	%f3510, %f3509, %f3448, %f3430;
	fma.rn.f32 	%f3511, %f3509, %f3450, %f3431;
	fma.rn.f32 	%f3512, %f3509, %f3452, %f3432;
	fma.rn.f32 	%f3513, %f3509, %f3454, %f3433;
	fma.rn.f32 	%f3514, %f3509, %f3456, %f3434;
	fma.rn.f32 	%f3515, %f3509, %f3458, %f3435;
	fma.rn.f32 	%f3516, %f3509, %f3460, %f3436;
	fma.rn.f32 	%f3517, %f3509, %f3462, %f3437;
	ld.shared.f32 	%f3518, [%r3186+1948];
	fma.rn.f32 	%f3519, %f3518, %f3448, %f3439;
	fma.rn.f32 	%f3520, %f3518, %f3450, %f3440;
	fma.rn.f32 	%f3521, %f3518, %f3452, %f3441;
	fma.rn.f32 	%f3522, %f3518, %f3454, %f3442;
	fma.rn.f32 	%f3523, %f3518, %f3456, %f3443;
	fma.rn.f32 	%f3524, %f3518, %f3458, %f3444;
	fma.rn.f32 	%f3525, %f3518, %f3460, %f3445;
	fma.rn.f32 	%f3526, %f3518, %f3462, %f3446;
	ld.shared.f32 	%f3527, [%r3186+160];
	ld.shared.f32 	%f3528, [%r3190+10240];
	fma.rn.f32 	%f3529, %f3527, %f3528, %f3449;
	ld.shared.f32 	%f3530, [%r3190+10244];
	fma.rn.f32 	%f3531, %f3527, %f3530, %f3451;
	ld.shared.f32 	%f3532, [%r3190+10248];
	fma.rn.f32 	%f3533, %f3527, %f3532, %f3453;
	ld.shared.f32 	%f3534, [%r3190+10252];
	fma.rn.f32 	%f3535, %f3527, %f3534, %f3455;
	ld.shared.f32 	%f3536, [%r3190+10256];
	fma.rn.f32 	%f3537, %f3527, %f3536, %f3457;
	ld.shared.f32 	%f3538, [%r3190+10260];
	fma.rn.f32 	%f3539, %f3527, %f3538, %f3459;
	ld.shared.f32 	%f3540, [%r3190+10264];
	fma.rn.f32 	%f3541, %f3527, %f3540, %f3461;
	ld.shared.f32 	%f3542, [%r3190+10268];
	fma.rn.f32 	%f3543, %f3527, %f3542, %f3463;
	ld.shared.f32 	%f3544, [%r3186+416];
	fma.rn.f32 	%f3545, %f3544, %f3528, %f3465;
	fma.rn.f32 	%f3546, %f3544, %f3530, %f3466;
	fma.rn.f32 	%f3547, %f3544, %f3532, %f3467;
	fma.rn.f32 	%f3548, %f3544, %f3534, %f3468;
	fma.rn.f32 	%f3549, %f3544, %f3536, %f3469;
	fma.rn.f32 	%f3550, %f3544, %f3538, %f3470;
	fma.rn.f32 	%f3551, %f3544, %f3540, %f3471;
	fma.rn.f32 	%f3552, %f3544, %f3542, %f3472;
	ld.shared.f32 	%f3553, [%r3186+672];
	fma.rn.f32 	%f3554, %f3553, %f3528, %f3474;
	fma.rn.f32 	%f3555, %f3553, %f3530, %f3475;
	fma.rn.f32 	%f3556, %f3553, %f3532, %f3476;
	fma.rn.f32 	%f3557, %f3553, %f3534, %f3477;
	fma.rn.f32 	%f3558, %f3553, %f3536, %f3478;
	fma.rn.f32 	%f3559, %f3553, %f3538, %f3479;
	fma.rn.f32 	%f3560, %f3553, %f3540, %f3480;
	fma.rn.f32 	%f3561, %f3553, %f3542, %f3481;
	ld.shared.f32 	%f3562, [%r3186+928];
	fma.rn.f32 	%f3563, %f3562, %f3528, %f3483;
	fma.rn.f32 	%f3564, %f3562, %f3530, %f3484;
	fma.rn.f32 	%f3565, %f3562, %f3532, %f3485;
	fma.rn.f32 	%f3566, %f3562, %f3534, %f3486;
	fma.rn.f32 	%f3567, %f3562, %f3536, %f3487;
	fma.rn.f32 	%f3568, %f3562, %f3538, %f3488;
	fma.rn.f32 	%f3569, %f3562, %f3540, %f3489;
	fma.rn.f32 	%f3570, %f3562, %f3542, %f3490;
	ld.shared.f32 	%f3571, [%r3186+1184];
	fma.rn.f32 	%f3572, %f3571, %f3528, %f3492;
	fma.rn.f32 	%f3573, %f3571, %f3530, %f3493;
	fma.rn.f32 	%f3574, %f3571, %f3532, %f3494;
	fma.rn.f32 	%f3575, %f3571, %f3534, %f3495;
	fma.rn.f32 	%f3576, %f3571, %f3536, %f3496;
	fma.rn.f32 	%f3577, %f3571, %f3538, %f3497;
	fma.rn.f32 	%f3578, %f3571, %f3540, %f3498;
	fma.rn.f32 	%f3579, %f3571, %f3542, %f3499;
	ld.shared.f32 	%f3580, [%r3186+1440];
	fma.rn.f32 	%f3581, %f3580, %f3528, %f3501;
	fma.rn.f32 	%f3582, %f3580, %f3530, %f3502;
	fma.rn.f32 	%f3583, %f3580, %f3532, %f3503;
	fma.rn.f32 	%f3584, %f3580, %f3534, %f3504;
	fma.rn.f32 	%f3585, %f3580, %f3536, %f3505;
	fma.rn.f32 	%f3586, %f3580, %f3538, %f3506;
	fma.rn.f32 	%f3587, %f3580, %f3540, %f3507;
	fma.rn.f32 	%f3588, %f3580, %f3542, %f3508;
	ld.shared.f32 	%f3589, [%r3186+1696];
	fma.rn.f32 	%f3590, %f3589, %f3528, %f3510;
	fma.rn.f32 	%f3591, %f3589, %f3530, %f3511;
	fma.rn.f32 	%f3592, %f3589, %f3532, %f3512;
	fma.rn.f32 	%f3593, %f3589, %f3534, %f3513;
	fma.rn.f32 	%f3594, %f3589, %f3536, %f3514;
	fma.rn.f32 	%f3595, %f3589, %f3538, %f3515;
	fma.rn.f32 	%f3596, %f3589, %f3540, %f3516;
	fma.rn.f32 	%f3597, %f3589, %f3542, %f3517;
	ld.shared.f32 	%f3598, [%r3186+1952];
	fma.rn.f32 	%f3599, %f3598, %f3528, %f3519;
	fma.rn.f32 	%f3600, %f3598, %f3530, %f3520;
	fma.rn.f32 	%f3601, %f3598, %f3532, %f3521;
	fma.rn.f32 	%f3602, %f3598, %f3534, %f3522;
	fma.rn.f32 	%f3603, %f3598, %f3536, %f3523;
	fma.rn.f32 	%f3604, %f3598, %f3538, %f3524;
	fma.rn.f32 	%f3605, %f3598, %f3540, %f3525;
	fma.rn.f32 	%f3606, %f3598, %f3542, %f3526;
	ld.shared.f32 	%f3607, [%r3186+164];
	ld.shared.f32 	%f3608, [%r3190+10496];
	fma.rn.f32 	%f3609, %f3607, %f3608, %f3529;
	ld.shared.f32 	%f3610, [%r3190+10500];
	fma.rn.f32 	%f3611, %f3607, %f3610, %f3531;
	ld.shared.f32 	%f3612, [%r3190+10504];
	fma.rn.f32 	%f3613, %f3607, %f3612, %f3533;
	ld.shared.f32 	%f3614, [%r3190+10508];
	fma.rn.f32 	%f3615, %f3607, %f3614, %f3535;
	ld.shared.f32 	%f3616, [%r3190+10512];
	fma.rn.f32 	%f3617, %f3607, %f3616, %f3537;
	ld.shared.f32 	%f3618, [%r3190+10516];
	fma.rn.f32 	%f3619, %f3607, %f3618, %f3539;
	ld.shared.f32 	%f3620, [%r3190+10520];
	fma.rn.f32 	%f3621, %f3607, %f3620, %f3541;
	ld.shared.f32 	%f3622, [%r3190+10524];
	fma.rn.f32 	%f3623, %f3607, %f3622, %f3543;
	ld.shared.f32 	%f3624, [%r3186+420];
	fma.rn.f32 	%f3625, %f3624, %f3608, %f3545;
	fma.rn.f32 	%f3626, %f3624, %f3610, %f3546;
	fma.rn.f32 	%f3627, %f3624, %f3612, %f3547;
	fma.rn.f32 	%f3628, %f3624, %f3614, %f3548;
	fma.rn.f32 	%f3629, %f3624, %f3616, %f3549;
	fma.rn.f32 	%f3630, %f3624, %f3618, %f3550;
	fma.rn.f32 	%f3631, %f3624, %f3620, %f3551;
	fma.rn.f32 	%f3632, %f3624, %f3622, %f3552;
	ld.shared.f32 	%f3633, [%r3186+676];
	fma.rn.f32 	%f3634, %f3633, %f3608, %f3554;
	fma.rn.f32 	%f3635, %f3633, %f3610, %f3555;
	fma.rn.f32 	%f3636, %f3633, %f3612, %f3556;
	fma.rn.f32 	%f3637, %f3633, %f3614, %f3557;
	fma.rn.f32 	%f3638, %f3633, %f3616, %f3558;
	fma.rn.f32 	%f3639, %f3633, %f3618, %f3559;
	fma.rn.f32 	%f3640, %f3633, %f3620, %f3560;
	fma.rn.f32 	%f3641, %f3633, %f3622, %f3561;
	ld.shared.f32 	%f3642, [%r3186+932];
	fma.rn.f32 	%f3643, %f3642, %f3608, %f3563;
	fma.rn.f32 	%f3644, %f3642, %f3610, %f3564;
	fma.rn.f32 	%f3645, %f3642, %f3612, %f3565;
	fma.rn.f32 	%f3646, %f3642, %f3614, %f3566;
	fma.rn.f32 	%f3647, %f3642, %f3616, %f3567;
	fma.rn.f32 	%f3648, %f3642, %f3618, %f3568;
	fma.rn.f32 	%f3649, %f3642, %f3620, %f3569;
	fma.rn.f32 	%f3650, %f3642, %f3622, %f3570;
	ld.shared.f32 	%f3651, [%r3186+1188];
	fma.rn.f32 	%f3652, %f3651, %f3608, %f3572;
	fma.rn.f32 	%f3653, %f3651, %f3610, %f3573;
	fma.rn.f32 	%f3654, %f3651, %f3612, %f3574;
	fma.rn.f32 	%f3655, %f3651, %f3614, %f3575;
	fma.rn.f32 	%f3656, %f3651, %f3616, %f3576;
	fma.rn.f32 	%f3657, %f3651, %f3618, %f3577;
	fma.rn.f32 	%f3658, %f3651, %f3620, %f3578;
	fma.rn.f32 	%f3659, %f3651, %f3622, %f3579;
	ld.shared.f32 	%f3660, [%r3186+1444];
	fma.rn.f32 	%f3661, %f3660, %f3608, %f3581;
	fma.rn.f32 	%f3662, %f3660, %f3610, %f3582;
	fma.rn.f32 	%f3663, %f3660, %f3612, %f3583;
	fma.rn.f32 	%f3664, %f3660, %f3614, %f3584;
	fma.rn.f32 	%f3665, %f3660, %f3616, %f3585;
	fma.rn.f32 	%f3666, %f3660, %f3618, %f3586;
	fma.rn.f32 	%f3667, %f3660, %f3620, %f3587;
	fma.rn.f32 	%f3668, %f3660, %f3622, %f3588;
	ld.shared.f32 	%f3669, [%r3186+1700];
	fma.rn.f32 	%f3670, %f3669, %f3608, %f3590;
	fma.rn.f32 	%f3671, %f3669, %f3610, %f3591;
	fma.rn.f32 	%f3672, %f3669, %f3612, %f3592;
	fma.rn.f32 	%f3673, %f3669, %f3614, %f3593;
	fma.rn.f32 	%f3674, %f3669, %f3616, %f3594;
	fma.rn.f32 	%f3675, %f3669, %f3618, %f3595;
	fma.rn.f32 	%f3676, %f3669, %f3620, %f3596;
	fma.rn.f32 	%f3677, %f3669, %f3622, %f3597;
	ld.shared.f32 	%f3678, [%r3186+1956];
	fma.rn.f32 	%f3679, %f3678, %f3608, %f3599;
	fma.rn.f32 	%f3680, %f3678, %f3610, %f3600;
	fma.rn.f32 	%f3681, %f3678, %f3612, %f3601;
	fma.rn.f32 	%f3682, %f3678, %f3614, %f3602;
	fma.rn.f32 	%f3683, %f3678, %f3616, %f3603;
	fma.rn.f32 	%f3684, %f3678, %f3618, %f3604;
	fma.rn.f32 	%f3685, %f3678, %f3620, %f3605;
	fma.rn.f32 	%f3686, %f3678, %f3622, %f3606;
	ld.shared.f32 	%f3687, [%r3186+168];
	ld.shared.f32 	%f3688, [%r3190+10752];
	fma.rn.f32 	%f3689, %f3687, %f3688, %f3609;
	ld.shared.f32 	%f3690, [%r3190+10756];
	fma.rn.f32 	%f3691, %f3687, %f3690, %f3611;
	ld.shared.f32 	%f3692, [%r3190+10760];
	fma.rn.f32 	%f3693, %f3687, %f3692, %f3613;
	ld.shared.f32 	%f3694, [%r3190+10764];
	fma.rn.f32 	%f3695, %f3687, %f3694, %f3615;
	ld.shared.f32 	%f3696, [%r3190+10768];
	fma.rn.f32 	%f3697, %f3687, %f3696, %f3617;
	ld.shared.f32 	%f3698, [%r3190+10772];
	fma.rn.f32 	%f3699, %f3687, %f3698, %f3619;
	ld.shared.f32 	%f3700, [%r3190+10776];
	fma.rn.f32 	%f3701, %f3687, %f3700, %f3621;
	ld.shared.f32 	%f3702, [%r3190+10780];
	fma.rn.f32 	%f3703, %f3687, %f3702, %f3623;
	ld.shared.f32 	%f3704, [%r3186+424];
	fma.rn.f32 	%f3705, %f3704, %f3688, %f3625;
	fma.rn.f32 	%f3706, %f3704, %f3690, %f3626;
	fma.rn.f32 	%f3707, %f3704, %f3692, %f3627;
	fma.rn.f32 	%f3708, %f3704, %f3694, %f3628;
	fma.rn.f32 	%f3709, %f3704, %f3696, %f3629;
	fma.rn.f32 	%f3710, %f3704, %f3698, %f3630;
	fma.rn.f32 	%f3711, %f3704, %f3700, %f3631;
	fma.rn.f32 	%f3712, %f3704, %f3702, %f3632;
	ld.shared.f32 	%f3713, [%r3186+680];
	fma.rn.f32 	%f3714, %f3713, %f3688, %f3634;
	fma.rn.f32 	%f3715, %f3713, %f3690, %f3635;
	fma.rn.f32 	%f3716, %f3713, %f3692, %f3636;
	fma.rn.f32 	%f3717, %f3713, %f3694, %f3637;
	fma.rn.f32 	%f3718, %f3713, %f3696, %f3638;
	fma.rn.f32 	%f3719, %f3713, %f3698, %f3639;
	fma.rn.f32 	%f3720, %f3713, %f3700, %f3640;
	fma.rn.f32 	%f3721, %f3713, %f3702, %f3641;
	ld.shared.f32 	%f3722, [%r3186+936];
	fma.rn.f32 	%f3723, %f3722, %f3688, %f3643;
	fma.rn.f32 	%f3724, %f3722, %f3690, %f3644;
	fma.rn.f32 	%f3725, %f3722, %f3692, %f3645;
	fma.rn.f32 	%f3726, %f3722, %f3694, %f3646;
	fma.rn.f32 	%f3727, %f3722, %f3696, %f3647;
	fma.rn.f32 	%f3728, %f3722, %f3698, %f3648;
	fma.rn.f32 	%f3729, %f3722, %f3700, %f3649;
	fma.rn.f32 	%f3730, %f3722, %f3702, %f3650;
	ld.shared.f32 	%f3731, [%r3186+1192];
	fma.rn.f32 	%f3732, %f3731, %f3688, %f3652;
	fma.rn.f32 	%f3733, %f3731, %f3690, %f3653;
	fma.rn.f32 	%f3734, %f3731, %f3692, %f3654;
	fma.rn.f32 	%f3735, %f3731, %f3694, %f3655;
	fma.rn.f32 	%f3736, %f3731, %f3696, %f3656;
	fma.rn.f32 	%f3737, %f3731, %f3698, %f3657;
	fma.rn.f32 	%f3738, %f3731, %f3700, %f3658;
	fma.rn.f32 	%f3739, %f3731, %f3702, %f3659;
	ld.shared.f32 	%f3740, [%r3186+1448];
	fma.rn.f32 	%f3741, %f3740, %f3688, %f3661;
	fma.rn.f32 	%f3742, %f3740, %f3690, %f3662;
	fma.rn.f32 	%f3743, %f3740, %f3692, %f3663;
	fma.rn.f32 	%f3744, %f3740, %f3694, %f3664;
	fma.rn.f32 	%f3745, %f3740, %f3696, %f3665;
	fma.rn.f32 	%f3746, %f3740, %f3698, %f3666;
	fma.rn.f32 	%f3747, %f3740, %f3700, %f3667;
	fma.rn.f32 	%f3748, %f3740, %f3702, %f3668;
	ld.shared.f32 	%f3749, [%r3186+1704];
	fma.rn.f32 	%f3750, %f3749, %f3688, %f3670;
	fma.rn.f32 	%f3751, %f3749, %f3690, %f3671;
	fma.rn.f32 	%f3752, %f3749, %f3692, %f3672;
	fma.rn.f32 	%f3753, %f3749, %f3694, %f3673;
	fma.rn.f32 	%f3754, %f3749, %f3696, %f3674;
	fma.rn.f32 	%f3755, %f3749, %f3698, %f3675;
	fma.rn.f32 	%f3756, %f3749, %f3700, %f3676;
	fma.rn.f32 	%f3757, %f3749, %f3702, %f3677;
	ld.shared.f32 	%f3758, [%r3186+1960];
	fma.rn.f32 	%f3759, %f3758, %f3688, %f3679;
	fma.rn.f32 	%f3760, %f3758, %f3690, %f3680;
	fma.rn.f32 	%f3761, %f3758, %f3692, %f3681;
	fma.rn.f32 	%f3762, %f3758, %f3694, %f3682;
	fma.rn.f32 	%f3763, %f3758, %f3696, %f3683;
	fma.rn.f32 	%f3764, %f3758, %f3698, %f3684;
	fma.rn.f32 	%f3765, %f3758, %f3700, %f3685;
	fma.rn.f32 	%f3766, %f3758, %f3702, %f3686;
	ld.shared.f32 	%f3767, [%r3186+172];
	ld.shared.f32 	%f3768, [%r3190+11008];
	fma.rn.f32 	%f3769, %f3767, %f3768, %f3689;
	ld.shared.f32 	%f3770, [%r3190+11012];
	fma.rn.f32 	%f3771, %f3767, %f3770, %f3691;
	ld.shared.f32 	%f3772, [%r3190+11016];
	fma.rn.f32 	%f3773, %f3767, %f3772, %f3693;
	ld.shared.f32 	%f3774, [%r3190+11020];
	fma.rn.f32 	%f3775, %f3767, %f3774, %f3695;
	ld.shared.f32 	%f3776, [%r3190+11024];
	fma.rn.f32 	%f3777, %f3767, %f3776, %f3697;
	ld.shared.f32 	%f3778, [%r3190+11028];
	fma.rn.f32 	%f3779, %f3767, %f3778, %f3699;
	ld.shared.f32 	%f3780, [%r3190+11032];
	fma.rn.f32 	%f3781, %f3767, %f3780, %f3701;
	ld.shared.f32 	%f3782, [%r3190+11036];
	fma.rn.f32 	%f3783, %f3767, %f3782, %f3703;
	ld.shared.f32 	%f3784, [%r3186+428];
	fma.rn.f32 	%f3785, %f3784, %f3768, %f3705;
	fma.rn.f32 	%f3786, %f3784, %f3770, %f3706;
	fma.rn.f32 	%f3787, %f3784, %f3772, %f3707;
	fma.rn.f32 	%f3788, %f3784, %f3774, %f3708;
	fma.rn.f32 	%f3789, %f3784, %f3776, %f3709;
	fma.rn.f32 	%f3790, %f3784, %f3778, %f3710;
	fma.rn.f32 	%f3791, %f3784, %f3780, %f3711;
	fma.rn.f32 	%f3792, %f3784, %f3782, %f3712;
	ld.shared.f32 	%f3793, [%r3186+684];
	fma.rn.f32 	%f3794, %f3793, %f3768, %f3714;
	fma.rn.f32 	%f3795, %f3793, %f3770, %f3715;
	fma.rn.f32 	%f3796, %f3793, %f3772, %f3716;
	fma.rn.f32 	%f3797, %f3793, %f3774, %f3717;
	fma.rn.f32 	%f3798, %f3793, %f3776, %f3718;
	fma.rn.f32 	%f3799, %f3793, %f3778, %f3719;
	fma.rn.f32 	%f3800, %f3793, %f3780, %f3720;
	fma.rn.f32 	%f3801, %f3793, %f3782, %f3721;
	ld.shared.f32 	%f3802, [%r3186+940];
	fma.rn.f32 	%f3803, %f3802, %f3768, %f3723;
	fma.rn.f32 	%f3804, %f3802, %f3770, %f3724;
	fma.rn.f32 	%f3805, %f3802, %f3772, %f3725;
	fma.rn.f32 	%f3806, %f3802, %f3774, %f3726;
	fma.rn.f32 	%f3807, %f3802, %f3776, %f3727;
	fma.rn.f32 	%f3808, %f3802, %f3778, %f3728;
	fma.rn.f32 	%f3809, %f3802, %f3780, %f3729;
	fma.rn.f32 	%f3810, %f3802, %f3782, %f3730;
	ld.shared.f32 	%f3811, [%r3186+1196];
	fma.rn.f32 	%f3812, %f3811, %f3768, %f3732;
	fma.rn.f32 	%f3813, %f3811, %f3770, %f3733;
	fma.rn.f32 	%f3814, %f3811, %f3772, %f3734;
	fma.rn.f32 	%f3815, %f3811, %f3774, %f3735;
	fma.rn.f32 	%f3816, %f3811, %f3776, %f3736;
	fma.rn.f32 	%f3817, %f3811, %f3778, %f3737;
	fma.rn.f32 	%f3818, %f3811, %f3780, %f3738;
	fma.rn.f32 	%f3819, %f3811, %f3782, %f3739;
	ld.shared.f32 	%f3820, [%r3186+1452];
	fma.rn.f32 	%f3821, %f3820, %f3768, %f3741;
	fma.rn.f32 	%f3822, %f3820, %f3770, %f3742;
	fma.rn.f32 	%f3823, %f3820, %f3772, %f3743;
	fma.rn.f32 	%f3824, %f3820, %f3774, %f3744;
	fma.rn.f32 	%f3825, %f3820, %f3776, %f3745;
	fma.rn.f32 	%f3826, %f3820, %f3778, %f3746;
	fma.rn.f32 	%f3827, %f3820, %f3780, %f3747;
	fma.rn.f32 	%f3828, %f3820, %f3782, %f3748;
	ld.shared.f32 	%f3829, [%r3186+1708];
	fma.rn.f32 	%f3830, %f3829, %f3768, %f3750;
	fma.rn.f32 	%f3831, %f3829, %f3770, %f3751;
	fma.rn.f32 	%f3832, %f3829, %f3772, %f3752;
	fma.rn.f32 	%f3833, %f3829, %f3774, %f3753;
	fma.rn.f32 	%f3834, %f3829, %f3776, %f3754;
	fma.rn.f32 	%f3835, %f3829, %f3778, %f3755;
	fma.rn.f32 	%f3836, %f3829, %f3780, %f3756;
	fma.rn.f32 	%f3837, %f3829, %f3782, %f3757;
	ld.shared.f32 	%f3838, [%r3186+1964];
	fma.rn.f32 	%f3839, %f3838, %f3768, %f3759;
	fma.rn.f32 	%f3840, %f3838, %f3770, %f3760;
	fma.rn.f32 	%f3841, %f3838, %f3772, %f3761;
	fma.rn.f32 	%f3842, %f3838, %f3774, %f3762;
	fma.rn.f32 	%f3843, %f3838, %f3776, %f3763;
	fma.rn.f32 	%f3844, %f3838, %f3778, %f3764;
	fma.rn.f32 	%f3845, %f3838, %f3780, %f3765;
	fma.rn.f32 	%f3846, %f3838, %f3782, %f3766;
	ld.shared.f32 	%f3847, [%r3186+176];
	ld.shared.f32 	%f3848, [%r3190+11264];
	fma.rn.f32 	%f3849, %f3847, %f3848, %f3769;
	ld.shared.f32 	%f3850, [%r3190+11268];
	fma.rn.f32 	%f3851, %f3847, %f3850, %f3771;
	ld.shared.f32 	%f3852, [%r3190+11272];
	fma.rn.f32 	%f3853, %f3847, %f3852, %f3773;
	ld.shared.f32 	%f3854, [%r3190+11276];
	fma.rn.f32 	%f3855, %f3847, %f3854, %f3775;
	ld.shared.f32 	%f3856, [%r3190+11280];
	fma.rn.f32 	%f3857, %f3847, %f3856, %f3777;
	ld.shared.f32 	%f3858, [%r3190+11284];
	fma.rn.f32 	%f3859, %f3847, %f3858, %f3779;
	ld.shared.f32 	%f3860, [%r3190+11288];
	fma.rn.f32 	%f3861, %f3847, %f3860, %f3781;
	ld.shared.f32 	%f3862, [%r3190+11292];
	fma.rn.f32 	%f3863, %f3847, %f3862, %f3783;
	ld.shared.f32 	%f3864, [%r3186+432];
	fma.rn.f32 	%f3865, %f3864, %f3848, %f3785;
	fma.rn.f32 	%f3866, %f3864, %f3850, %f3786;
	fma.rn.f32 	%f3867, %f3864, %f3852, %f3787;
	fma.rn.f32 	%f3868, %f3864, %f3854, %f3788;
	fma.rn.f32 	%f3869, %f3864, %f3856, %f3789;
	fma.rn.f32 	%f3870, %f3864, %f3858, %f3790;
	fma.rn.f32 	%f3871, %f3864, %f3860, %f3791;
	fma.rn.f32 	%f3872, %f3864, %f3862, %f3792;
	ld.shared.f32 	%f3873, [%r3186+688];
	fma.rn.f32 	%f3874, %f3873, %f3848, %f3794;
	fma.rn.f32 	%f3875, %f3873, %f3850, %f3795;
	fma.rn.f32 	%f3876, %f3873, %f3852, %f3796;
	fma.rn.f32 	%f3877, %f3873, %f3854, %f3797;
	fma.rn.f32 	%f3878, %f3873, %f3856, %f3798;
	fma.rn.f32 	%f3879, %f3873, %f3858, %f3799;
	fma.rn.f32 	%f3880, %f3873, %f3860, %f3800;
	fma.rn.f32 	%f3881, %f3873, %f3862, %f3801;
	ld.shared.f32 	%f3882, [%r3186+944];
	fma.rn.f32 	%f3883, %f3882, %f3848, %f3803;
	fma.rn.f32 	%f3884, %f3882, %f3850, %f3804;
	fma.rn.f32 	%f3885, %f3882, %f3852, %f3805;
	fma.rn.f32 	%f3886, %f3882, %f3854, %f3806;
	fma.rn.f32 	%f3887, %f3882, %f3856, %f3807;
	fma.rn.f32 	%f3888, %f3882, %f3858, %f3808;
	fma.rn.f32 	%f3889, %f3882, %f3860, %f3809;
	fma.rn.f32 	%f3890, %f3882, %f3862, %f3810;
	ld.shared.f32 	%f3891, [%r3186+1200];
	fma.rn.f32 	%f3892, %f3891, %f3848, %f3812;
	fma.rn.f32 	%f3893, %f3891, %f3850, %f3813;
	fma.rn.f32 	%f3894, %f3891, %f3852, %f3814;
	fma.rn.f32 	%f3895, %f3891, %f3854, %f3815;
	fma.rn.f32 	%f3896, %f3891, %f3856, %f3816;
	fma.rn.f32 	%f3897, %f3891, %f3858, %f3817;
	fma.rn.f32 	%f3898, %f3891, %f3860, %f3818;
	fma.rn.f32 	%f3899, %f3891, %f3862, %f3819;
	ld.shared.f32 	%f3900, [%r3186+1456];
	fma.rn.f32 	%f3901, %f3900, %f3848, %f3821;
	fma.rn.f32 	%f3902, %f3900, %f3850, %f3822;
	fma.rn.f32 	%f3903, %f3900, %f3852, %f3823;
	fma.rn.f32 	%f3904, %f3900, %f3854, %f3824;
	fma.rn.f32 	%f3905, %f3900, %f3856, %f3825;
	fma.rn.f32 	%f3906, %f3900, %f3858, %f3826;
	fma.rn.f32 	%f3907, %f3900, %f3860, %f3827;
	fma.rn.f32 	%f3908, %f3900, %f3862, %f3828;
	ld.shared.f32 	%f3909, [%r3186+1712];
	fma.rn.f32 	%f3910, %f3909, %f3848, %f3830;
	fma.rn.f32 	%f3911, %f3909, %f3850, %f3831;
	fma.rn.f32 	%f3912, %f3909, %f3852, %f3832;
	fma.rn.f32 	%f3913, %f3909, %f3854, %f3833;
	fma.rn.f32 	%f3914, %f3909, %f3856, %f3834;
	fma.rn.f32 	%f3915, %f3909, %f3858, %f3835;
	fma.rn.f32 	%f3916, %f3909, %f3860, %f3836;
	fma.rn.f32 	%f3917, %f3909, %f3862, %f3837;
	ld.shared.f32 	%f3918, [%r3186+1968];
	fma.rn.f32 	%f3919, %f3918, %f3848, %f3839;
	fma.rn.f32 	%f3920, %f3918, %f3850, %f3840;
	fma.rn.f32 	%f3921, %f3918, %f3852, %f3841;
	fma.rn.f32 	%f3922, %f3918, %f3854, %f3842;
	fma.rn.f32 	%f3923, %f3918, %f3856, %f3843;
	fma.rn.f32 	%f3924, %f3918, %f3858, %f3844;
	fma.rn.f32 	%f3925, %f3918, %f3860, %f3845;
	fma.rn.f32 	%f3926, %f3918, %f3862, %f3846;
	ld.shared.f32 	%f3927, [%r3186+180];
	ld.shared.f32 	%f3928, [%r3190+11520];
	fma.rn.f32 	%f3929, %f3927, %f3928, %f3849;
	ld.shared.f32 	%f3930, [%r3190+11524];
	fma.rn.f32 	%f3931, %f3927, %f3930, %f3851;
	ld.shared.f32 	%f3932, [%r3190+11528];
	fma.rn.f32 	%f3933, %f3927, %f3932, %f3853;
	ld.shared.f32 	%f3934, [%r3190+11532];
	fma.rn.f32 	%f3935, %f3927, %f3934, %f3855;
	ld.shared.f32 	%f3936, [%r3190+11536];
	fma.rn.f32 	%f3937, %f3927, %f3936, %f3857;
	ld.shared.f32 	%f3938, [%r3190+11540];
	fma.rn.f32 	%f3939, %f3927, %f3938, %f3859;
	ld.shared.f32 	%f3940, [%r3190+11544];
	fma.rn.f32 	%f3941, %f3927, %f3940, %f3861;
	ld.shared.f32 	%f3942, [%r3190+11548];
	fma.rn.f32 	%f3943, %f3927, %f3942, %f3863;
	ld.shared.f32 	%f3944, [%r3186+436];
	fma.rn.f32 	%f3945, %f3944, %f3928, %f3865;
	fma.rn.f32 	%f3946, %f3944, %f3930, %f3866;
	fma.rn.f32 	%f3947, %f3944, %f3932, %f3867;
	fma.rn.f32 	%f3948, %f3944, %f3934, %f3868;
	fma.rn.f32 	%f3949, %f3944, %f3936, %f3869;
	fma.rn.f32 	%f3950, %f3944, %f3938, %f3870;
	fma.rn.f32 	%f3951, %f3944, %f3940, %f3871;
	fma.rn.f32 	%f3952, %f3944, %f3942, %f3872;
	ld.shared.f32 	%f3953, [%r3186+692];
	fma.rn.f32 	%f3954, %f3953, %f3928, %f3874;
	fma.rn.f32 	%f3955, %f3953, %f3930, %f3875;
	fma.rn.f32 	%f3956, %f3953, %f3932, %f3876;
	fma.rn.f32 	%f3957, %f3953, %f3934, %f3877;
	fma.rn.f32 	%f3958, %f3953, %f3936, %f3878;
	fma.rn.f32 	%f3959, %f3953, %f3938, %f3879;
	fma.rn.f32 	%f3960, %f3953, %f3940, %f3880;
	fma.rn.f32 	%f3961, %f3953, %f3942, %f3881;
	ld.shared.f32 	%f3962, [%r3186+948];
	fma.rn.f32 	%f3963, %f3962, %f3928, %f3883;
	fma.rn.f32 	%f3964, %f3962, %f3930, %f3884;
	fma.rn.f32 	%f3965, %f3962, %f3932, %f3885;
	fma.rn.f32 	%f3966, %f3962, %f3934, %f3886;
	fma.rn.f32 	%f3967, %f3962, %f3936, %f3887;
	fma.rn.f32 	%f3968, %f3962, %f3938, %f3888;
	fma.rn.f32 	%f3969, %f3962, %f3940, %f3889;
	fma.rn.f32 	%f3970, %f3962, %f3942, %f3890;
	ld.shared.f32 	%f3971, [%r3186+1204];
	fma.rn.f32 	%f3972, %f3971, %f3928, %f3892;
	fma.rn.f32 	%f3973, %f3971, %f3930, %f3893;
	fma.rn.f32 	%f3974, %f3971, %f3932, %f3894;
	fma.rn.f32 	%f3975, %f3971, %f3934, %f3895;
	fma.rn.f32 	%f3976, %f3971, %f3936, %f3896;
	fma.rn.f32 	%f3977, %f3971, %f3938, %f3897;
	fma.rn.f32 	%f3978, %f3971, %f3940, %f3898;
	fma.rn.f32 	%f3979, %f3971, %f3942, %f3899;
	ld.shared.f32 	%f3980, [%r3186+1460];
	fma.rn.f32 	%f3981, %f3980, %f3928, %f3901;
	fma.rn.f32 	%f3982, %f3980, %f3930, %f3902;
	fma.rn.f32 	%f3983, %f3980, %f3932, %f3903;
	fma.rn.f32 	%f3984, %f3980, %f3934, %f3904;
	fma.rn.f32 	%f3985, %f3980, %f3936, %f3905;
	fma.rn.f32 	%f3986, %f3980, %f3938, %f3906;
	fma.rn.f32 	%f3987, %f3980, %f3940, %f3907;
	fma.rn.f32 	%f3988, %f3980, %f3942, %f3908;
	ld.shared.f32 	%f3989, [%r3186+1716];
	fma.rn.f32 	%f3990, %f3989, %f3928, %f3910;
	fma.rn.f32 	%f3991, %f3989, %f3930, %f3911;
	fma.rn.f32 	%f3992, %f3989, %f3932, %f3912;
	fma.rn.f32 	%f3993, %f3989, %f3934, %f3913;
	fma.rn.f32 	%f3994, %f3989, %f3936, %f3914;
	fma.rn.f32 	%f3995, %f3989, %f3938, %f3915;
	fma.rn.f32 	%f3996, %f3989, %f3940, %f3916;
	fma.rn.f32 	%f3997, %f3989, %f3942, %f3917;
	ld.shared.f32 	%f3998, [%r3186+1972];
	fma.rn.f32 	%f3999, %f3998, %f3928, %f3919;
	fma.rn.f32 	%f4000, %f3998, %f3930, %f3920;
	fma.rn.f32 	%f4001, %f3998, %f3932, %f3921;
	fma.rn.f32 	%f4002, %f3998, %f3934, %f3922;
	fma.rn.f32 	%f4003, %f3998, %f3936, %f3923;
	fma.rn.f32 	%f4004, %f3998, %f3938, %f3924;
	fma.rn.f32 	%f4005, %f3998, %f3940, %f3925;
	fma.rn.f32 	%f4006, %f3998, %f3942, %f3926;
	ld.shared.f32 	%f4007, [%r3186+184];
	ld.shared.f32 	%f4008, [%r3190+11776];
	fma.rn.f32 	%f4009, %f4007, %f4008, %f3929;
	ld.shared.f32 	%f4010, [%r3190+11780];
	fma.rn.f32 	%f4011, %f4007, %f4010, %f3931;
	ld.shared.f32 	%f4012, [%r3190+11784];
	fma.rn.f32 	%f4013, %f4007, %f4012, %f3933;
	ld.shared.f32 	%f4014, [%r3190+11788];
	fma.rn.f32 	%f4015, %f4007, %f4014, %f3935;
	ld.shared.f32 	%f4016, [%r3190+11792];
	fma.rn.f32 	%f4017, %f4007, %f4016, %f3937;
	ld.shared.f32 	%f4018, [%r3190+11796];
	fma.rn.f32 	%f4019, %f4007, %f4018, %f3939;
	ld.shared.f32 	%f4020, [%r3190+11800];
	fma.rn.f32 	%f4021, %f4007, %f4020, %f3941;
	ld.shared.f32 	%f4022, [%r3190+11804];
	fma.rn.f32 	%f4023, %f4007, %f4022, %f3943;
	ld.shared.f32 	%f4024, [%r3186+440];
	fma.rn.f32 	%f4025, %f4024, %f4008, %f3945;
	fma.rn.f32 	%f4026, %f4024, %f4010, %f3946;
	fma.rn.f32 	%f4027, %f4024, %f4012, %f3947;
	fma.rn.f32 	%f4028, %f4024, %f4014, %f3948;
	fma.rn.f32 	%f4029, %f4024, %f4016, %f3949;
	fma.rn.f32 	%f4030, %f4024, %f4018, %f3950;
	fma.rn.f32 	%f4031, %f4024, %f4020, %f3951;
	fma.rn.f32 	%f4032, %f4024, %f4022, %f3952;
	ld.shared.f32 	%f4033, [%r3186+696];
	fma.rn.f32 	%f4034, %f4033, %f4008, %f3954;
	fma.rn.f32 	%f4035, %f4033, %f4010, %f3955;
	fma.rn.f32 	%f4036, %f4033, %f4012, %f3956;
	fma.rn.f32 	%f4037, %f4033, %f4014, %f3957;
	fma.rn.f32 	%f4038, %f4033, %f4016, %f3958;
	fma.rn.f32 	%f4039, %f4033, %f4018, %f3959;
	fma.rn.f32 	%f4040, %f4033, %f4020, %f3960;
	fma.rn.f32 	%f4041, %f4033, %f4022, %f3961;
	ld.shared.f32 	%f4042, [%r3186+952];
	fma.rn.f32 	%f4043, %f4042, %f4008, %f3963;
	fma.rn.f32 	%f4044, %f4042, %f4010, %f3964;
	fma.rn.f32 	%f4045, %f4042, %f4012, %f3965;
	fma.rn.f32 	%f4046, %f4042, %f4014, %f3966;
	fma.rn.f32 	%f4047, %f4042, %f4016, %f3967;
	fma.rn.f32 	%f4048, %f4042, %f4018, %f3968;
	fma.rn.f32 	%f4049, %f4042, %f4020, %f3969;
	fma.rn.f32 	%f4050, %f4042, %f4022, %f3970;
	ld.shared.f32 	%f4051, [%r3186+1208];
	fma.rn.f32 	%f4052, %f4051, %f4008, %f3972;
	fma.rn.f32 	%f4053, %f4051, %f4010, %f3973;
	fma.rn.f32 	%f4054, %f4051, %f4012, %f3974;
	fma.rn.f32 	%f4055, %f4051, %f4014, %f3975;
	fma.rn.f32 	%f4056, %f4051, %f4016, %f3976;
	fma.rn.f32 	%f4057, %f4051, %f4018, %f3977;
	fma.rn.f32 	%f4058, %f4051, %f4020, %f3978;
	fma.rn.f32 	%f4059, %f4051, %f4022, %f3979;
	ld.shared.f32 	%f4060, [%r3186+1464];
	fma.rn.f32 	%f4061, %f4060, %f4008, %f3981;
	fma.rn.f32 	%f4062, %f4060, %f4010, %f3982;
	fma.rn.f32 	%f4063, %f4060, %f4012, %f3983;
	fma.rn.f32 	%f4064, %f4060, %f4014, %f3984;
	fma.rn.f32 	%f4065, %f4060, %f4016, %f3985;
	fma.rn.f32 	%f4066, %f4060, %f4018, %f3986;
	fma.rn.f32 	%f4067, %f4060, %f4020, %f3987;
	fma.rn.f32 	%f4068, %f4060, %f4022, %f3988;
	ld.shared.f32 	%f4069, [%r3186+1720];
	fma.rn.f32 	%f4070, %f4069, %f4008, %f3990;
	fma.rn.f32 	%f4071, %f4069, %f4010, %f3991;
	fma.rn.f32 	%f4072, %f4069, %f4012, %f3992;
	fma.rn.f32 	%f4073, %f4069, %f4014, %f3993;
	fma.rn.f32 	%f4074, %f4069, %f4016, %f3994;
	fma.rn.f32 	%f4075, %f4069, %f4018, %f3995;
	fma.rn.f32 	%f4076, %f4069, %f4020, %f3996;
	fma.rn.f32 	%f4077, %f4069, %f4022, %f3997;
	ld.shared.f32 	%f4078, [%r3186+1976];
	fma.rn.f32 	%f4079, %f4078, %f4008, %f3999;
	fma.rn.f32 	%f4080, %f4078, %f4010, %f4000;
	fma.rn.f32 	%f4081, %f4078, %f4012, %f4001;
	fma.rn.f32 	%f4082, %f4078, %f4014, %f4002;
	fma.rn.f32 	%f4083, %f4078, %f4016, %f4003;
	fma.rn.f32 	%f4084, %f4078, %f4018, %f4004;
	fma.rn.f32 	%f4085, %f4078, %f4020, %f4005;
	fma.rn.f32 	%f4086, %f4078, %f4022, %f4006;
	ld.shared.f32 	%f4087, [%r3186+188];
	ld.shared.f32 	%f4088, [%r3190+12032];
	fma.rn.f32 	%f4089, %f4087, %f4088, %f4009;
	ld.shared.f32 	%f4090, [%r3190+12036];
	fma.rn.f32 	%f4091, %f4087, %f4090, %f4011;
	ld.shared.f32 	%f4092, [%r3190+12040];
	fma.rn.f32 	%f4093, %f4087, %f4092, %f4013;
	ld.shared.f32 	%f4094, [%r3190+12044];
	fma.rn.f32 	%f4095, %f4087, %f4094, %f4015;
	ld.shared.f32 	%f4096, [%r3190+12048];
	fma.rn.f32 	%f4097, %f4087, %f4096, %f4017;
	ld.shared.f32 	%f4098, [%r3190+12052];
	fma.rn.f32 	%f4099, %f4087, %f4098, %f4019;
	ld.shared.f32 	%f4100, [%r3190+12056];
	fma.rn.f32 	%f4101, %f4087, %f4100, %f4021;
	ld.shared.f32 	%f4102, [%r3190+12060];
	fma.rn.f32 	%f4103, %f4087, %f4102, %f4023;
	ld.shared.f32 	%f4104, [%r3186+444];
	fma.rn.f32 	%f4105, %f4104, %f4088, %f4025;
	fma.rn.f32 	%f4106, %f4104, %f4090, %f4026;
	fma.rn.f32 	%f4107, %f4104, %f4092, %f4027;
	fma.rn.f32 	%f4108, %f4104, %f4094, %f4028;
	fma.rn.f32 	%f4109, %f4104, %f4096, %f4029;
	fma.rn.f32 	%f4110, %f4104, %f4098, %f4030;
	fma.rn.f32 	%f4111, %f4104, %f4100, %f4031;
	fma.rn.f32 	%f4112, %f4104, %f4102, %f4032;
	ld.shared.f32 	%f4113, [%r3186+700];
	fma.rn.f32 	%f4114, %f4113, %f4088, %f4034;
	fma.rn.f32 	%f4115, %f4113, %f4090, %f4035;
	fma.rn.f32 	%f4116, %f4113, %f4092, %f4036;
	fma.rn.f32 	%f4117, %f4113, %f4094, %f4037;
	fma.rn.f32 	%f4118, %f4113, %f4096, %f4038;
	fma.rn.f32 	%f4119, %f4113, %f4098, %f4039;
	fma.rn.f32 	%f4120, %f4113, %f4100, %f4040;
	fma.rn.f32 	%f4121, %f4113, %f4102, %f4041;
	ld.shared.f32 	%f4122, [%r3186+956];
	fma.rn.f32 	%f4123, %f4122, %f4088, %f4043;
	fma.rn.f32 	%f4124, %f4122, %f4090, %f4044;
	fma.rn.f32 	%f4125, %f4122, %f4092, %f4045;
	fma.rn.f32 	%f4126, %f4122, %f4094, %f4046;
	fma.rn.f32 	%f4127, %f4122, %f4096, %f4047;
	fma.rn.f32 	%f4128, %f4122, %f4098, %f4048;
	fma.rn.f32 	%f4129, %f4122, %f4100, %f4049;
	fma.rn.f32 	%f4130, %f4122, %f4102, %f4050;
	ld.shared.f32 	%f4131, [%r3186+1212];
	fma.rn.f32 	%f4132, %f4131, %f4088, %f4052;
	fma.rn.f32 	%f4133, %f4131, %f4090, %f4053;
	fma.rn.f32 	%f4134, %f4131, %f4092, %f4054;
	fma.rn.f32 	%f4135, %f4131, %f4094, %f4055;
	fma.rn.f32 	%f4136, %f4131, %f4096, %f4056;
	fma.rn.f32 	%f4137, %f4131, %f4098, %f4057;
	fma.rn.f32 	%f4138, %f4131, %f4100, %f4058;
	fma.rn.f32 	%f4139, %f4131, %f4102, %f4059;
	ld.shared.f32 	%f4140, [%r3186+1468];
	fma.rn.f32 	%f4141, %f4140, %f4088, %f4061;
	fma.rn.f32 	%f4142, %f4140, %f4090, %f4062;
	fma.rn.f32 	%f4143, %f4140, %f4092, %f4063;
	fma.rn.f32 	%f4144, %f4140, %f4094, %f4064;
	fma.rn.f32 	%f4145, %f4140, %f4096, %f4065;
	fma.rn.f32 	%f4146, %f4140, %f4098, %f4066;
	fma.rn.f32 	%f4147, %f4140, %f4100, %f4067;
	fma.rn.f32 	%f4148, %f4140, %f4102, %f4068;
	ld.shared.f32 	%f4149, [%r3186+1724];
	fma.rn.f32 	%f4150, %f4149, %f4088, %f4070;
	fma.rn.f32 	%f4151, %f4149, %f4090, %f4071;
	fma.rn.f32 	%f4152, %f4149, %f4092, %f4072;
	fma.rn.f32 	%f4153, %f4149, %f4094, %f4073;
	fma.rn.f32 	%f4154, %f4149, %f4096, %f4074;
	fma.rn.f32 	%f4155, %f4149, %f4098, %f4075;
	fma.rn.f32 	%f4156, %f4149, %f4100, %f4076;
	fma.rn.f32 	%f4157, %f4149, %f4102, %f4077;
	ld.shared.f32 	%f4158, [%r3186+1980];
	fma.rn.f32 	%f4159, %f4158, %f4088, %f4079;
	fma.rn.f32 	%f4160, %f4158, %f4090, %f4080;
	fma.rn.f32 	%f4161, %f4158, %f4092, %f4081;
	fma.rn.f32 	%f4162, %f4158, %f4094, %f4082;
	fma.rn.f32 	%f4163, %f4158, %f4096, %f4083;
	fma.rn.f32 	%f4164, %f4158, %f4098, %f4084;
	fma.rn.f32 	%f4165, %f4158, %f4100, %f4085;
	fma.rn.f32 	%f4166, %f4158, %f4102, %f4086;
	ld.shared.f32 	%f4167, [%r3186+192];
	ld.shared.f32 	%f4168, [%r3190+12288];
	fma.rn.f32 	%f4169, %f4167, %f4168, %f4089;
	ld.shared.f32 	%f4170, [%r3190+12292];
	fma.rn.f32 	%f4171, %f4167, %f4170, %f4091;
	ld.shared.f32 	%f4172, [%r3190+12296];
	fma.rn.f32 	%f4173, %f4167, %f4172, %f4093;
	ld.shared.f32 	%f4174, [%r3190+12300];
	fma.rn.f32 	%f4175, %f4167, %f4174, %f4095;
	ld.shared.f32 	%f4176, [%r3190+12304];
	fma.rn.f32 	%f4177, %f4167, %f4176, %f4097;
	ld.shared.f32 	%f4178, [%r3190+12308];
	fma.rn.f32 	%f4179, %f4167, %f4178, %f4099;
	ld.shared.f32 	%f4180, [%r3190+12312];
	fma.rn.f32 	%f4181, %f4167, %f4180, %f4101;
	ld.shared.f32 	%f4182, [%r3190+12316];
	fma.rn.f32 	%f4183, %f4167, %f4182, %f4103;
	ld.shared.f32 	%f4184, [%r3186+448];
	fma.rn.f32 	%f4185, %f4184, %f4168, %f4105;
	fma.rn.f32 	%f4186, %f4184, %f4170, %f4106;
	fma.rn.f32 	%f4187, %f4184, %f4172, %f4107;
	fma.rn.f32 	%f4188, %f4184, %f4174, %f4108;
	fma.rn.f32 	%f4189, %f4184, %f4176, %f4109;
	fma.rn.f32 	%f4190, %f4184, %f4178, %f4110;
	fma.rn.f32 	%f4191, %f4184, %f4180, %f4111;
	fma.rn.f32 	%f4192, %f4184, %f4182, %f4112;
	ld.shared.f32 	%f4193, [%r3186+704];
	fma.rn.f32 	%f4194, %f4193, %f4168, %f4114;
	fma.rn.f32 	%f4195, %f4193, %f4170, %f4115;
	fma.rn.f32 	%f4196, %f4193, %f4172, %f4116;
	fma.rn.f32 	%f4197, %f4193, %f4174, %f4117;
	fma.rn.f32 	%f4198, %f4193, %f4176, %f4118;
	fma.rn.f32 	%f4199, %f4193, %f4178, %f4119;
	fma.rn.f32 	%f4200, %f4193, %f4180, %f4120;
	fma.rn.f32 	%f4201, %f4193, %f4182, %f4121;
	ld.shared.f32 	%f4202, [%r3186+960];
	fma.rn.f32 	%f4203, %f4202, %f4168, %f4123;
	fma.rn.f32 	%f4204, %f4202, %f4170, %f4124;
	fma.rn.f32 	%f4205, %f4202, %f4172, %f4125;
	fma.rn.f32 	%f4206, %f4202, %f4174, %f4126;
	fma.rn.f32 	%f4207, %f4202, %f4176, %f4127;
	fma.rn.f32 	%f4208, %f4202, %f4178, %f4128;
	fma.rn.f32 	%f4209, %f4202, %f4180, %f4129;
	fma.rn.f32 	%f4210, %f4202, %f4182, %f4130;
	ld.shared.f32 	%f4211, [%r3186+1216];
	fma.rn.f32 	%f4212, %f4211, %f4168, %f4132;
	fma.rn.f32 	%f4213, %f4211, %f4170, %f4133;
	fma.rn.f32 	%f4214, %f4211, %f4172, %f4134;
	fma.rn.f32 	%f4215, %f4211, %f4174, %f4135;
	fma.rn.f32 	%f4216, %f4211, %f4176, %f4136;
	fma.rn.f32 	%f4217, %f4211, %f4178, %f4137;
	fma.rn.f32 	%f4218, %f4211, %f4180, %f4138;
	fma.rn.f32 	%f4219, %f4211, %f4182, %f4139;
	ld.shared.f32 	%f4220, [%r3186+1472];
	fma.rn.f32 	%f4221, %f4220, %f4168, %f4141;
	fma.rn.f32 	%f4222, %f4220, %f4170, %f4142;
	fma.rn.f32 	%f4223, %f4220, %f4172, %f4143;
	fma.rn.f32 	%f4224, %f4220, %f4174, %f4144;
	fma.rn.f32 	%f4225, %f4220, %f4176, %f4145;
	fma.rn.f32 	%f4226, %f4220, %f4178, %f4146;
	fma.rn.f32 	%f4227, %f4220, %f4180, %f4147;
	fma.rn.f32 	%f4228, %f4220, %f4182, %f4148;
	ld.shared.f32 	%f4229, [%r3186+1728];
	fma.rn.f32 	%f4230, %f4229, %f4168, %f4150;
	fma.rn.f32 	%f4231, %f4229, %f4170, %f4151;
	fma.rn.f32 	%f4232, %f4229, %f4172, %f4152;
	fma.rn.f32 	%f4233, %f4229, %f4174, %f4153;
	fma.rn.f32 	%f4234, %f4229, %f4176, %f4154;
	fma.rn.f32 	%f4235, %f4229, %f4178, %f4155;
	fma.rn.f32 	%f4236, %f4229, %f4180, %f4156;
	fma.rn.f32 	%f4237, %f4229, %f4182, %f4157;
	ld.shared.f32 	%f4238, [%r3186+1984];
	fma.rn.f32 	%f4239, %f4238, %f4168, %f4159;
	fma.rn.f32 	%f4240, %f4238, %f4170, %f4160;
	fma.rn.f32 	%f4241, %f4238, %f4172, %f4161;
	fma.rn.f32 	%f4242, %f4238, %f4174, %f4162;
	fma.rn.f32 	%f4243, %f4238, %f4176, %f4163;
	fma.rn.f32 	%f4244, %f4238, %f4178, %f4164;
	fma.rn.f32 	%f4245, %f4238, %f4180, %f4165;
	fma.rn.f32 	%f4246, %f4238, %f4182, %f4166;
	ld.shared.f32 	%f4247, [%r3186+196];
	ld.shared.f32 	%f4248, [%r3190+12544];
	fma.rn.f32 	%f4249, %f4247, %f4248, %f4169;
	ld.shared.f32 	%f4250, [%r3190+12548];
	fma.rn.f32 	%f4251, %f4247, %f4250, %f4171;
	ld.shared.f32 	%f4252, [%r3190+12552];
	fma.rn.f32 	%f4253, %f4247, %f4252, %f4173;
	ld.shared.f32 	%f4254, [%r3190+12556];
	fma.rn.f32 	%f4255, %f4247, %f4254, %f4175;
	ld.shared.f32 	%f4256, [%r3190+12560];
	fma.rn.f32 	%f4257, %f4247, %f4256, %f4177;
	ld.shared.f32 	%f4258, [%r3190+12564];
	fma.rn.f32 	%f4259, %f4247, %f4258, %f4179;
	ld.shared.f32 	%f4260, [%r3190+12568];
	fma.rn.f32 	%f4261, %f4247, %f4260, %f4181;
	ld.shared.f32 	%f4262, [%r3190+12572];
	fma.rn.f32 	%f4263, %f4247, %f4262, %f4183;
	ld.shared.f32 	%f4264, [%r3186+452];
	fma.rn.f32 	%f4265, %f4264, %f4248, %f4185;
	fma.rn.f32 	%f4266, %f4264, %f4250, %f4186;
	fma.rn.f32 	%f4267, %f4264, %f4252, %f4187;
	fma.rn.f32 	%f4268, %f4264, %f4254, %f4188;
	fma.rn.f32 	%f4269, %f4264, %f4256, %f4189;
	fma.rn.f32 	%f4270, %f4264, %f4258, %f4190;
	fma.rn.f32 	%f4271, %f4264, %f4260, %f4191;
	fma.rn.f32 	%f4272, %f4264, %f4262, %f4192;
	ld.shared.f32 	%f4273, [%r3186+708];
	fma.rn.f32 	%f4274, %f4273, %f4248, %f4194;
	fma.rn.f32 	%f4275, %f4273, %f4250, %f4195;
	fma.rn.f32 	%f4276, %f4273, %f4252, %f4196;
	fma.rn.f32 	%f4277, %f4273, %f4254, %f4197;
	fma.rn.f32 	%f4278, %f4273, %f4256, %f4198;
	fma.rn.f32 	%f4279, %f4273, %f4258, %f4199;
	fma.rn.f32 	%f4280, %f4273, %f4260, %f4200;
	fma.rn.f32 	%f4281, %f4273, %f4262, %f4201;
	ld.shared.f32 	%f4282, [%r3186+964];
	fma.rn.f32 	%f4283, %f4282, %f4248, %f4203;
	fma.rn.f32 	%f4284, %f4282, %f4250, %f4204;
	fma.rn.f32 	%f4285, %f4282, %f4252, %f4205;
	fma.rn.f32 	%f4286, %f4282, %f4254, %f4206;
	fma.rn.f32 	%f4287, %f4282, %f4256, %f4207;
	fma.rn.f32 	%f4288, %f4282, %f4258, %f4208;
	fma.rn.f32 	%f4289, %f4282, %f4260, %f4209;
	fma.rn.f32 	%f4290, %f4282, %f4262, %f4210;
	ld.shared.f32 	%f4291, [%r3186+1220];
	fma.rn.f32 	%f4292, %f4291, %f4248, %f4212;
	fma.rn.f32 	%f4293, %f4291, %f4250, %f4213;
	fma.rn.f32 	%f4294, %f4291, %f4252, %f4214;
	fma.rn.f32 	%f4295, %f4291, %f4254, %f4215;
	fma.rn.f32 	%f4296, %f4291, %f4256, %f4216;
	fma.rn.f32 	%f4297, %f4291, %f4258, %f4217;
	fma.rn.f32 	%f4298, %f4291, %f4260, %f4218;
	fma.rn.f32 	%f4299, %f4291, %f4262, %f4219;
	ld.shared.f32 	%f4300, [%r3186+1476];
	fma.rn.f32 	%f4301, %f4300, %f4248, %f4221;
	fma.rn.f32 	%f4302, %f4300, %f4250, %f4222;
	fma.rn.f32 	%f4303, %f4300, %f4252, %f4223;
	fma.rn.f32 	%f4304, %f4300, %f4254, %f4224;
	fma.rn.f32 	%f4305, %f4300, %f4256, %f4225;
	fma.rn.f32 	%f4306, %f4300, %f4258, %f4226;
	fma.rn.f32 	%f4307, %f4300, %f4260, %f4227;
	fma.rn.f32 	%f4308, %f4300, %f4262, %f4228;
	ld.shared.f32 	%f4309, [%r3186+1732];
	fma.rn.f32 	%f4310, %f4309, %f4248, %f4230;
	fma.rn.f32 	%f4311, %f4309, %f4250, %f4231;
	fma.rn.f32 	%f4312, %f4309, %f4252, %f4232;
	fma.rn.f32 	%f4313, %f4309, %f4254, %f4233;
	fma.rn.f32 	%f4314, %f4309, %f4256, %f4234;
	fma.rn.f32 	%f4315, %f4309, %f4258, %f4235;
	fma.rn.f32 	%f4316, %f4309, %f4260, %f4236;
	fma.rn.f32 	%f4317, %f4309, %f4262, %f4237;
	ld.shared.f32 	%f4318, [%r3186+1988];
	fma.rn.f32 	%f4319, %f4318, %f4248, %f4239;
	fma.rn.f32 	%f4320, %f4318, %f4250, %f4240;
	fma.rn.f32 	%f4321, %f4318, %f4252, %f4241;
	fma.rn.f32 	%f4322, %f4318, %f4254, %f4242;
	fma.rn.f32 	%f4323, %f4318, %f4256, %f4243;
	fma.rn.f32 	%f4324, %f4318, %f4258, %f4244;
	fma.rn.f32 	%f4325, %f4318, %f4260, %f4245;
	fma.rn.f32 	%f4326, %f4318, %f4262, %f4246;
	ld.shared.f32 	%f4327, [%r3186+200];
	ld.shared.f32 	%f4328, [%r3190+12800];
	fma.rn.f32 	%f4329, %f4327, %f4328, %f4249;
	ld.shared.f32 	%f4330, [%r3190+12804];
	fma.rn.f32 	%f4331, %f4327, %f4330, %f4251;
	ld.shared.f32 	%f4332, [%r3190+12808];
	fma.rn.f32 	%f4333, %f4327, %f4332, %f4253;
	ld.shared.f32 	%f4334, [%r3190+12812];
	fma.rn.f32 	%f4335, %f4327, %f4334, %f4255;
	ld.shared.f32 	%f4336, [%r3190+12816];
	fma.rn.f32 	%f4337, %f4327, %f4336, %f4257;
	ld.shared.f32 	%f4338, [%r3190+12820];
	fma.rn.f32 	%f4339, %f4327, %f4338, %f4259;
	ld.shared.f32 	%f4340, [%r3190+12824];
	fma.rn.f32 	%f4341, %f4327, %f4340, %f4261;
	ld.shared.f32 	%f4342, [%r3190+12828];
	fma.rn.f32 	%f4343, %f4327, %f4342, %f4263;
	ld.shared.f32 	%f4344, [%r3186+456];
	fma.rn.f32 	%f4345, %f4344, %f4328, %f4265;
	fma.rn.f32 	%f4346, %f4344, %f4330, %f4266;
	fma.rn.f32 	%f4347, %f4344, %f4332, %f4267;
	fma.rn.f32 	%f4348, %f4344, %f4334, %f4268;
	fma.rn.f32 	%f4349, %f4344, %f4336, %f4269;
	fma.rn.f32 	%f4350, %f4344, %f4338, %f4270;
	fma.rn.f32 	%f4351, %f4344, %f4340, %f4271;
	fma.rn.f32 	%f4352, %f4344, %f4342, %f4272;
	ld.shared.f32 	%f4353, [%r3186+712];
	fma.rn.f32 	%f4354, %f4353, %f4328, %f4274;
	fma.rn.f32 	%f4355, %f4353, %f4330, %f4275;
	fma.rn.f32 	%f4356, %f4353, %f4332, %f4276;
	fma.rn.f32 	%f4357, %f4353, %f4334, %f4277;
	fma.rn.f32 	%f4358, %f4353, %f4336, %f4278;
	fma.rn.f32 	%f4359, %f4353, %f4338, %f4279;
	fma.rn.f32 	%f4360, %f4353, %f4340, %f4280;
	fma.rn.f32 	%f4361, %f4353, %f4342, %f4281;
	ld.shared.f32 	%f4362, [%r3186+968];
	fma.rn.f32 	%f4363, %f4362, %f4328, %f4283;
	fma.rn.f32 	%f4364, %f4362, %f4330, %f4284;
	fma.rn.f32 	%f4365, %f4362, %f4332, %f4285;
	fma.rn.f32 	%f4366, %f4362, %f4334, %f4286;
	fma.rn.f32 	%f4367, %f4362, %f4336, %f4287;
	fma.rn.f32 	%f4368, %f4362, %f4338, %f4288;
	fma.rn.f32 	%f4369, %f4362, %f4340, %f4289;
	fma.rn.f32 	%f4370, %f4362, %f4342, %f4290;
	ld.shared.f32 	%f4371, [%r3186+1224];
	fma.rn.f32 	%f4372, %f4371, %f4328, %f4292;
	fma.rn.f32 	%f4373, %f4371, %f4330, %f4293;
	fma.rn.f32 	%f4374, %f4371, %f4332, %f4294;
	fma.rn.f32 	%f4375, %f4371, %f4334, %f4295;
	fma.rn.f32 	%f4376, %f4371, %f4336, %f4296;
	fma.rn.f32 	%f4377, %f4371, %f4338, %f4297;
	fma.rn.f32 	%f4378, %f4371, %f4340, %f4298;
	fma.rn.f32 	%f4379, %f4371, %f4342, %f4299;
	ld.shared.f32 	%f4380, [%r3186+1480];
	fma.rn.f32 	%f4381, %f4380, %f4328, %f4301;
	fma.rn.f32 	%f4382, %f4380, %f4330, %f4302;
	fma.rn.f32 	%f4383, %f4380, %f4332, %f4303;
	fma.rn.f32 	%f4384, %f4380, %f4334, %f4304;
	fma.rn.f32 	%f4385, %f4380, %f4336, %f4305;
	fma.rn.f32 	%f4386, %f4380, %f4338, %f4306;
	fma.rn.f32 	%f4387, %f4380, %f4340, %f4307;
	fma.rn.f32 	%f4388, %f4380, %f4342, %f4308;
	ld.shared.f32 	%f4389, [%r3186+1736];
	fma.rn.f32 	%f4390, %f4389, %f4328, %f4310;
	fma.rn.f32 	%f4391, %f4389, %f4330, %f4311;
	fma.rn.f32 	%f4392, %f4389, %f4332, %f4312;
	fma.rn.f32 	%f4393, %f4389, %f4334, %f4313;
	fma.rn.f32 	%f4394, %f4389, %f4336, %f4314;
	fma.rn.f32 	%f4395, %f4389, %f4338, %f4315;
	fma.rn.f32 	%f4396, %f4389, %f4340, %f4316;
	fma.rn.f32 	%f4397, %f4389, %f4342, %f4317;
	ld.shared.f32 	%f4398, [%r3186+1992];
	fma.rn.f32 	%f4399, %f4398, %f4328, %f4319;
	fma.rn.f32 	%f4400, %f4398, %f4330, %f4320;
	fma.rn.f32 	%f4401, %f4398, %f4332, %f4321;
	fma.rn.f32 	%f4402, %f4398, %f4334, %f4322;
	fma.rn.f32 	%f4403, %f4398, %f4336, %f4323;
	fma.rn.f32 	%f4404, %f4398, %f4338, %f4324;
	fma.rn.f32 	%f4405, %f4398, %f4340, %f4325;
	fma.rn.f32 	%f4406, %f4398, %f4342, %f4326;
	ld.shared.f32 	%f4407, [%r3186+204];
	ld.shared.f32 	%f4408, [%r3190+13056];
	fma.rn.f32 	%f4409, %f4407, %f4408, %f4329;
	ld.shared.f32 	%f4410, [%r3190+13060];
	fma.rn.f32 	%f4411, %f4407, %f4410, %f4331;
	ld.shared.f32 	%f4412, [%r3190+13064];
	fma.rn.f32 	%f4413, %f4407, %f4412, %f4333;
	ld.shared.f32 	%f4414, [%r3190+13068];
	fma.rn.f32 	%f4415, %f4407, %f4414, %f4335;
	ld.shared.f32 	%f4416, [%r3190+13072];
	fma.rn.f32 	%f4417, %f4407, %f4416, %f4337;
	ld.shared.f32 	%f4418, [%r3190+13076];
	fma.rn.f32 	%f4419, %f4407, %f4418, %f4339;
	ld.shared.f32 	%f4420, [%r3190+13080];
	fma.rn.f32 	%f4421, %f4407, %f4420, %f4341;
	ld.shared.f32 	%f4422, [%r3190+13084];
	fma.rn.f32 	%f4423, %f4407, %f4422, %f4343;
	ld.shared.f32 	%f4424, [%r3186+460];
	fma.rn.f32 	%f4425, %f4424, %f4408, %f4345;
	fma.rn.f32 	%f4426, %f4424, %f4410, %f4346;
	fma.rn.f32 	%f4427, %f4424, %f4412, %f4347;
	fma.rn.f32 	%f4428, %f4424, %f4414, %f4348;
	fma.rn.f32 	%f4429, %f4424, %f4416, %f4349;
	fma.rn.f32 	%f4430, %f4424, %f4418, %f4350;
	fma.rn.f32 	%f4431, %f4424, %f4420, %f4351;
	fma.rn.f32 	%f4432, %f4424, %f4422, %f4352;
	ld.shared.f32 	%f4433, [%r3186+716];
	fma.rn.f32 	%f4434, %f4433, %f4408, %f4354;
	fma.rn.f32 	%f4435, %f4433, %f4410, %f4355;
	fma.rn.f32 	%f4436, %f4433, %f4412, %f4356;
	fma.rn.f32 	%f4437, %f4433, %f4414, %f4357;
	fma.rn.f32 	%f4438, %f4433, %f4416, %f4358;
	fma.rn.f32 	%f4439, %f4433, %f4418, %f4359;
	fma.rn.f32 	%f4440, %f4433, %f4420, %f4360;
	fma.rn.f32 	%f4441, %f4433, %f4422, %f4361;
	ld.shared.f32 	%f4442, [%r3186+972];
	fma.rn.f32 	%f4443, %f4442, %f4408, %f4363;
	fma.rn.f32 	%f4444, %f4442, %f4410, %f4364;
	fma.rn.f32 	%f4445, %f4442, %f4412, %f4365;
	fma.rn.f32 	%f4446, %f4442, %f4414, %f4366;
	fma.rn.f32 	%f4447, %f4442, %f4416, %f4367;
	fma.rn.f32 	%f4448, %f4442, %f4418, %f4368;
	fma.rn.f32 	%f4449, %f4442, %f4420, %f4369;
	fma.rn.f32 	%f4450, %f4442, %f4422, %f4370;
	ld.shared.f32 	%f4451, [%r3186+1228];
	fma.rn.f32 	%f4452, %f4451, %f4408, %f4372;
	fma.rn.f32 	%f4453, %f4451, %f4410, %f4373;
	fma.rn.f32 	%f4454, %f4451, %f4412, %f4374;
	fma.rn.f32 	%f4455, %f4451, %f4414, %f4375;
	fma.rn.f32 	%f4456, %f4451, %f4416, %f4376;
	fma.rn.f32 	%f4457, %f4451, %f4418, %f4377;
	fma.rn.f32 	%f4458, %f4451, %f4420, %f4378;
	fma.rn.f32 	%f4459, %f4451, %f4422, %f4379;
	ld.shared.f32 	%f4460, [%r3186+1484];
	fma.rn.f32 	%f4461, %f4460, %f4408, %f4381;
	fma.rn.f32 	%f4462, %f4460, %f4410, %f4382;
	fma.rn.f32 	%f4463, %f4460, %f4412, %f4383;
	fma.rn.f32 	%f4464, %f4460, %f4414, %f4384;
	fma.rn.f32 	%f4465, %f4460, %f4416, %f4385;
	fma.rn.f32 	%f4466, %f4460, %f4418, %f4386;
	fma.rn.f32 	%f4467, %f4460, %f4420, %f4387;
	fma.rn.f32 	%f4468, %f4460, %f4422, %f4388;
	ld.shared.f32 	%f4469, [%r3186+1740];
	fma.rn.f32 	%f4470, %f4469, %f4408, %f4390;
	fma.rn.f32 	%f4471, %f4469, %f4410, %f4391;
	fma.rn.f32 	%f4472, %f4469, %f4412, %f4392;
	fma.rn.f32 	%f4473, %f4469, %f4414, %f4393;
	fma.rn.f32 	%f4474, %f4469, %f4416, %f4394;
	fma.rn.f32 	%f4475, %f4469, %f4418, %f4395;
	fma.rn.f32 	%f4476, %f4469, %f4420, %f4396;
	fma.rn.f32 	%f4477, %f4469, %f4422, %f4397;
	ld.shared.f32 	%f4478, [%r3186+1996];
	fma.rn.f32 	%f4479, %f4478, %f4408, %f4399;
	fma.rn.f32 	%f4480, %f4478, %f4410, %f4400;
	fma.rn.f32 	%f4481, %f4478, %f4412, %f4401;
	fma.rn.f32 	%f4482, %f4478, %f4414, %f4402;
	fma.rn.f32 	%f4483, %f4478, %f4416, %f4403;
	fma.rn.f32 	%f4484, %f4478, %f4418, %f4404;
	fma.rn.f32 	%f4485, %f4478, %f4420, %f4405;
	fma.rn.f32 	%f4486, %f4478, %f4422, %f4406;
	ld.shared.f32 	%f4487, [%r3186+208];
	ld.shared.f32 	%f4488, [%r3190+13312];
	fma.rn.f32 	%f4489, %f4487, %f4488, %f4409;
	ld.shared.f32 	%f4490, [%r3190+13316];
	fma.rn.f32 	%f4491, %f4487, %f4490, %f4411;
	ld.shared.f32 	%f4492, [%r3190+13320];
	fma.rn.f32 	%f4493, %f4487, %f4492, %f4413;
	ld.shared.f32 	%f4494, [%r3190+13324];
	fma.rn.f32 	%f4495, %f4487, %f4494, %f4415;
	ld.shared.f32 	%f4496, [%r3190+13328];
	fma.rn.f32 	%f4497, %f4487, %f4496, %f4417;
	ld.shared.f32 	%f4498, [%r3190+13332];
	fma.rn.f32 	%f4499, %f4487, %f4498, %f4419;
	ld.shared.f32 	%f4500, [%r3190+13336];
	fma.rn.f32 	%f4501, %f4487, %f4500, %f4421;
	ld.shared.f32 	%f4502, [%r3190+13340];
	fma.rn.f32 	%f4503, %f4487, %f4502, %f4423;
	ld.shared.f32 	%f4504, [%r3186+464];
	fma.rn.f32 	%f4505, %f4504, %f4488, %f4425;
	fma.rn.f32 	%f4506, %f4504, %f4490, %f4426;
	fma.rn.f32 	%f4507, %f4504, %f4492, %f4427;
	fma.rn.f32 	%f4508, %f4504, %f4494, %f4428;
	fma.rn.f32 	%f4509, %f4504, %f4496, %f4429;
	fma.rn.f32 	%f4510, %f4504, %f4498, %f4430;
	fma.rn.f32 	%f4511, %f4504, %f4500, %f4431;
	fma.rn.f32 	%f4512, %f4504, %f4502, %f4432;
	ld.shared.f32 	%f4513, [%r3186+720];
	fma.rn.f32 	%f4514, %f4513, %f4488, %f4434;
	fma.rn.f32 	%f4515, %f4513, %f4490, %f4435;
	fma.rn.f32 	%f4516, %f4513, %f4492, %f4436;
	fma.rn.f32 	%f4517, %f4513, %f4494, %f4437;
	fma.rn.f32 	%f4518, %f4513, %f4496, %f4438;
	fma.rn.f32 	%f4519, %f4513, %f4498, %f4439;
	fma.rn.f32 	%f4520, %f4513, %f4500, %f4440;
	fma.rn.f32 	%f4521, %f4513, %f4502, %f4441;
	ld.shared.f32 	%f4522, [%r3186+976];
	fma.rn.f32 	%f4523, %f4522, %f4488, %f4443;
	fma.rn.f32 	%f4524, %f4522, %f4490, %f4444;
	fma.rn.f32 	%f4525, %f4522, %f4492, %f4445;
	fma.rn.f32 	%f4526, %f4522, %f4494, %f4446;
	fma.rn.f32 	%f4527, %f4522, %f4496, %f4447;
	fma.rn.f32 	%f4528, %f4522, %f4498, %f4448;
	fma.rn.f32 	%f4529, %f4522, %f4500, %f4449;
	fma.rn.f32 	%f4530, %f4522, %f4502, %f4450;
	ld.shared.f32 	%f4531, [%r3186+1232];
	fma.rn.f32 	%f4532, %f4531, %f4488, %f4452;
	fma.rn.f32 	%f4533, %f4531, %f4490, %f4453;
	fma.rn.f32 	%f4534, %f4531, %f4492, %f4454;
	fma.rn.f32 	%f4535, %f4531, %f4494, %f4455;
	fma.rn.f32 	%f4536, %f4531, %f4496, %f4456;
	fma.rn.f32 	%f4537, %f4531, %f4498, %f4457;
	fma.rn.f32 	%f4538, %f4531, %f4500, %f4458;
	fma.rn.f32 	%f4539, %f4531, %f4502, %f4459;
	ld.shared.f32 	%f4540, [%r3186+1488];
	fma.rn.f32 	%f4541, %f4540, %f4488, %f4461;
	fma.rn.f32 	%f4542, %f4540, %f4490, %f4462;
	fma.rn.f32 	%f4543, %f4540, %f4492, %f4463;
	fma.rn.f32 	%f4544, %f4540, %f4494, %f4464;
	fma.rn.f32 	%f4545, %f4540, %f4496, %f4465;
	fma.rn.f32 	%f4546, %f4540, %f4498, %f4466;
	fma.rn.f32 	%f4547, %f4540, %f4500, %f4467;
	fma.rn.f32 	%f4548, %f4540, %f4502, %f4468;
	ld.shared.f32 	%f4549, [%r3186+1744];
	fma.rn.f32 	%f4550, %f4549, %f4488, %f4470;
	fma.rn.f32 	%f4551, %f4549, %f4490, %f4471;
	fma.rn.f32 	%f4552, %f4549, %f4492, %f4472;
	fma.rn.f32 	%f4553, %f4549, %f4494, %f4473;
	fma.rn.f32 	%f4554, %f4549, %f4496, %f4474;
	fma.rn.f32 	%f4555, %f4549, %f4498, %f4475;
	fma.rn.f32 	%f4556, %f4549, %f4500, %f4476;
	fma.rn.f32 	%f4557, %f4549, %f4502, %f4477;
	ld.shared.f32 	%f4558, [%r3186+2000];
	fma.rn.f32 	%f4559, %f4558, %f4488, %f4479;
	fma.rn.f32 	%f4560, %f4558, %f4490, %f4480;
	fma.rn.f32 	%f4561, %f4558, %f4492, %f4481;
	fma.rn.f32 	%f4562, %f4558, %f4494, %f4482;
	fma.rn.f32 	%f4563, %f4558, %f4496, %f4483;
	fma.rn.f32 	%f4564, %f4558, %f4498, %f4484;
	fma.rn.f32 	%f4565, %f4558, %f4500, %f4485;
	fma.rn.f32 	%f4566, %f4558, %f4502, %f4486;
	ld.shared.f32 	%f4567, [%r3186+212];
	ld.shared.f32 	%f4568, [%r3190+13568];
	fma.rn.f32 	%f4569, %f4567, %f4568, %f4489;
	ld.shared.f32 	%f4570, [%r3190+13572];
	fma.rn.f32 	%f4571, %f4567, %f4570, %f4491;
	ld.shared.f32 	%f4572, [%r3190+13576];
	fma.rn.f32 	%f4573, %f4567, %f4572, %f4493;
	ld.shared.f32 	%f4574, [%r3190+13580];
	fma.rn.f32 	%f4575, %f4567, %f4574, %f4495;
	ld.shared.f32 	%f4576, [%r3190+13584];
	fma.rn.f32 	%f4577, %f4567, %f4576, %f4497;
	ld.shared.f32 	%f4578, [%r3190+13588];
	fma.rn.f32 	%f4579, %f4567, %f4578, %f4499;
	ld.shared.f32 	%f4580, [%r3190+13592];
	fma.rn.f32 	%f4581, %f4567, %f4580, %f4501;
	ld.shared.f32 	%f4582, [%r3190+13596];
	fma.rn.f32 	%f4583, %f4567, %f4582, %f4503;
	ld.shared.f32 	%f4584, [%r3186+468];
	fma.rn.f32 	%f4585, %f4584, %f4568, %f4505;
	fma.rn.f32 	%f4586, %f4584, %f4570, %f4506;
	fma.rn.f32 	%f4587, %f4584, %f4572, %f4507;
	fma.rn.f32 	%f4588, %f4584, %f4574, %f4508;
	fma.rn.f32 	%f4589, %f4584, %f4576, %f4509;
	fma.rn.f32 	%f4590, %f4584, %f4578, %f4510;
	fma.rn.f32 	%f4591, %f4584, %f4580, %f4511;
	fma.rn.f32 	%f4592, %f4584, %f4582, %f4512;
	ld.shared.f32 	%f4593, [%r3186+724];
	fma.rn.f32 	%f4594, %f4593, %f4568, %f4514;
	fma.rn.f32 	%f4595, %f4593, %f4570, %f4515;
	fma.rn.f32 	%f4596, %f4593, %f4572, %f4516;
	fma.rn.f32 	%f4597, %f4593, %f4574, %f4517;
	fma.rn.f32 	%f4598, %f4593, %f4576, %f4518;
	fma.rn.f32 	%f4599, %f4593, %f4578, %f4519;
	fma.rn.f32 	%f4600, %f4593, %f4580, %f4520;
	fma.rn.f32 	%f4601, %f4593, %f4582, %f4521;
	ld.shared.f32 	%f4602, [%r3186+980];
	fma.rn.f32 	%f4603, %f4602, %f4568, %f4523;
	fma.rn.f32 	%f4604, %f4602, %f4570, %f4524;
	fma.rn.f32 	%f4605, %f4602, %f4572, %f4525;
	fma.rn.f32 	%f4606, %f4602, %f4574, %f4526;
	fma.rn.f32 	%f4607, %f4602, %f4576, %f4527;
	fma.rn.f32 	%f4608, %f4602, %f4578, %f4528;
	fma.rn.f32 	%f4609, %f4602, %f4580, %f4529;
	fma.rn.f32 	%f4610, %f4602, %f4582, %f4530;
	ld.shared.f32 	%f4611, [%r3186+1236];
	fma.rn.f32 	%f4612, %f4611, %f4568, %f4532;
	fma.rn.f32 	%f4613, %f4611, %f4570, %f4533;
	fma.rn.f32 	%f4614, %f4611, %f4572, %f4534;
	fma.rn.f32 	%f4615, %f4611, %f4574, %f4535;
	fma.rn.f32 	%f4616, %f4611, %f4576, %f4536;
	fma.rn.f32 	%f4617, %f4611, %f4578, %f4537;
	fma.rn.f32 	%f4618, %f4611, %f4580, %f4538;
	fma.rn.f32 	%f4619, %f4611, %f4582, %f4539;
	ld.shared.f32 	%f4620, [%r3186+1492];
	fma.rn.f32 	%f4621, %f4620, %f4568, %f4541;
	fma.rn.f32 	%f4622, %f4620, %f4570, %f4542;
	fma.rn.f32 	%f4623, %f4620, %f4572, %f4543;
	fma.rn.f32 	%f4624, %f4620, %f4574, %f4544;
	fma.rn.f32 	%f4625, %f4620, %f4576, %f4545;
	fma.rn.f32 	%f4626, %f4620, %f4578, %f4546;
	fma.rn.f32 	%f4627, %f4620, %f4580, %f4547;
	fma.rn.f32 	%f4628, %f4620, %f4582, %f4548;
	ld.shared.f32 	%f4629, [%r3186+1748];
	fma.rn.f32 	%f4630, %f4629, %f4568, %f4550;
	fma.rn.f32 	%f4631, %f4629, %f4570, %f4551;
	fma.rn.f32 	%f4632, %f4629, %f4572, %f4552;
	fma.rn.f32 	%f4633, %f4629, %f4574, %f4553;
	fma.rn.f32 	%f4634, %f4629, %f4576, %f4554;
	fma.rn.f32 	%f4635, %f4629, %f4578, %f4555;
	fma.rn.f32 	%f4636, %f4629, %f4580, %f4556;
	fma.rn.f32 	%f4637, %f4629, %f4582, %f4557;
	ld.shared.f32 	%f4638, [%r3186+2004];
	fma.rn.f32 	%f4639, %f4638, %f4568, %f4559;
	fma.rn.f32 	%f4640, %f4638, %f4570, %f4560;
	fma.rn.f32 	%f4641, %f4638, %f4572, %f4561;
	fma.rn.f32 	%f4642, %f4638, %f4574, %f4562;
	fma.rn.f32 	%f4643, %f4638, %f4576, %f4563;
	fma.rn.f32 	%f4644, %f4638, %f4578, %f4564;
	fma.rn.f32 	%f4645, %f4638, %f4580, %f4565;
	fma.rn.f32 	%f4646, %f4638, %f4582, %f4566;
	ld.shared.f32 	%f4647, [%r3186+216];
	ld.shared.f32 	%f4648, [%r3190+13824];
	fma.rn.f32 	%f4649, %f4647, %f4648, %f4569;
	ld.shared.f32 	%f4650, [%r3190+13828];
	fma.rn.f32 	%f4651, %f4647, %f4650, %f4571;
	ld.shared.f32 	%f4652, [%r3190+13832];
	fma.rn.f32 	%f4653, %f4647, %f4652, %f4573;
	ld.shared.f32 	%f4654, [%r3190+13836];
	fma.rn.f32 	%f4655, %f4647, %f4654, %f4575;
	ld.shared.f32 	%f4656, [%r3190+13840];
	fma.rn.f32 	%f4657, %f4647, %f4656, %f4577;
	ld.shared.f32 	%f4658, [%r3190+13844];
	fma.rn.f32 	%f4659, %f4647, %f4658, %f4579;
	ld.shared.f32 	%f4660, [%r3190+13848];
	fma.rn.f32 	%f4661, %f4647, %f4660, %f4581;
	ld.shared.f32 	%f4662, [%r3190+13852];
	fma.rn.f32 	%f4663, %f4647, %f4662, %f4583;
	ld.shared.f32 	%f4664, [%r3186+472];
	fma.rn.f32 	%f4665, %f4664, %f4648, %f4585;
	fma.rn.f32 	%f4666, %f4664, %f4650, %f4586;
	fma.rn.f32 	%f4667, %f4664, %f4652, %f4587;
	fma.rn.f32 	%f4668, %f4664, %f4654, %f4588;
	fma.rn.f32 	%f4669, %f4664, %f4656, %f4589;
	fma.rn.f32 	%f4670, %f4664, %f4658, %f4590;
	fma.rn.f32 	%f4671, %f4664, %f4660, %f4591;
	fma.rn.f32 	%f4672, %f4664, %f4662, %f4592;
	ld.shared.f32 	%f4673, [%r3186+728];
	fma.rn.f32 	%f4674, %f4673, %f4648, %f4594;
	fma.rn.f32 	%f4675, %f4673, %f4650, %f4595;
	fma.rn.f32 	%f4676, %f4673, %f4652, %f4596;
	fma.rn.f32 	%f4677, %f4673, %f4654, %f4597;
	fma.rn.f32 	%f4678, %f4673, %f4656, %f4598;
	fma.rn.f32 	%f4679, %f4673, %f4658, %f4599;
	fma.rn.f32 	%f4680, %f4673, %f4660, %f4600;
	fma.rn.f32 	%f4681, %f4673, %f4662, %f4601;
	ld.shared.f32 	%f4682, [%r3186+984];
	fma.rn.f32 	%f4683, %f4682, %f4648, %f4603;
	fma.rn.f32 	%f4684, %f4682, %f4650, %f4604;
	fma.rn.f32 	%f4685, %f4682, %f4652, %f4605;
	fma.rn.f32 	%f4686, %f4682, %f4654, %f4606;
	fma.rn.f32 	%f4687, %f4682, %f4656, %f4607;
	fma.rn.f32 	%f4688, %f4682, %f4658, %f4608;
	fma.rn.f32 	%f4689, %f4682, %f4660, %f4609;
	fma.rn.f32 	%f4690, %f4682, %f4662, %f4610;
	ld.shared.f32 	%f4691, [%r3186+1240];
	fma.rn.f32 	%f4692, %f4691, %f4648, %f4612;
	fma.rn.f32 	%f4693, %f4691, %f4650, %f4613;
	fma.rn.f32 	%f4694, %f4691, %f4652, %f4614;
	fma.rn.f32 	%f4695, %f4691, %f4654, %f4615;
	fma.rn.f32 	%f4696, %f4691, %f4656, %f4616;
	fma.rn.f32 	%f4697, %f4691, %f4658, %f4617;
	fma.rn.f32 	%f4698, %f4691, %f4660, %f4618;
	fma.rn.f32 	%f4699, %f4691, %f4662, %f4619;
	ld.shared.f32 	%f4700, [%r3186+1496];
	fma.rn.f32 	%f4701, %f4700, %f4648, %f4621;
	fma.rn.f32 	%f4702, %f4700, %f4650, %f4622;
	fma.rn.f32 	%f4703, %f4700, %f4652, %f4623;
	fma.rn.f32 	%f4704, %f4700, %f4654, %f4624;
	fma.rn.f32 	%f4705, %f4700, %f4656, %f4625;
	fma.rn.f32 	%f4706, %f4700, %f4658, %f4626;
	fma.rn.f32 	%f4707, %f4700, %f4660, %f4627;
	fma.rn.f32 	%f4708, %f4700, %f4662, %f4628;
	ld.shared.f32 	%f4709, [%r3186+1752];
	fma.rn.f32 	%f4710, %f4709, %f4648, %f4630;
	fma.rn.f32 	%f4711, %f4709, %f4650, %f4631;
	fma.rn.f32 	%f4712, %f4709, %f4652, %f4632;
	fma.rn.f32 	%f4713, %f4709, %f4654, %f4633;
	fma.rn.f32 	%f4714, %f4709, %f4656, %f4634;
	fma.rn.f32 	%f4715, %f4709, %f4658, %f4635;
	fma.rn.f32 	%f4716, %f4709, %f4660, %f4636;
	fma.rn.f32 	%f4717, %f4709, %f4662, %f4637;
	ld.shared.f32 	%f4718, [%r3186+2008];
	fma.rn.f32 	%f4719, %f4718, %f4648, %f4639;
	fma.rn.f32 	%f4720, %f4718, %f4650, %f4640;
	fma.rn.f32 	%f4721, %f4718, %f4652, %f4641;
	fma.rn.f32 	%f4722, %f4718, %f4654, %f4642;
	fma.rn.f32 	%f4723, %f4718, %f4656, %f4643;
	fma.rn.f32 	%f4724, %f4718, %f4658, %f4644;
	fma.rn.f32 	%f4725, %f4718, %f4660, %f4645;
	fma.rn.f32 	%f4726, %f4718, %f4662, %f4646;
	ld.shared.f32 	%f4727, [%r3186+220];
	ld.shared.f32 	%f4728, [%r3190+14080];
	fma.rn.f32 	%f4729, %f4727, %f4728, %f4649;
	ld.shared.f32 	%f4730, [%r3190+14084];
	fma.rn.f32 	%f4731, %f4727, %f4730, %f4651;
	ld.shared.f32 	%f4732, [%r3190+14088];
	fma.rn.f32 	%f4733, %f4727, %f4732, %f4653;
	ld.shared.f32 	%f4734, [%r3190+14092];
	fma.rn.f32 	%f4735, %f4727, %f4734, %f4655;
	ld.shared.f32 	%f4736, [%r3190+14096];
	fma.rn.f32 	%f4737, %f4727, %f4736, %f4657;
	ld.shared.f32 	%f4738, [%r3190+14100];
	fma.rn.f32 	%f4739, %f4727, %f4738, %f4659;
	ld.shared.f32 	%f4740, [%r3190+14104];
	fma.rn.f32 	%f4741, %f4727, %f4740, %f4661;
	ld.shared.f32 	%f4742, [%r3190+14108];
	fma.rn.f32 	%f4743, %f4727, %f4742, %f4663;
	ld.shared.f32 	%f4744, [%r3186+476];
	fma.rn.f32 	%f4745, %f4744, %f4728, %f4665;
	fma.rn.f32 	%f4746, %f4744, %f4730, %f4666;
	fma.rn.f32 	%f4747, %f4744, %f4732, %f4667;
	fma.rn.f32 	%f4748, %f4744, %f4734, %f4668;
	fma.rn.f32 	%f4749, %f4744, %f4736, %f4669;
	fma.rn.f32 	%f4750, %f4744, %f4738, %f4670;
	fma.rn.f32 	%f4751, %f4744, %f4740, %f4671;
	fma.rn.f32 	%f4752, %f4744, %f4742, %f4672;
	ld.shared.f32 	%f4753, [%r3186+732];
	fma.rn.f32 	%f4754, %f4753, %f4728, %f4674;
	fma.rn.f32 	%f4755, %f4753, %f4730, %f4675;
	fma.rn.f32 	%f4756, %f4753, %f4732, %f4676;
	fma.rn.f32 	%f4757, %f4753, %f4734, %f4677;
	fma.rn.f32 	%f4758, %f4753, %f4736, %f4678;
	fma.rn.f32 	%f4759, %f4753, %f4738, %f4679;
	fma.rn.f32 	%f4760, %f4753, %f4740, %f4680;
	fma.rn.f32 	%f4761, %f4753, %f4742, %f4681;
	ld.shared.f32 	%f4762, [%r3186+988];
	fma.rn.f32 	%f4763, %f4762, %f4728, %f4683;
	fma.rn.f32 	%f4764, %f4762, %f4730, %f4684;
	fma.rn.f32 	%f4765, %f4762, %f4732, %f4685;
	fma.rn.f32 	%f4766, %f4762, %f4734, %f4686;
	fma.rn.f32 	%f4767, %f4762, %f4736, %f4687;
	fma.rn.f32 	%f4768, %f4762, %f4738, %f4688;
	fma.rn.f32 	%f4769, %f4762, %f4740, %f4689;
	fma.rn.f32 	%f4770, %f4762, %f4742, %f4690;
	ld.shared.f32 	%f4771, [%r3186+1244];
	fma.rn.f32 	%f4772, %f4771, %f4728, %f4692;
	fma.rn.f32 	%f4773, %f4771, %f4730, %f4693;
	fma.rn.f32 	%f4774, %f4771, %f4732, %f4694;
	fma.rn.f32 	%f4775, %f4771, %f4734, %f4695;
	fma.rn.f32 	%f4776, %f4771, %f4736, %f4696;
	fma.rn.f32 	%f4777, %f4771, %f4738, %f4697;
	fma.rn.f32 	%f4778, %f4771, %f4740, %f4698;
	fma.rn.f32 	%f4779, %f4771, %f4742, %f4699;
	ld.shared.f32 	%f4780, [%r3186+1500];
	fma.rn.f32 	%f4781, %f4780, %f4728, %f4701;
	fma.rn.f32 	%f4782, %f4780, %f4730, %f4702;
	fma.rn.f32 	%f4783, %f4780, %f4732, %f4703;
	fma.rn.f32 	%f4784, %f4780, %f4734, %f4704;
	fma.rn.f32 	%f4785, %f4780, %f4736, %f4705;
	fma.rn.f32 	%f4786, %f4780, %f4738, %f4706;
	fma.rn.f32 	%f4787, %f4780, %f4740, %f4707;
	fma.rn.f32 	%f4788, %f4780, %f4742, %f4708;
	ld.shared.f32 	%f4789, [%r3186+1756];
	fma.rn.f32 	%f4790, %f4789, %f4728, %f4710;
	fma.rn.f32 	%f4791, %f4789, %f4730, %f4711;
	fma.rn.f32 	%f4792, %f4789, %f4732, %f4712;
	fma.rn.f32 	%f4793, %f4789, %f4734, %f4713;
	fma.rn.f32 	%f4794, %f4789, %f4736, %f4714;
	fma.rn.f32 	%f4795, %f4789, %f4738, %f4715;
	fma.rn.f32 	%f4796, %f4789, %f4740, %f4716;
	fma.rn.f32 	%f4797, %f4789, %f4742, %f4717;
	ld.shared.f32 	%f4798, [%r3186+2012];
	fma.rn.f32 	%f4799, %f4798, %f4728, %f4719;
	fma.rn.f32 	%f4800, %f4798, %f4730, %f4720;
	fma.rn.f32 	%f4801, %f4798, %f4732, %f4721;
	fma.rn.f32 	%f4802, %f4798, %f4734, %f4722;
	fma.rn.f32 	%f4803, %f4798, %f4736, %f4723;
	fma.rn.f32 	%f4804, %f4798, %f4738, %f4724;
	fma.rn.f32 	%f4805, %f4798, %f4740, %f4725;
	fma.rn.f32 	%f4806, %f4798, %f4742, %f4726;
	ld.shared.f32 	%f4807, [%r3186+224];
	ld.shared.f32 	%f4808, [%r3190+14336];
	fma.rn.f32 	%f4809, %f4807, %f4808, %f4729;
	ld.shared.f32 	%f4810, [%r3190+14340];
	fma.rn.f32 	%f4811, %f4807, %f4810, %f4731;
	ld.shared.f32 	%f4812, [%r3190+14344];
	fma.rn.f32 	%f4813, %f4807, %f4812, %f4733;
	ld.shared.f32 	%f4814, [%r3190+14348];
	fma.rn.f32 	%f4815, %f4807, %f4814, %f4735;
	ld.shared.f32 	%f4816, [%r3190+14352];
	fma.rn.f32 	%f4817, %f4807, %f4816, %f4737;
	ld.shared.f32 	%f4818, [%r3190+14356];
	fma.rn.f32 	%f4819, %f4807, %f4818, %f4739;
	ld.shared.f32 	%f4820, [%r3190+14360];
	fma.rn.f32 	%f4821, %f4807, %f4820, %f4741;
	ld.shared.f32 	%f4822, [%r3190+14364];
	fma.rn.f32 	%f4823, %f4807, %f4822, %f4743;
	ld.shared.f32 	%f4824, [%r3186+480];
	fma.rn.f32 	%f4825, %f4824, %f4808, %f4745;
	fma.rn.f32 	%f4826, %f4824, %f4810, %f4746;
	fma.rn.f32 	%f4827, %f4824, %f4812, %f4747;
	fma.rn.f32 	%f4828, %f4824, %f4814, %f4748;
	fma.rn.f32 	%f4829, %f4824, %f4816, %f4749;
	fma.rn.f32 	%f4830, %f4824, %f4818, %f4750;
	fma.rn.f32 	%f4831, %f4824, %f4820, %f4751;
	fma.rn.f32 	%f4832, %f4824, %f4822, %f4752;
	ld.shared.f32 	%f4833, [%r3186+736];
	fma.rn.f32 	%f4834, %f4833, %f4808, %f4754;
	fma.rn.f32 	%f4835, %f4833, %f4810, %f4755;
	fma.rn.f32 	%f4836, %f4833, %f4812, %f4756;
	fma.rn.f32 	%f4837, %f4833, %f4814, %f4757;
	fma.rn.f32 	%f4838, %f4833, %f4816, %f4758;
	fma.rn.f32 	%f4839, %f4833, %f4818, %f4759;
	fma.rn.f32 	%f4840, %f4833, %f4820, %f4760;
	fma.rn.f32 	%f4841, %f4833, %f4822, %f4761;
	ld.shared.f32 	%f4842, [%r3186+992];
	fma.rn.f32 	%f4843, %f4842, %f4808, %f4763;
	fma.rn.f32 	%f4844, %f4842, %f4810, %f4764;
	fma.rn.f32 	%f4845, %f4842, %f4812, %f4765;
	fma.rn.f32 	%f4846, %f4842, %f4814, %f4766;
	fma.rn.f32 	%f4847, %f4842, %f4816, %f4767;
	fma.rn.f32 	%f4848, %f4842, %f4818, %f4768;
	fma.rn.f32 	%f4849, %f4842, %f4820, %f4769;
	fma.rn.f32 	%f4850, %f4842, %f4822, %f4770;
	ld.shared.f32 	%f4851, [%r3186+1248];
	fma.rn.f32 	%f4852, %f4851, %f4808, %f4772;
	fma.rn.f32 	%f4853, %f4851, %f4810, %f4773;
	fma.rn.f32 	%f4854, %f4851, %f4812, %f4774;
	fma.rn.f32 	%f4855, %f4851, %f4814, %f4775;
	fma.rn.f32 	%f4856, %f4851, %f4816, %f4776;
	fma.rn.f32 	%f4857, %f4851, %f4818, %f4777;
	fma.rn.f32 	%f4858, %f4851, %f4820, %f4778;
	fma.rn.f32 	%f4859, %f4851, %f4822, %f4779;
	ld.shared.f32 	%f4860, [%r3186+1504];
	fma.rn.f32 	%f4861, %f4860, %f4808, %f4781;
	fma.rn.f32 	%f4862, %f4860, %f4810, %f4782;
	fma.rn.f32 	%f4863, %f4860, %f4812, %f4783;
	fma.rn.f32 	%f4864, %f4860, %f4814, %f4784;
	fma.rn.f32 	%f4865, %f4860, %f4816, %f4785;
	fma.rn.f32 	%f4866, %f4860, %f4818, %f4786;
	fma.rn.f32 	%f4867, %f4860, %f4820, %f4787;
	fma.rn.f32 	%f4868, %f4860, %f4822, %f4788;
	ld.shared.f32 	%f4869, [%r3186+1760];
	fma.rn.f32 	%f4870, %f4869, %f4808, %f4790;
	fma.rn.f32 	%f4871, %f4869, %f4810, %f4791;
	fma.rn.f32 	%f4872, %f4869, %f4812, %f4792;
	fma.rn.f32 	%f4873, %f4869, %f4814, %f4793;
	fma.rn.f32 	%f4874, %f4869, %f4816, %f4794;
	fma.rn.f32 	%f4875, %f4869, %f4818, %f4795;
	fma.rn.f32 	%f4876, %f4869, %f4820, %f4796;
	fma.rn.f32 	%f4877, %f4869, %f4822, %f4797;
	ld.shared.f32 	%f4878, [%r3186+2016];
	fma.rn.f32 	%f4879, %f4878, %f4808, %f4799;
	fma.rn.f32 	%f4880, %f4878, %f4810, %f4800;
	fma.rn.f32 	%f4881, %f4878, %f4812, %f4801;
	fma.rn.f32 	%f4882, %f4878, %f4814, %f4802;
	fma.rn.f32 	%f4883, %f4878, %f4816, %f4803;
	fma.rn.f32 	%f4884, %f4878, %f4818, %f4804;
	fma.rn.f32 	%f4885, %f4878, %f4820, %f4805;
	fma.rn.f32 	%f4886, %f4878, %f4822, %f4806;
	ld.shared.f32 	%f4887, [%r3186+228];
	ld.shared.f32 	%f4888, [%r3190+14592];
	fma.rn.f32 	%f4889, %f4887, %f4888, %f4809;
	ld.shared.f32 	%f4890, [%r3190+14596];
	fma.rn.f32 	%f4891, %f4887, %f4890, %f4811;
	ld.shared.f32 	%f4892, [%r3190+14600];
	fma.rn.f32 	%f4893, %f4887, %f4892, %f4813;
	ld.shared.f32 	%f4894, [%r3190+14604];
	fma.rn.f32 	%f4895, %f4887, %f4894, %f4815;
	ld.shared.f32 	%f4896, [%r3190+14608];
	fma.rn.f32 	%f4897, %f4887, %f4896, %f4817;
	ld.shared.f32 	%f4898, [%r3190+14612];
	fma.rn.f32 	%f4899, %f4887, %f4898, %f4819;
	ld.shared.f32 	%f4900, [%r3190+14616];
	fma.rn.f32 	%f4901, %f4887, %f4900, %f4821;
	ld.shared.f32 	%f4902, [%r3190+14620];
	fma.rn.f32 	%f4903, %f4887, %f4902, %f4823;
	ld.shared.f32 	%f4904, [%r3186+484];
	fma.rn.f32 	%f4905, %f4904, %f4888, %f4825;
	fma.rn.f32 	%f4906, %f4904, %f4890, %f4826;
	fma.rn.f32 	%f4907, %f4904, %f4892, %f4827;
	fma.rn.f32 	%f4908, %f4904, %f4894, %f4828;
	fma.rn.f32 	%f4909, %f4904, %f4896, %f4829;
	fma.rn.f32 	%f4910, %f4904, %f4898, %f4830;
	fma.rn.f32 	%f4911, %f4904, %f4900, %f4831;
	fma.rn.f32 	%f4912, %f4904, %f4902, %f4832;
	ld.shared.f32 	%f4913, [%r3186+740];
	fma.rn.f32 	%f4914, %f4913, %f4888, %f4834;
	fma.rn.f32 	%f4915, %f4913, %f4890, %f4835;
	fma.rn.f32 	%f4916, %f4913, %f4892, %f4836;
	fma.rn.f32 	%f4917, %f4913, %f4894, %f4837;
	fma.rn.f32 	%f4918, %f4913, %f4896, %f4838;
	fma.rn.f32 	%f4919, %f4913, %f4898, %f4839;
	fma.rn.f32 	%f4920, %f4913, %f4900, %f4840;
	fma.rn.f32 	%f4921, %f4913, %f4902, %f4841;
	ld.shared.f32 	%f4922, [%r3186+996];
	fma.rn.f32 	%f4923, %f4922, %f4888, %f4843;
	fma.rn.f32 	%f4924, %f4922, %f4890, %f4844;
	fma.rn.f32 	%f4925, %f4922, %f4892, %f4845;
	fma.rn.f32 	%f4926, %f4922, %f4894, %f4846;
	fma.rn.f32 	%f4927, %f4922, %f4896, %f4847;
	fma.rn.f32 	%f4928, %f4922, %f4898, %f4848;
	fma.rn.f32 	%f4929, %f4922, %f4900, %f4849;
	fma.rn.f32 	%f4930, %f4922, %f4902, %f4850;
	ld.shared.f32 	%f4931, [%r3186+1252];
	fma.rn.f32 	%f4932, %f4931, %f4888, %f4852;
	fma.rn.f32 	%f4933, %f4931, %f4890, %f4853;
	fma.rn.f32 	%f4934, %f4931, %f4892, %f4854;
	fma.rn.f32 	%f4935, %f4931, %f4894, %f4855;
	fma.rn.f32 	%f4936, %f4931, %f4896, %f4856;
	fma.rn.f32 	%f4937, %f4931, %f4898, %f4857;
	fma.rn.f32 	%f4938, %f4931, %f4900, %f4858;
	fma.rn.f32 	%f4939, %f4931, %f4902, %f4859;
	ld.shared.f32 	%f4940, [%r3186+1508];
	fma.rn.f32 	%f4941, %f4940, %f4888, %f4861;
	fma.rn.f32 	%f4942, %f4940, %f4890, %f4862;
	fma.rn.f32 	%f4943, %f4940, %f4892, %f4863;
	fma.rn.f32 	%f4944, %f4940, %f4894, %f4864;
	fma.rn.f32 	%f4945, %f4940, %f4896, %f4865;
	fma.rn.f32 	%f4946, %f4940, %f4898, %f4866;
	fma.rn.f32 	%f4947, %f4940, %f4900, %f4867;
	fma.rn.f32 	%f4948, %f4940, %f4902, %f4868;
	ld.shared.f32 	%f4949, [%r3186+1764];
	fma.rn.f32 	%f4950, %f4949, %f4888, %f4870;
	fma.rn.f32 	%f4951, %f4949, %f4890, %f4871;
	fma.rn.f32 	%f4952, %f4949, %f4892, %f4872;
	fma.rn.f32 	%f4953, %f4949, %f4894, %f4873;
	fma.rn.f32 	%f4954, %f4949, %f4896, %f4874;
	fma.rn.f32 	%f4955, %f4949, %f4898, %f4875;
	fma.rn.f32 	%f4956, %f4949, %f4900, %f4876;
	fma.rn.f32 	%f4957, %f4949, %f4902, %f4877;
	ld.shared.f32 	%f4958, [%r3186+2020];
	fma.rn.f32 	%f4959, %f4958, %f4888, %f4879;
	fma.rn.f32 	%f4960, %f4958, %f4890, %f4880;
	fma.rn.f32 	%f4961, %f4958, %f4892, %f4881;
	fma.rn.f32 	%f4962, %f4958, %f4894, %f4882;
	fma.rn.f32 	%f4963, %f4958, %f4896, %f4883;
	fma.rn.f32 	%f4964, %f4958, %f4898, %f4884;
	fma.rn.f32 	%f4965, %f4958, %f4900, %f4885;
	fma.rn.f32 	%f4966, %f4958, %f4902, %f4886;
	ld.shared.f32 	%f4967, [%r3186+232];
	ld.shared.f32 	%f4968, [%r3190+14848];
	fma.rn.f32 	%f4969, %f4967, %f4968, %f4889;
	ld.shared.f32 	%f4970, [%r3190+14852];
	fma.rn.f32 	%f4971, %f4967, %f4970, %f4891;
	ld.shared.f32 	%f4972, [%r3190+14856];
	fma.rn.f32 	%f4973, %f4967, %f4972, %f4893;
	ld.shared.f32 	%f4974, [%r3190+14860];
	fma.rn.f32 	%f4975, %f4967, %f4974, %f4895;
	ld.shared.f32 	%f4976, [%r3190+14864];
	fma.rn.f32 	%f4977, %f4967, %f4976, %f4897;
	ld.shared.f32 	%f4978, [%r3190+14868];
	fma.rn.f32 	%f4979, %f4967, %f4978, %f4899;
	ld.shared.f32 	%f4980, [%r3190+14872];
	fma.rn.f32 	%f4981, %f4967, %f4980, %f4901;
	ld.shared.f32 	%f4982, [%r3190+14876];
	fma.rn.f32 	%f4983, %f4967, %f4982, %f4903;
	ld.shared.f32 	%f4984, [%r3186+488];
	fma.rn.f32 	%f4985, %f4984, %f4968, %f4905;
	fma.rn.f32 	%f4986, %f4984, %f4970, %f4906;
	fma.rn.f32 	%f4987, %f4984, %f4972, %f4907;
	fma.rn.f32 	%f4988, %f4984, %f4974, %f4908;
	fma.rn.f32 	%f4989, %f4984, %f4976, %f4909;
	fma.rn.f32 	%f4990, %f4984, %f4978, %f4910;
	fma.rn.f32 	%f4991, %f4984, %f4980, %f4911;
	fma.rn.f32 	%f4992, %f4984, %f4982, %f4912;
	ld.shared.f32 	%f4993, [%r3186+744];
	fma.rn.f32 	%f4994, %f4993, %f4968, %f4914;
	fma.rn.f32 	%f4995, %f4993, %f4970, %f4915;
	fma.rn.f32 	%f4996, %f4993, %f4972, %f4916;
	fma.rn.f32 	%f4997, %f4993, %f4974, %f4917;
	fma.rn.f32 	%f4998, %f4993, %f4976, %f4918;
	fma.rn.f32 	%f4999, %f4993, %f4978, %f4919;
	fma.rn.f32 	%f5000, %f4993, %f4980, %f4920;
	fma.rn.f32 	%f5001, %f4993, %f4982, %f4921;
	ld.shared.f32 	%f5002, [%r3186+1000];
	fma.rn.f32 	%f5003, %f5002, %f4968, %f4923;
	fma.rn.f32 	%f5004, %f5002, %f4970, %f4924;
	fma.rn.f32 	%f5005, %f5002, %f4972, %f4925;
	fma.rn.f32 	%f5006, %f5002, %f4974, %f4926;
	fma.rn.f32 	%f5007, %f5002, %f4976, %f4927;
	fma.rn.f32 	%f5008, %f5002, %f4978, %f4928;
	fma.rn.f32 	%f5009, %f5002, %f4980, %f4929;
	fma.rn.f32 	%f5010, %f5002, %f4982, %f4930;
	ld.shared.f32 	%f5011, [%r3186+1256];
	fma.rn.f32 	%f5012, %f5011, %f4968, %f4932;
	fma.rn.f32 	%f5013, %f5011, %f4970, %f4933;
	fma.rn.f32 	%f5014, %f5011, %f4972, %f4934;
	fma.rn.f32 	%f5015, %f5011, %f4974, %f4935;
	fma.rn.f32 	%f5016, %f5011, %f4976, %f4936;
	fma.rn.f32 	%f5017, %f5011, %f4978, %f4937;
	fma.rn.f32 	%f5018, %f5011, %f4980, %f4938;
	fma.rn.f32 	%f5019, %f5011, %f4982, %f4939;
	ld.shared.f32 	%f5020, [%r3186+1512];
	fma.rn.f32 	%f5021, %f5020, %f4968, %f4941;
	fma.rn.f32 	%f5022, %f5020, %f4970, %f4942;
	fma.rn.f32 	%f5023, %f5020, %f4972, %f4943;
	fma.rn.f32 	%f5024, %f5020, %f4974, %f4944;
	fma.rn.f32 	%f5025, %f5020, %f4976, %f4945;
	fma.rn.f32 	%f5026, %f5020, %f4978, %f4946;
	fma.rn.f32 	%f5027, %f5020, %f4980, %f4947;
	fma.rn.f32 	%f5028, %f5020, %f4982, %f4948;
	ld.shared.f32 	%f5029, [%r3186+1768];
	fma.rn.f32 	%f5030, %f5029, %f4968, %f4950;
	fma.rn.f32 	%f5031, %f5029, %f4970, %f4951;
	fma.rn.f32 	%f5032, %f5029, %f4972, %f4952;
	fma.rn.f32 	%f5033, %f5029, %f4974, %f4953;
	fma.rn.f32 	%f5034, %f5029, %f4976, %f4954;
	fma.rn.f32 	%f5035, %f5029, %f4978, %f4955;
	fma.rn.f32 	%f5036, %f5029, %f4980, %f4956;
	fma.rn.f32 	%f5037, %f5029, %f4982, %f4957;
	ld.shared.f32 	%f5038, [%r3186+2024];
	fma.rn.f32 	%f5039, %f5038, %f4968, %f4959;
	fma.rn.f32 	%f5040, %f5038, %f4970, %f4960;
	fma.rn.f32 	%f5041, %f5038, %f4972, %f4961;
	fma.rn.f32 	%f5042, %f5038, %f4974, %f4962;
	fma.rn.f32 	%f5043, %f5038, %f4976, %f4963;
	fma.rn.f32 	%f5044, %f5038, %f4978, %f4964;
	fma.rn.f32 	%f5045, %f5038, %f4980, %f4965;
	fma.rn.f32 	%f5046, %f5038, %f4982, %f4966;
	ld.shared.f32 	%f5047, [%r3186+236];
	ld.shared.f32 	%f5048, [%r3190+15104];
	fma.rn.f32 	%f5049, %f5047, %f5048, %f4969;
	ld.shared.f32 	%f5050, [%r3190+15108];
	fma.rn.f32 	%f5051, %f5047, %f5050, %f4971;
	ld.shared.f32 	%f5052, [%r3190+15112];
	fma.rn.f32 	%f5053, %f5047, %f5052, %f4973;
	ld.shared.f32 	%f5054, [%r3190+15116];
	fma.rn.f32 	%f5055, %f5047, %f5054, %f4975;
	ld.shared.f32 	%f5056, [%r3190+15120];
	fma.rn.f32 	%f5057, %f5047, %f5056, %f4977;
	ld.shared.f32 	%f5058, [%r3190+15124];
	fma.rn.f32 	%f5059, %f5047, %f5058, %f4979;
	ld.shared.f32 	%f5060, [%r3190+15128];
	fma.rn.f32 	%f5061, %f5047, %f5060, %f4981;
	ld.shared.f32 	%f5062, [%r3190+15132];
	fma.rn.f32 	%f5063, %f5047, %f5062, %f4983;
	ld.shared.f32 	%f5064, [%r3186+492];
	fma.rn.f32 	%f5065, %f5064, %f5048, %f4985;
	fma.rn.f32 	%f5066, %f5064, %f5050, %f4986;
	fma.rn.f32 	%f5067, %f5064, %f5052, %f4987;
	fma.rn.f32 	%f5068, %f5064, %f5054, %f4988;
	fma.rn.f32 	%f5069, %f5064, %f5056, %f4989;
	fma.rn.f32 	%f5070, %f5064, %f5058, %f4990;
	fma.rn.f32 	%f5071, %f5064, %f5060, %f4991;
	fma.rn.f32 	%f5072, %f5064, %f5062, %f4992;
	ld.shared.f32 	%f5073, [%r3186+748];
	fma.rn.f32 	%f5074, %f5073, %f5048, %f4994;
	fma.rn.f32 	%f5075, %f5073, %f5050, %f4995;
	fma.rn.f32 	%f5076, %f5073, %f5052, %f4996;
	fma.rn.f32 	%f5077, %f5073, %f5054, %f4997;
	fma.rn.f32 	%f5078, %f5073, %f5056, %f4998;
	fma.rn.f32 	%f5079, %f5073, %f5058, %f4999;
	fma.rn.f32 	%f5080, %f5073, %f5060, %f5000;
	fma.rn.f32 	%f5081, %f5073, %f5062, %f5001;
	ld.shared.f32 	%f5082, [%r3186+1004];
	fma.rn.f32 	%f5083, %f5082, %f5048, %f5003;
	fma.rn.f32 	%f5084, %f5082, %f5050, %f5004;
	fma.rn.f32 	%f5085, %f5082, %f5052, %f5005;
	fma.rn.f32 	%f5086, %f5082, %f5054, %f5006;
	fma.rn.f32 	%f5087, %f5082, %f5056, %f5007;
	fma.rn.f32 	%f5088, %f5082, %f5058, %f5008;
	fma.rn.f32 	%f5089, %f5082, %f5060, %f5009;
	fma.rn.f32 	%f5090, %f5082, %f5062, %f5010;
	ld.shared.f32 	%f5091, [%r3186+1260];
	fma.rn.f32 	%f5092, %f5091, %f5048, %f5012;
	fma.rn.f32 	%f5093, %f5091, %f5050, %f5013;
	fma.rn.f32 	%f5094, %f5091, %f5052, %f5014;
	fma.rn.f32 	%f5095, %f5091, %f5054, %f5015;
	fma.rn.f32 	%f5096, %f5091, %f5056, %f5016;
	fma.rn.f32 	%f5097, %f5091, %f5058, %f5017;
	fma.rn.f32 	%f5098, %f5091, %f5060, %f5018;
	fma.rn.f32 	%f5099, %f5091, %f5062, %f5019;
	ld.shared.f32 	%f5100, [%r3186+1516];
	fma.rn.f32 	%f5101, %f5100, %f5048, %f5021;
	fma.rn.f32 	%f5102, %f5100, %f5050, %f5022;
	fma.rn.f32 	%f5103, %f5100, %f5052, %f5023;
	fma.rn.f32 	%f5104, %f5100, %f5054, %f5024;
	fma.rn.f32 	%f5105, %f5100, %f5056, %f5025;
	fma.rn.f32 	%f5106, %f5100, %f5058, %f5026;
	fma.rn.f32 	%f5107, %f5100, %f5060, %f5027;
	fma.rn.f32 	%f5108, %f5100, %f5062, %f5028;
	ld.shared.f32 	%f5109, [%r3186+1772];
	fma.rn.f32 	%f5110, %f5109, %f5048, %f5030;
	fma.rn.f32 	%f5111, %f5109, %f5050, %f5031;
	fma.rn.f32 	%f5112, %f5109, %f5052, %f5032;
	fma.rn.f32 	%f5113, %f5109, %f5054, %f5033;
	fma.rn.f32 	%f5114, %f5109, %f5056, %f5034;
	fma.rn.f32 	%f5115, %f5109, %f5058, %f5035;
	fma.rn.f32 	%f5116, %f5109, %f5060, %f5036;
	fma.rn.f32 	%f5117, %f5109, %f5062, %f5037;
	ld.shared.f32 	%f5118, [%r3186+2028];
	fma.rn.f32 	%f5119, %f5118, %f5048, %f5039;
	fma.rn.f32 	%f5120, %f5118, %f5050, %f5040;
	fma.rn.f32 	%f5121, %f5118, %f5052, %f5041;
	fma.rn.f32 	%f5122, %f5118, %f5054, %f5042;
	fma.rn.f32 	%f5123, %f5118, %f5056, %f5043;
	fma.rn.f32 	%f5124, %f5118, %f5058, %f5044;
	fma.rn.f32 	%f5125, %f5118, %f5060, %f5045;
	fma.rn.f32 	%f5126, %f5118, %f5062, %f5046;
	ld.shared.f32 	%f5127, [%r3186+240];
	ld.shared.f32 	%f5128, [%r3190+15360];
	fma.rn.f32 	%f5129, %f5127, %f5128, %f5049;
	ld.shared.f32 	%f5130, [%r3190+15364];
	fma.rn.f32 	%f5131, %f5127, %f5130, %f5051;
	ld.shared.f32 	%f5132, [%r3190+15368];
	fma.rn.f32 	%f5133, %f5127, %f5132, %f5053;
	ld.shared.f32 	%f5134, [%r3190+15372];
	fma.rn.f32 	%f5135, %f5127, %f5134, %f5055;
	ld.shared.f32 	%f5136, [%r3190+15376];
	fma.rn.f32 	%f5137, %f5127, %f5136, %f5057;
	ld.shared.f32 	%f5138, [%r3190+15380];
	fma.rn.f32 	%f5139, %f5127, %f5138, %f5059;
	ld.shared.f32 	%f5140, [%r3190+15384];
	fma.rn.f32 	%f5141, %f5127, %f5140, %f5061;
	ld.shared.f32 	%f5142, [%r3190+15388];
	fma.rn.f32 	%f5143, %f5127, %f5142, %f5063;
	ld.shared.f32 	%f5144, [%r3186+496];
	fma.rn.f32 	%f5145, %f5144, %f5128, %f5065;
	fma.rn.f32 	%f5146, %f5144, %f5130, %f5066;
	fma.rn.f32 	%f5147, %f5144, %f5132, %f5067;
	fma.rn.f32 	%f5148, %f5144, %f5134, %f5068;
	fma.rn.f32 	%f5149, %f5144, %f5136, %f5069;
	fma.rn.f32 	%f5150, %f5144, %f5138, %f5070;
	fma.rn.f32 	%f5151, %f5144, %f5140, %f5071;
	fma.rn.f32 	%f5152, %f5144, %f5142, %f5072;
	ld.shared.f32 	%f5153, [%r3186+752];
	fma.rn.f32 	%f5154, %f5153, %f5128, %f5074;
	fma.rn.f32 	%f5155, %f5153, %f5130, %f5075;
	fma.rn.f32 	%f5156, %f5153, %f5132, %f5076;
	fma.rn.f32 	%f5157, %f5153, %f5134, %f5077;
	fma.rn.f32 	%f5158, %f5153, %f5136, %f5078;
	fma.rn.f32 	%f5159, %f5153, %f5138, %f5079;
	fma.rn.f32 	%f5160, %f5153, %f5140, %f5080;
	fma.rn.f32 	%f5161, %f5153, %f5142, %f5081;
	ld.shared.f32 	%f5162, [%r3186+1008];
	fma.rn.f32 	%f5163, %f5162, %f5128, %f5083;
	fma.rn.f32 	%f5164, %f5162, %f5130, %f5084;
	fma.rn.f32 	%f5165, %f5162, %f5132, %f5085;
	fma.rn.f32 	%f5166, %f5162, %f5134, %f5086;
	fma.rn.f32 	%f5167, %f5162, %f5136, %f5087;
	fma.rn.f32 	%f5168, %f5162, %f5138, %f5088;
	fma.rn.f32 	%f5169, %f5162, %f5140, %f5089;
	fma.rn.f32 	%f5170, %f5162, %f5142, %f5090;
	ld.shared.f32 	%f5171, [%r3186+1264];
	fma.rn.f32 	%f5172, %f5171, %f5128, %f5092;
	fma.rn.f32 	%f5173, %f5171, %f5130, %f5093;
	fma.rn.f32 	%f5174, %f5171, %f5132, %f5094;
	fma.rn.f32 	%f5175, %f5171, %f5134, %f5095;
	fma.rn.f32 	%f5176, %f5171, %f5136, %f5096;
	fma.rn.f32 	%f5177, %f5171, %f5138, %f5097;
	fma.rn.f32 	%f5178, %f5171, %f5140, %f5098;
	fma.rn.f32 	%f5179, %f5171, %f5142, %f5099;
	ld.shared.f32 	%f5180, [%r3186+1520];
	fma.rn.f32 	%f5181, %f5180, %f5128, %f5101;
	fma.rn.f32 	%f5182, %f5180, %f5130, %f5102;
	fma.rn.f32 	%f5183, %f5180, %f5132, %f5103;
	fma.rn.f32 	%f5184, %f5180, %f5134, %f5104;
	fma.rn.f32 	%f5185, %f5180, %f5136, %f5105;
	fma.rn.f32 	%f5186, %f5180, %f5138, %f5106;
	fma.rn.f32 	%f5187, %f5180, %f5140, %f5107;
	fma.rn.f32 	%f5188, %f5180, %f5142, %f5108;
	ld.shared.f32 	%f5189, [%r3186+1776];
	fma.rn.f32 	%f5190, %f5189, %f5128, %f5110;
	fma.rn.f32 	%f5191, %f5189, %f5130, %f5111;
	fma.rn.f32 	%f5192, %f5189, %f5132, %f5112;
	fma.rn.f32 	%f5193, %f5189, %f5134, %f5113;
	fma.rn.f32 	%f5194, %f5189, %f5136, %f5114;
	fma.rn.f32 	%f5195, %f5189, %f5138, %f5115;
	fma.rn.f32 	%f5196, %f5189, %f5140, %f5116;
	fma.rn.f32 	%f5197, %f5189, %f5142, %f5117;
	ld.shared.f32 	%f5198, [%r3186+2032];
	fma.rn.f32 	%f5199, %f5198, %f5128, %f5119;
	fma.rn.f32 	%f5200, %f5198, %f5130, %f5120;
	fma.rn.f32 	%f5201, %f5198, %f5132, %f5121;
	fma.rn.f32 	%f5202, %f5198, %f5134, %f5122;
	fma.rn.f32 	%f5203, %f5198, %f5136, %f5123;
	fma.rn.f32 	%f5204, %f5198, %f5138, %f5124;
	fma.rn.f32 	%f5205, %f5198, %f5140, %f5125;
	fma.rn.f32 	%f5206, %f5198, %f5142, %f5126;
	ld.shared.f32 	%f5207, [%r3186+244];
	ld.shared.f32 	%f5208, [%r3190+15616];
	fma.rn.f32 	%f5209, %f5207, %f5208, %f5129;
	ld.shared.f32 	%f5210, [%r3190+15620];
	fma.rn.f32 	%f5211, %f5207, %f5210, %f5131;
	ld.shared.f32 	%f5212, [%r3190+15624];
	fma.rn.f32 	%f5213, %f5207, %f5212, %f5133;
	ld.shared.f32 	%f5214, [%r3190+15628];
	fma.rn.f32 	%f5215, %f5207, %f5214, %f5135;
	ld.shared.f32 	%f5216, [%r3190+15632];
	fma.rn.f32 	%f5217, %f5207, %f5216, %f5137;
	ld.shared.f32 	%f5218, [%r3190+15636];
	fma.rn.f32 	%f5219, %f5207, %f5218, %f5139;
	ld.shared.f32 	%f5220, [%r3190+15640];
	fma.rn.f32 	%f5221, %f5207, %f5220, %f5141;
	ld.shared.f32 	%f5222, [%r3190+15644];
	fma.rn.f32 	%f5223, %f5207, %f5222, %f5143;
	ld.shared.f32 	%f5224, [%r3186+500];
	fma.rn.f32 	%f5225, %f5224, %f5208, %f5145;
	fma.rn.f32 	%f5226, %f5224, %f5210, %f5146;
	fma.rn.f32 	%f5227, %f5224, %f5212, %f5147;
	fma.rn.f32 	%f5228, %f5224, %f5214, %f5148;
	fma.rn.f32 	%f5229, %f5224, %f5216, %f5149;
	fma.rn.f32 	%f5230, %f5224, %f5218, %f5150;
	fma.rn.f32 	%f5231, %f5224, %f5220, %f5151;
	fma.rn.f32 	%f5232, %f5224, %f5222, %f5152;
	ld.shared.f32 	%f5233, [%r3186+756];
	fma.rn.f32 	%f5234, %f5233, %f5208, %f5154;
	fma.rn.f32 	%f5235, %f5233, %f5210, %f5155;
	fma.rn.f32 	%f5236, %f5233, %f5212, %f5156;
	fma.rn.f32 	%f5237, %f5233, %f5214, %f5157;
	fma.rn.f32 	%f5238, %f5233, %f5216, %f5158;
	fma.rn.f32 	%f5239, %f5233, %f5218, %f5159;
	fma.rn.f32 	%f5240, %f5233, %f5220, %f5160;
	fma.rn.f32 	%f5241, %f5233, %f5222, %f5161;
	ld.shared.f32 	%f5242, [%r3186+1012];
	fma.rn.f32 	%f5243, %f5242, %f5208, %f5163;
	fma.rn.f32 	%f5244, %f5242, %f5210, %f5164;
	fma.rn.f32 	%f5245, %f5242, %f5212, %f5165;
	fma.rn.f32 	%f5246, %f5242, %f5214, %f5166;
	fma.rn.f32 	%f5247, %f5242, %f5216, %f5167;
	fma.rn.f32 	%f5248, %f5242, %f5218, %f5168;
	fma.rn.f32 	%f5249, %f5242, %f5220, %f5169;
	fma.rn.f32 	%f5250, %f5242, %f5222, %f5170;
	ld.shared.f32 	%f5251, [%r3186+1268];
	fma.rn.f32 	%f5252, %f5251, %f5208, %f5172;
	fma.rn.f32 	%f5253, %f5251, %f5210, %f5173;
	fma.rn.f32 	%f5254, %f5251, %f5212, %f5174;
	fma.rn.f32 	%f5255, %f5251, %f5214, %f5175;
	fma.rn.f32 	%f5256, %f5251, %f5216, %f5176;
	fma.rn.f32 	%f5257, %f5251, %f5218, %f5177;
	fma.rn.f32 	%f5258, %f5251, %f5220, %f5178;
	fma.rn.f32 	%f5259, %f5251, %f5222, %f5179;
	ld.shared.f32 	%f5260, [%r3186+1524];
	fma.rn.f32 	%f5261, %f5260, %f5208, %f5181;
	fma.rn.f32 	%f5262, %f5260, %f5210, %f5182;
	fma.rn.f32 	%f5263, %f5260, %f5212, %f5183;
	fma.rn.f32 	%f5264, %f5260, %f5214, %f5184;
	fma.rn.f32 	%f5265, %f5260, %f5216, %f5185;
	fma.rn.f32 	%f5266, %f5260, %f5218, %f5186;
	fma.rn.f32 	%f5267, %f5260, %f5220, %f5187;
	fma.rn.f32 	%f5268, %f5260, %f5222, %f5188;
	ld.shared.f32 	%f5269, [%r3186+1780];
	fma.rn.f32 	%f5270, %f5269, %f5208, %f5190;
	fma.rn.f32 	%f5271, %f5269, %f5210, %f5191;
	fma.rn.f32 	%f5272, %f5269, %f5212, %f5192;
	fma.rn.f32 	%f5273, %f5269, %f5214, %f5193;
	fma.rn.f32 	%f5274, %f5269, %f5216, %f5194;
	fma.rn.f32 	%f5275, %f5269, %f5218, %f5195;
	fma.rn.f32 	%f5276, %f5269, %f5220, %f5196;
	fma.rn.f32 	%f5277, %f5269, %f5222, %f5197;
	ld.shared.f32 	%f5278, [%r3186+2036];
	fma.rn.f32 	%f5279, %f5278, %f5208, %f5199;
	fma.rn.f32 	%f5280, %f5278, %f5210, %f5200;
	fma.rn.f32 	%f5281, %f5278, %f5212, %f5201;
	fma.rn.f32 	%f5282, %f5278, %f5214, %f5202;
	fma.rn.f32 	%f5283, %f5278, %f5216, %f5203;
	fma.rn.f32 	%f5284, %f5278, %f5218, %f5204;
	fma.rn.f32 	%f5285, %f5278, %f5220, %f5205;
	fma.rn.f32 	%f5286, %f5278, %f5222, %f5206;
	ld.shared.f32 	%f5287, [%r3186+248];
	ld.shared.f32 	%f5288, [%r3190+15872];
	fma.rn.f32 	%f5289, %f5287, %f5288, %f5209;
	ld.shared.f32 	%f5290, [%r3190+15876];
	fma.rn.f32 	%f5291, %f5287, %f5290, %f5211;
	ld.shared.f32 	%f5292, [%r3190+15880];
	fma.rn.f32 	%f5293, %f5287, %f5292, %f5213;
	ld.shared.f32 	%f5294, [%r3190+15884];
	fma.rn.f32 	%f5295, %f5287, %f5294, %f5215;
	ld.shared.f32 	%f5296, [%r3190+15888];
	fma.rn.f32 	%f5297, %f5287, %f5296, %f5217;
	ld.shared.f32 	%f5298, [%r3190+15892];
	fma.rn.f32 	%f5299, %f5287, %f5298, %f5219;
	ld.shared.f32 	%f5300, [%r3190+15896];
	fma.rn.f32 	%f5301, %f5287, %f5300, %f5221;
	ld.shared.f32 	%f5302, [%r3190+15900];
	fma.rn.f32 	%f5303, %f5287, %f5302, %f5223;
	ld.shared.f32 	%f5304, [%r3186+504];
	fma.rn.f32 	%f5305, %f5304, %f5288, %f5225;
	fma.rn.f32 	%f5306, %f5304, %f5290, %f5226;
	fma.rn.f32 	%f5307, %f5304, %f5292, %f5227;
	fma.rn.f32 	%f5308, %f5304, %f5294, %f5228;
	fma.rn.f32 	%f5309, %f5304, %f5296, %f5229;
	fma.rn.f32 	%f5310, %f5304, %f5298, %f5230;
	fma.rn.f32 	%f5311, %f5304, %f5300, %f5231;
	fma.rn.f32 	%f5312, %f5304, %f5302, %f5232;
	ld.shared.f32 	%f5313, [%r3186+760];
	fma.rn.f32 	%f5314, %f5313, %f5288, %f5234;
	fma.rn.f32 	%f5315, %f5313, %f5290, %f5235;
	fma.rn.f32 	%f5316, %f5313, %f5292, %f5236;
	fma.rn.f32 	%f5317, %f5313, %f5294, %f5237;
	fma.rn.f32 	%f5318, %f5313, %f5296, %f5238;
	fma.rn.f32 	%f5319, %f5313, %f5298, %f5239;
	fma.rn.f32 	%f5320, %f5313, %f5300, %f5240;
	fma.rn.f32 	%f5321, %f5313, %f5302, %f5241;
	ld.shared.f32 	%f5322, [%r3186+1016];
	fma.rn.f32 	%f5323, %f5322, %f5288, %f5243;
	fma.rn.f32 	%f5324, %f5322, %f5290, %f5244;
	fma.rn.f32 	%f5325, %f5322, %f5292, %f5245;
	fma.rn.f32 	%f5326, %f5322, %f5294, %f5246;
	fma.rn.f32 	%f5327, %f5322, %f5296, %f5247;
	fma.rn.f32 	%f5328, %f5322, %f5298, %f5248;
	fma.rn.f32 	%f5329, %f5322, %f5300, %f5249;
	fma.rn.f32 	%f5330, %f5322, %f5302, %f5250;
	ld.shared.f32 	%f5331, [%r3186+1272];
	fma.rn.f32 	%f5332, %f5331, %f5288, %f5252;
	fma.rn.f32 	%f5333, %f5331, %f5290, %f5253;
	fma.rn.f32 	%f5334, %f5331, %f5292, %f5254;
	fma.rn.f32 	%f5335, %f5331, %f5294, %f5255;
	fma.rn.f32 	%f5336, %f5331, %f5296, %f5256;
	fma.rn.f32 	%f5337, %f5331, %f5298, %f5257;
	fma.rn.f32 	%f5338, %f5331, %f5300, %f5258;
	fma.rn.f32 	%f5339, %f5331, %f5302, %f5259;
	ld.shared.f32 	%f5340, [%r3186+1528];
	fma.rn.f32 	%f5341, %f5340, %f5288, %f5261;
	fma.rn.f32 	%f5342, %f5340, %f5290, %f5262;
	fma.rn.f32 	%f5343, %f5340, %f5292, %f5263;
	fma.rn.f32 	%f5344, %f5340, %f5294, %f5264;
	fma.rn.f32 	%f5345, %f5340, %f5296, %f5265;
	fma.rn.f32 	%f5346, %f5340, %f5298, %f5266;
	fma.rn.f32 	%f5347, %f5340, %f5300, %f5267;
	fma.rn.f32 	%f5348, %f5340, %f5302, %f5268;
	ld.shared.f32 	%f5349, [%r3186+1784];
	fma.rn.f32 	%f5350, %f5349, %f5288, %f5270;
	fma.rn.f32 	%f5351, %f5349, %f5290, %f5271;
	fma.rn.f32 	%f5352, %f5349, %f5292, %f5272;
	fma.rn.f32 	%f5353, %f5349, %f5294, %f5273;
	fma.rn.f32 	%f5354, %f5349, %f5296, %f5274;
	fma.rn.f32 	%f5355, %f5349, %f5298, %f5275;
	fma.rn.f32 	%f5356, %f5349, %f5300, %f5276;
	fma.rn.f32 	%f5357, %f5349, %f5302, %f5277;
	ld.shared.f32 	%f5358, [%r3186+2040];
	fma.rn.f32 	%f5359, %f5358, %f5288, %f5279;
	fma.rn.f32 	%f5360, %f5358, %f5290, %f5280;
	fma.rn.f32 	%f5361, %f5358, %f5292, %f5281;
	fma.rn.f32 	%f5362, %f5358, %f5294, %f5282;
	fma.rn.f32 	%f5363, %f5358, %f5296, %f5283;
	fma.rn.f32 	%f5364, %f5358, %f5298, %f5284;
	fma.rn.f32 	%f5365, %f5358, %f5300, %f5285;
	fma.rn.f32 	%f5366, %f5358, %f5302, %f5286;
	ld.shared.f32 	%f5367, [%r3186+252];
	ld.shared.f32 	%f5368, [%r3190+16128];
	fma.rn.f32 	%f5512, %f5367, %f5368, %f5289;
	ld.shared.f32 	%f5369, [%r3190+16132];
	fma.rn.f32 	%f5511, %f5367, %f5369, %f5291;
	ld.shared.f32 	%f5370, [%r3190+16136];
	fma.rn.f32 	%f5510, %f5367, %f5370, %f5293;
	ld.shared.f32 	%f5371, [%r3190+16140];
	fma.rn.f32 	%f5509, %f5367, %f5371, %f5295;
	ld.shared.f32 	%f5372, [%r3190+16144];
	fma.rn.f32 	%f5508, %f5367, %f5372, %f5297;
	ld.shared.f32 	%f5373, [%r3190+16148];
	fma.rn.f32 	%f5507, %f5367, %f5373, %f5299;
	ld.shared.f32 	%f5374, [%r3190+16152];
	fma.rn.f32 	%f5506, %f5367, %f5374, %f5301;
	ld.shared.f32 	%f5375, [%r3190+16156];
	fma.rn.f32 	%f5505, %f5367, %f5375, %f5303;
	ld.shared.f32 	%f5376, [%r3186+508];
	fma.rn.f32 	%f5504, %f5376, %f5368, %f5305;
	fma.rn.f32 	%f5503, %f5376, %f5369, %f5306;
	fma.rn.f32 	%f5502, %f5376, %f5370, %f5307;
	fma.rn.f32 	%f5501, %f5376, %f5371, %f5308;
	fma.rn.f32 	%f5500, %f5376, %f5372, %f5309;
	fma.rn.f32 	%f5499, %f5376, %f5373, %f5310;
	fma.rn.f32 	%f5498, %f5376, %f5374, %f5311;
	fma.rn.f32 	%f5497, %f5376, %f5375, %f5312;
	ld.shared.f32 	%f5377, [%r3186+764];
	fma.rn.f32 	%f5496, %f5377, %f5368, %f5314;
	fma.rn.f32 	%f5495, %f5377, %f5369, %f5315;
	fma.rn.f32 	%f5494, %f5377, %f5370, %f5316;
	fma.rn.f32 	%f5493, %f5377, %f5371, %f5317;
	fma.rn.f32 	%f5492, %f5377, %f5372, %f5318;
	fma.rn.f32 	%f5491, %f5377, %f5373, %f5319;
	fma.rn.f32 	%f5490, %f5377, %f5374, %f5320;
	fma.rn.f32 	%f5489, %f5377, %f5375, %f5321;
	ld.shared.f32 	%f5378, [%r3186+1020];
	fma.rn.f32 	%f5488, %f5378, %f5368, %f5323;
	fma.rn.f32 	%f5487, %f5378, %f5369, %f5324;
	fma.rn.f32 	%f5486, %f5378, %f5370, %f5325;
	fma.rn.f32 	%f5485, %f5378, %f5371, %f5326;
	fma.rn.f32 	%f5484, %f5378, %f5372, %f5327;
	fma.rn.f32 	%f5483, %f5378, %f5373, %f5328;
	fma.rn.f32 	%f5482, %f5378, %f5374, %f5329;
	fma.rn.f32 	%f5481, %f5378, %f5375, %f5330;
	ld.shared.f32 	%f5379, [%r3186+1276];
	fma.rn.f32 	%f5480, %f5379, %f5368, %f5332;
	fma.rn.f32 	%f5479, %f5379, %f5369, %f5333;
	fma.rn.f32 	%f5478, %f5379, %f5370, %f5334;
	fma.rn.f32 	%f5477, %f5379, %f5371, %f5335;
	fma.rn.f32 	%f5476, %f5379, %f5372, %f5336;
	fma.rn.f32 	%f5475, %f5379, %f5373, %f5337;
	fma.rn.f32 	%f5474, %f5379, %f5374, %f5338;
	fma.rn.f32 	%f5473, %f5379, %f5375, %f5339;
	ld.shared.f32 	%f5380, [%r3186+1532];
	fma.rn.f32 	%f5472, %f5380, %f5368, %f5341;
	fma.rn.f32 	%f5471, %f5380, %f5369, %f5342;
	fma.rn.f32 	%f5470, %f5380, %f5370, %f5343;
	fma.rn.f32 	%f5469, %f5380, %f5371, %f5344;
	fma.rn.f32 	%f5468, %f5380, %f5372, %f5345;
	fma.rn.f32 	%f5467, %f5380, %f5373, %f5346;
	fma.rn.f32 	%f5466, %f5380, %f5374, %f5347;
	fma.rn.f32 	%f5465, %f5380, %f5375, %f5348;
	ld.shared.f32 	%f5381, [%r3186+1788];
	fma.rn.f32 	%f5464, %f5381, %f5368, %f5350;
	fma.rn.f32 	%f5463, %f5381, %f5369, %f5351;
	fma.rn.f32 	%f5462, %f5381, %f5370, %f5352;
	fma.rn.f32 	%f5461, %f5381, %f5371, %f5353;
	fma.rn.f32 	%f5460, %f5381, %f5372, %f5354;
	fma.rn.f32 	%f5459, %f5381, %f5373, %f5355;
	fma.rn.f32 	%f5458, %f5381, %f5374, %f5356;
	fma.rn.f32 	%f5457, %f5381, %f5375, %f5357;
	ld.shared.f32 	%f5382, [%r3186+2044];
	fma.rn.f32 	%f5456, %f5382, %f5368, %f5359;
	fma.rn.f32 	%f5455, %f5382, %f5369, %f5360;
	fma.rn.f32 	%f5454, %f5382, %f5370, %f5361;
	fma.rn.f32 	%f5453, %f5382, %f5371, %f5362;
	fma.rn.f32 	%f5452, %f5382, %f5372, %f5363;
	fma.rn.f32 	%f5451, %f5382, %f5373, %f5364;
	fma.rn.f32 	%f5450, %f5382, %f5374, %f5365;
	fma.rn.f32 	%f5449, %f5382, %f5375, %f5366;
	bar.sync 	0;
	add.s32 	%r3313, %r3313, 1;
	add.s32 	%r3191, %r41, 63;
	shr.u32 	%r3192, %r3191, 6;
	setp.ne.s32 	%p386, %r3313, %r3192;
	@%p386 bra 	$L__BB3_2;
$L__BB3_385:
	mov.u32 	%r3193, %ctaid.y;
	shl.b32 	%r3194, %r3193, 6;
	mov.u32 	%r3195, %tid.y;
	shl.b32 	%r3196, %r3195, 3;
	add.s32 	%r3197, %r3194, %r3196;
	setp.ge.s32 	%p387, %r3197, %r39;
	mul.lo.s32 	%r14, %r3197, %r40;
	mov.u32 	%r3198, %ctaid.x;
	shl.b32 	%r3199, %r3198, 6;
	mov.u32 	%r3200, %tid.x;
	shl.b32 	%r3201, %r3200, 3;
	add.s32 	%r3202, %r3199, %r3201;
	setp.ge.s32 	%p388, %r3202, %r40;
	or.pred  	%p389, %p387, %p388;
	@%p389 bra 	$L__BB3_387;
	ld.param.u64 	%rd591, [_Z15gemm_shared_8x8PfS_S_iii_param_2];
	add.s32 	%r3203, %r3202, %r14;
	cvta.to.global.u64 	%rd461, %rd591;
	mul.wide.s32 	%rd462, %r3203, 4;
	add.s64 	%rd463, %rd461, %rd462;
	st.global.f32 	[%rd463], %f5512;
$L__BB3_387:
	ld.param.u64 	%rd592, [_Z15gemm_shared_8x8PfS_S_iii_param_2];
	add.s32 	%r16, %r3202, 1;
	setp.ge.s32 	%p391, %r16, %r40;
	cvt.s64.s32 	%rd464, %r14;
	cvt.s64.s32 	%rd8, %r3202;
	add.s64 	%rd465, %rd8, %rd464;
	cvta.to.global.u64 	%rd466, %rd592;
	shl.b64 	%rd467, %rd465, 2;
	add.s64 	%rd9, %rd466, %rd467;
	or.pred  	%p392, %p387, %p391;
	@%p392 bra 	$L__BB3_389;
	st.global.f32 	[%rd9+4], %f5511;
$L__BB3_389:
	add.s32 	%r17, %r3202, 2;
	setp.ge.s32 	%p394, %r17, %r40;
	or.pred  	%p395, %p387, %p394;
	@%p395 bra 	$L__BB3_391;
	st.global.f32 	[%rd9+8], %f5510;
$L__BB3_391:
	add.s32 	%r18, %r3202, 3;
	setp.ge.s32 	%p397, %r18, %r40;
	or.pred  	%p398, %p387, %p397;
	@%p398 bra 	$L__BB3_393;
	st.global.f32 	[%rd9+12], %f5509;
$L__BB3_393:
	add.s32 	%r19, %r3202, 4;
	setp.ge.s32 	%p400, %r19, %r40;
	or.pred  	%p401, %p387, %p400;
	@%p401 bra 	$L__BB3_395;
	st.global.f32 	[%rd9+16], %f5508;
$L__BB3_395:
	add.s32 	%r20, %r3202, 5;
	setp.ge.s32 	%p403, %r20, %r40;
	or.pred  	%p404, %p387, %p403;
	@%p404 bra 	$L__BB3_397;
	st.global.f32 	[%rd9+20], %f5507;
$L__BB3_397:
	add.s32 	%r21, %r3202, 6;
	setp.ge.s32 	%p406, %r21, %r40;
	or.pred  	%p407, %p387, %p406;
	@%p407 bra 	$L__BB3_399;
	st.global.f32 	[%rd9+24], %f5506;
$L__BB3_399:
	add.s32 	%r22, %r3202, 7;
	setp.ge.s32 	%p409, %r22, %r40;
	or.pred  	%p410, %p387, %p409;
	@%p410 bra 	$L__BB3_401;
	st.global.f32 	[%rd9+28], %f5505;
$L__BB3_401:
	or.b32  	%r23, %r3197, 1;
	setp.ge.s32 	%p412, %r23, %r39;
	add.s32 	%r24, %r14, %r40;
	or.pred  	%p413, %p412, %p388;
	@%p413 bra 	$L__BB3_403;
	ld.param.u64 	%rd593, [_Z15gemm_shared_8x8PfS_S_iii_param_2];
	add.s32 	%r3297, %r3202, %r24;
	cvta.to.global.u64 	%rd468, %rd593;
	mul.wide.s32 	%rd469, %r3297, 4;
	add.s64 	%rd470, %rd468, %rd469;
	st.global.f32 	[%rd470], %f5504;
$L__BB3_403:
	ld.param.u64 	%rd594, [_Z15gemm_shared_8x8PfS_S_iii_param_2];
	cvt.s64.s32 	%rd471, %r24;
	add.s64 	%rd472, %rd8, %rd471;
	cvta.to.global.u64 	%rd473, %rd594;
	shl.b64 	%rd474, %rd472, 2;
	add.s64 	%rd10, %rd473, %rd474;
	or.pred  	%p416, %p412, %p391;
	@%p416 bra 	$L__BB3_405;
	st.global.f32 	[%rd10+4], %f5503;
$L__BB3_405:
	or.pred  	%p419, %p412, %p394;
	@%p419 bra 	$L__BB3_407;
	st.global.f32 	[%rd10+8], %f5502;
$L__BB3_407:
	setp.ge.s32 	%p421, %r18, %r40;
	or.pred  	%p422, %p412, %p421;
	@%p422 bra 	$L__BB3_409;
	st.global.f32 	[%rd10+12], %f5501;
$L__BB3_409:
	setp.ge.s32 	%p424, %r19, %r40;
	or.pred  	%p425, %p412, %p424;
	@%p425 bra 	$L__BB3_411;
	st.global.f32 	[%rd10+16], %f5500;
$L__BB3_411:
	setp.ge.s32 	%p427, %r20, %r40;
	or.pred  	%p428, %p412, %p427;
	@%p428 bra 	$L__BB3_413;
	st.global.f32 	[%rd10+20], %f5499;
$L__BB3_413:
	setp.ge.s32 	%p430, %r21, %r40;
	or.pred  	%p431, %p412, %p430;
	@%p431 bra 	$L__BB3_415;
	st.global.f32 	[%rd10+24], %f5498;
$L__BB3_415:
	or.pred  	%p434, %p412, %p409;
	@%p434 bra 	$L__BB3_417;
	st.global.f32 	[%rd10+28], %f5497;
$L__BB3_417:
	ld.param.u64 	%rd595, [_Z15gemm_shared_8x8PfS_S_iii_param_2];
	cvta.to.global.u64 	%rd11, %rd595;
	setp.ge.s32 	%p435, %r3202, %r40;
	or.b32  	%r27, %r3197, 2;
	setp.ge.s32 	%p436, %r27, %r39;
	add.s32 	%r28, %r24, %r40;
	or.pred  	%p437, %p436, %p435;
	@%p437 bra 	$L__BB3_419;
	add.s32 	%r3307, %r3202, %r28;
	mul.wide.s32 	%rd475, %r3307, 4;
	add.s64 	%rd476, %rd11, %rd475;
	st.global.f32 	[%rd476], %f5496;
$L__BB3_419:
	setp.ge.s32 	%p439, %r16, %r40;
	cvt.s64.s32 	%rd477, %r28;
	add.s64 	%rd478, %rd8, %rd477;
	shl.b64 	%rd479, %rd478, 2;
	add.s64 	%rd12, %rd11, %rd479;
	or.pred  	%p440, %p436, %p439;
	@%p440 bra 	$L__BB3_421;
	st.global.f32 	[%rd12+4], %f5495;
$L__BB3_421:
	setp.ge.s32 	%p442, %r17, %r40;
	or.pred  	%p443, %p436, %p442;
	@%p443 bra 	$L__BB3_423;
	st.global.f32 	[%rd12+8], %f5494;
$L__BB3_423:
	or.pred  	%p446, %p436, %p421;
	@%p446 bra 	$L__BB3_425;
	st.global.f32 	[%rd12+12], %f5493;
$L__BB3_425:
	setp.ge.s32 	%p447, %r27, %r39;
	setp.ge.s32 	%p448, %r19, %r40;
	or.pred  	%p449, %p447, %p448;
	@%p449 bra 	$L__BB3_427;
	st.global.f32 	[%rd12+16], %f5492;
$L__BB3_427:
	setp.ge.s32 	%p450, %r27, %r39;
	setp.ge.s32 	%p451, %r20, %r40;
	or.pred  	%p452, %p450, %p451;
	@%p452 bra 	$L__BB3_429;
	st.global.f32 	[%rd12+20], %f5491;
$L__BB3_429:
	setp.ge.s32 	%p453, %r27, %r39;
	setp.ge.s32 	%p454, %r21, %r40;
	or.pred  	%p455, %p453, %p454;
	@%p455 bra 	$L__BB3_431;
	st.global.f32 	[%rd12+24], %f5490;
$L__BB3_431:
	setp.ge.s32 	%p456, %r27, %r39;
	setp.ge.s32 	%p457, %r22, %r40;
	or.pred  	%p458, %p456, %p457;
	@%p458 bra 	$L__BB3_433;
	st.global.f32 	[%rd12+28], %f5489;
$L__BB3_433:
	setp.ge.s32 	%p459, %r3202, %r40;
	add.s32 	%r29, %r3197, 3;
	setp.ge.s32 	%p460, %r29, %r39;
	add.s32 	%r30, %r28, %r40;
	or.pred  	%p461, %p460, %p459;
	@%p461 bra 	$L__BB3_435;
	add.s32 	%r3308, %r3202, %r30;
	mul.wide.s32 	%rd480, %r3308, 4;
	add.s64 	%rd481, %rd11, %rd480;
	st.global.f32 	[%rd481], %f5488;
$L__BB3_435:
	setp.ge.s32 	%p462, %r29, %r39;
	setp.ge.s32 	%p463, %r16, %r40;
	cvt.s64.s32 	%rd482, %r30;
	add.s64 	%rd483, %rd8, %rd482;
	shl.b64 	%rd484, %rd483, 2;
	add.s64 	%rd13, %rd11, %rd484;
	or.pred  	%p464, %p462, %p463;
	@%p464 bra 	$L__BB3_437;
	st.global.f32 	[%rd13+4], %f5487;
$L__BB3_437:
	setp.ge.s32 	%p465, %r29, %r39;
	setp.ge.s32 	%p466, %r17, %r40;
	or.pred  	%p467, %p465, %p466;
	@%p467 bra 	$L__BB3_439;
	st.global.f32 	[%rd13+8], %f5486;
$L__BB3_439:
	setp.ge.s32 	%p468, %r29, %r39;
	setp.ge.s32 	%p469, %r18, %r40;
	or.pred  	%p470, %p468, %p469;
	@%p470 bra 	$L__BB3_441;
	st.global.f32 	[%rd13+12], %f5485;
$L__BB3_441:
	setp.ge.s32 	%p471, %r29, %r39;
	setp.ge.s32 	%p472, %r19, %r40;
	or.pred  	%p473, %p471, %p472;
	@%p473 bra 	$L__BB3_443;
	st.global.f32 	[%rd13+16], %f5484;
$L__BB3_443:
	setp.ge.s32 	%p474, %r29, %r39;
	setp.ge.s32 	%p475, %r20, %r40;
	or.pred  	%p476, %p474, %p475;
	@%p476 bra 	$L__BB3_445;
	st.global.f32 	[%rd13+20], %f5483;
$L__BB3_445:
	setp.ge.s32 	%p477, %r29, %r39;
	setp.ge.s32 	%p478, %r21, %r40;
	or.pred  	%p479, %p477, %p478;
	@%p479 bra 	$L__BB3_447;
	st.global.f32 	[%rd13+24], %f5482;
$L__BB3_447:
	setp.ge.s32 	%p480, %r29, %r39;
	setp.ge.s32 	%p481, %r22, %r40;
	or.pred  	%p482, %p480, %p481;
	@%p482 bra 	$L__BB3_449;
	st.global.f32 	[%rd13+28], %f5481;
$L__BB3_449:
	setp.ge.s32 	%p483, %r3202, %r40;
	add.s32 	%r31, %r3197, 4;
	setp.ge.s32 	%p484, %r31, %r39;
	add.s32 	%r32, %r30, %r40;
	or.pred  	%p485, %p484, %p483;
	@%p485 bra 	$L__BB3_451;
	add.s32 	%r3309, %r3202, %r32;
	mul.wide.s32 	%rd485, %r3309, 4;
	add.s64 	%rd486, %rd11, %rd485;
	st.global.f32 	[%rd486], %f5480;
$L__BB3_451:
	setp.ge.s32 	%p486, %r31, %r39;
	setp.ge.s32 	%p487, %r16, %r40;
	cvt.s64.s32 	%rd487, %r32;
	add.s64 	%rd488, %rd8, %rd487;
	shl.b64 	%rd489, %rd488, 2;
	add.s64 	%rd14, %rd11, %rd489;
	or.pred  	%p488, %p486, %p487;
	@%p488 bra 	$L__BB3_453;
	st.global.f32 	[%rd14+4], %f5479;
$L__BB3_453:
	setp.ge.s32 	%p489, %r31, %r39;
	setp.ge.s32 	%p490, %r17, %r40;
	or.pred  	%p491, %p489, %p490;
	@%p491 bra 	$L__BB3_455;
	st.global.f32 	[%rd14+8], %f5478;
$L__BB3_455:
	setp.ge.s32 	%p492, %r31, %r39;
	setp.ge.s32 	%p493, %r18, %r40;
	or.pred  	%p494, %p492, %p493;
	@%p494 bra 	$L__BB3_457;
	st.global.f32 	[%rd14+12], %f5477;
$L__BB3_457:
	setp.ge.s32 	%p495, %r31, %r39;
	setp.ge.s32 	%p496, %r19, %r40;
	or.pred  	%p497, %p495, %p496;
	@%p497 bra 	$L__BB3_459;
	st.global.f32 	[%rd14+16], %f5476;
$L__BB3_459:
	setp.ge.s32 	%p498, %r31, %r39;
	setp.ge.s32 	%p499, %r20, %r40;
	or.pred  	%p500, %p498, %p499;
	@%p500 bra 	$L__BB3_461;
	st.global.f32 	[%rd14+20], %f5475;
$L__BB3_461:
	setp.ge.s32 	%p501, %r31, %r39;
	setp.ge.s32 	%p502, %r21, %r40;
	or.pred  	%p503, %p501, %p502;
	@%p503 bra 	$L__BB3_463;
	st.global.f32 	[%rd14+24], %f5474;
$L__BB3_463:
	setp.ge.s32 	%p504, %r31, %r39;
	setp.ge.s32 	%p505, %r22, %r40;
	or.pred  	%p506, %p504, %p505;
	@%p506 bra 	$L__BB3_465;
	st.global.f32 	[%rd14+28], %f5473;
$L__BB3_465:
	setp.ge.s32 	%p507, %r3202, %r40;
	add.s32 	%r33, %r3197, 5;
	setp.ge.s32 	%p508, %r33, %r39;
	add.s32 	%r34, %r32, %r40;
	or.pred  	%p509, %p508, %p507;
	@%p509 bra 	$L__BB3_467;
	add.s32 	%r3310, %r3202, %r34;
	mul.wide.s32 	%rd490, %r3310, 4;
	add.s64 	%rd491, %rd11, %rd490;
	st.global.f32 	[%rd491], %f5472;
$L__BB3_467:
	setp.ge.s32 	%p510, %r33, %r39;
	setp.ge.s32 	%p511, %r16, %r40;
	cvt.s64.s32 	%rd492, %r34;
	add.s64 	%rd493, %rd8, %rd492;
	shl.b64 	%rd494, %rd493, 2;
	add.s64 	%rd15, %rd11, %rd494;
	or.pred  	%p512, %p510, %p511;
	@%p512 bra 	$L__BB3_469;
	st.global.f32 	[%rd15+4], %f5471;
$L__BB3_469:
	setp.ge.s32 	%p513, %r33, %r39;
	setp.ge.s32 	%p514, %r17, %r40;
	or.pred  	%p515, %p513, %p514;
	@%p515 bra 	$L__BB3_471;
	st.global.f32 	[%rd15+8], %f5470;
$L__BB3_471:
	setp.ge.s32 	%p516, %r33, %r39;
	setp.ge.s32 	%p517, %r18, %r40;
	or.pred  	%p518, %p516, %p517;
	@%p518 bra 	$L__BB3_473;
	st.global.f32 	[%rd15+12], %f5469;
$L__BB3_473:
	setp.ge.s32 	%p519, %r33, %r39;
	setp.ge.s32 	%p520, %r19, %r40;
	or.pred  	%p521, %p519, %p520;
	@%p521 bra 	$L__BB3_475;
	st.global.f32 	[%rd15+16], %f5468;
$L__BB3_475:
	setp.ge.s32 	%p522, %r33, %r39;
	setp.ge.s32 	%p523, %r20, %r40;
	or.pred  	%p524, %p522, %p523;
	@%p524 bra 	$L__BB3_477;
	st.global.f32 	[%rd15+20], %f5467;
$L__BB3_477:
	setp.ge.s32 	%p525, %r33, %r39;
	setp.ge.s32 	%p526, %r21, %r40;
	or.pred  	%p527, %p525, %p526;
	@%p527 bra 	$L__BB3_479;
	st.global.f32 	[%rd15+24], %f5466;
$L__BB3_479:
	setp.ge.s32 	%p528, %r33, %r39;
	setp.ge.s32 	%p529, %r22, %r40;
	or.pred  	%p530, %p528, %p529;
	@%p530 bra 	$L__BB3_481;
	st.global.f32 	[%rd15+28], %f5465;
$L__BB3_481:
	setp.ge.s32 	%p531, %r3202, %r40;
	add.s32 	%r35, %r3197, 6;
	setp.ge.s32 	%p532, %r35, %r39;
	add.s32 	%r36, %r34, %r40;
	or.pred  	%p533, %p532, %p531;
	@%p533 bra 	$L__BB3_483;
	add.s32 	%r3311, %r3202, %r36;
	mul.wide.s32 	%rd495, %r3311, 4;
	add.s64 	%rd496, %rd11, %rd495;
	st.global.f32 	[%rd496], %f5464;
$L__BB3_483:
	setp.ge.s32 	%p534, %r35, %r39;
	setp.ge.s32 	%p535, %r16, %r40;
	cvt.s64.s32 	%rd497, %r36;
	add.s64 	%rd498, %rd8, %rd497;
	shl.b64 	%rd499, %rd498, 2;
	add.s64 	%rd16, %rd11, %rd499;
	or.pred  	%p536, %p534, %p535;
	@%p536 bra 	$L__BB3_485;
	st.global.f32 	[%rd16+4], %f5463;
$L__BB3_485:
	setp.ge.s32 	%p537, %r35, %r39;
	setp.ge.s32 	%p538, %r17, %r40;
	or.pred  	%p539, %p537, %p538;
	@%p539 bra 	$L__BB3_487;
	st.global.f32 	[%rd16+8], %f5462;
$L__BB3_487:
	setp.ge.s32 	%p540, %r35, %r39;
	setp.ge.s32 	%p541, %r18, %r40;
	or.pred  	%p542, %p540, %p541;
	@%p542 bra 	$L__BB3_489;
	st.global.f32 	[%rd16+12], %f5461;
$L__BB3_489:
	setp.ge.s32 	%p543, %r35, %r39;
	setp.ge.s32 	%p544, %r19, %r40;
	or.pred  	%p545, %p543, %p544;
	@%p545 bra 	$L__BB3_491;
	st.global.f32 	[%rd16+16], %f5460;
$L__BB3_491:
	setp.ge.s32 	%p546, %r35, %r39;
	setp.ge.s32 	%p547, %r20, %r40;
	or.pred  	%p548, %p546, %p547;
	@%p548 bra 	$L__BB3_493;
	st.global.f32 	[%rd16+20], %f5459;
$L__BB3_493:
	setp.ge.s32 	%p549, %r35, %r39;
	setp.ge.s32 	%p550, %r21, %r40;
	or.pred  	%p551, %p549, %p550;
	@%p551 bra 	$L__BB3_495;
	st.global.f32 	[%rd16+24], %f5458;
$L__BB3_495:
	setp.ge.s32 	%p552, %r35, %r39;
	setp.ge.s32 	%p553, %r22, %r40;
	or.pred  	%p554, %p552, %p553;
	@%p554 bra 	$L__BB3_497;
	st.global.f32 	[%rd16+28], %f5457;
$L__BB3_497:
	setp.ge.s32 	%p555, %r3202, %r40;
	add.s32 	%r37, %r3197, 7;
	setp.ge.s32 	%p556, %r37, %r39;
	add.s32 	%r38, %r36, %r40;
	or.pred  	%p557, %p556, %p555;
	@%p557 bra 	$L__BB3_499;
	add.s32 	%r3312, %r3202, %r38;
	mul.wide.s32 	%rd500, %r3312, 4;
	add.s64 	%rd501, %rd11, %rd500;
	st.global.f32 	[%rd501], %f5456;
$L__BB3_499:
	setp.ge.s32 	%p558, %r37, %r39;
	setp.ge.s32 	%p559, %r16, %r40;
	cvt.s64.s32 	%rd502, %r38;
	add.s64 	%rd503, %rd8, %rd502;
	shl.b64 	%rd504, %rd503, 2;
	add.s64 	%rd17, %rd11, %rd504;
	or.pred  	%p560, %p558, %p559;
	@%p560 bra 	$L__BB3_501;
	st.global.f32 	[%rd17+4], %f5455;
$L__BB3_501:
	setp.ge.s32 	%p561, %r37, %r39;
	setp.ge.s32 	%p562, %r17, %r40;
	or.pred  	%p563, %p561, %p562;
	@%p563 bra 	$L__BB3_503;
	st.global.f32 	[%rd17+8], %f5454;
$L__BB3_503:
	setp.ge.s32 	%p564, %r37, %r39;
	setp.ge.s32 	%p565, %r18, %r40;
	or.pred  	%p566, %p564, %p565;
	@%p566 bra 	$L__BB3_505;
	st.global.f32 	[%rd17+12], %f5453;
$L__BB3_505:
	setp.ge.s32 	%p567, %r37, %r39;
	setp.ge.s32 	%p568, %r19, %r40;
	or.pred  	%p569, %p567, %p568;
	@%p569 bra 	$L__BB3_507;
	st.global.f32 	[%rd17+16], %f5452;
$L__BB3_507:
	setp.ge.s32 	%p570, %r37, %r39;
	setp.ge.s32 	%p571, %r20, %r40;
	or.pred  	%p572, %p570, %p571;
	@%p572 bra 	$L__BB3_509;
	st.global.f32 	[%rd17+20], %f5451;
$L__BB3_509:
	setp.ge.s32 	%p573, %r37, %r39;
	setp.ge.s32 	%p574, %r21, %r40;
	or.pred  	%p575, %p573, %p574;
	@%p575 bra 	$L__BB3_511;
	st.global.f32 	[%rd17+24], %f5450;
$L__BB3_511:
	setp.ge.s32 	%p576, %r37, %r39;
	setp.ge.s32 	%p577, %r22, %r40;
	or.pred  	%p578, %p576, %p577;
	@%p578 bra 	$L__BB3_513;
	st.global.f32 	[%rd17+28], %f5449;
$L__BB3_513:
	ret;

}
	// .globl	_Z20gemm_register_tilingPKfS0_Pfiiiff
.visible .entry _Z20gemm_register_tilingPKfS0_Pfiiiff(
	.param .u64 .ptr .align 1 _Z20gemm_register_tilingPKfS0_Pfiiiff_param_0,
	.param .u64 .ptr .align 1 _Z20gemm_register_tilingPKfS0_Pfiiiff_param_1,
	.param .u64 .ptr .align 1 _Z20gemm_register_tilingPKfS0_Pfiiiff_param_2,
	.param .u32 _Z20gemm_register_tilingPKfS0_Pfiiiff_param_3,
	.param .u32 _Z20gemm_register_tilingPKfS0_Pfiiiff_param_4,
	.param .u32 _Z20gemm_register_tilingPKfS0_Pfiiiff_param_5,
	.param .f32 _Z20gemm_register_tilingPKfS0_Pfiiiff_param_6,
	.param .f32 _Z20gemm_register_tilingPKfS0_Pfiiiff_param_7
)
{
	.reg .pred 	%p<249>;
	.reg .b32 	%r<917>;
	.reg .b32 	%f<803>;
	.reg .b64 	%rd<163>;
	// demoted variable
	.shared .align 4 .b8 _ZZ20gemm_register_tilingPKfS0_PfiiiffE2As[4096];
	// demoted variable
	.shared .align 4 .b8 _ZZ20gemm_register_tilingPKfS0_PfiiiffE2Bs[4096];
	ld.param.u32 	%r67, [_Z20gemm_register_tilingPKfS0_Pfiiiff_param_5];
	mov.u32 	%r1, %ntid.x;
	setp.lt.s32 	%p1, %r67, 1;
	mov.f32 	%f675, 0f00000000;
	mov.f32 	%f676, %f675;
	mov.f32 	%f677, %f675;
	mov.f32 	%f678, %f675;
	mov.f32 	%f679, %f675;
	mov.f32 	%f680, %f675;
	mov.f32 	%f681, %f675;
	mov.f32 	%f682, %f675;
	mov.f32 	%f683, %f675;
	mov.f32 	%f684, %f675;
	mov.f32 	%f685, %f675;
	mov.f32 	%f686, %f675;
	mov.f32 	%f687, %f675;
	mov.f32 	%f688, %f675;
	mov.f32 	%f689, %f675;
	mov.f32 	%f690, %f675;
	mov.f32 	%f691, %f675;
	mov.f32 	%f692, %f675;
	mov.f32 	%f693, %f675;
	mov.f32 	%f694, %f675;
	mov.f32 	%f695, %f675;
	mov.f32 	%f696, %f675;
	mov.f32 	%f697, %f675;
	mov.f32 	%f698, %f675;
	mov.f32 	%f699, %f675;
	mov.f32 	%f700, %f675;
	mov.f32 	%f701, %f675;
	mov.f32 	%f702, %f675;
	mov.f32 	%f703, %f675;
	mov.f32 	%f704, %f675;
	mov.f32 	%f705, %f675;
	mov.f32 	%f706, %f675;
	mov.f32 	%f707, %f675;
	mov.f32 	%f708, %f675;
	mov.f32 	%f709, %f675;
	mov.f32 	%f710, %f675;
	mov.f32 	%f711, %f675;
	mov.f32 	%f712, %f675;
	mov.f32 	%f713, %f675;
	mov.f32 	%f714, %f675;
	mov.f32 	%f715, %f675;
	mov.f32 	%f716, %f675;
	mov.f32 	%f717, %f675;
	mov.f32 	%f718, %f675;
	mov.f32 	%f719, %f675;
	mov.f32 	%f720, %f675;
	mov.f32 	%f721, %f675;
	mov.f32 	%f722, %f675;
	mov.f32 	%f723, %f675;
	mov.f32 	%f724, %f675;
	mov.f32 	%f725, %f675;
	mov.f32 	%f726, %f675;
	mov.f32 	%f727, %f675;
	mov.f32 	%f728, %f675;
	mov.f32 	%f729, %f675;
	mov.f32 	%f730, %f675;
	mov.f32 	%f731, %f675;
	mov.f32 	%f732, %f675;
	mov.f32 	%f733, %f675;
	mov.f32 	%f734, %f675;
	mov.f32 	%f735, %f675;
	mov.f32 	%f736, %f675;
	mov.f32 	%f737, %f675;
	mov.f32 	%f738, %f675;
	@%p1 bra 	$L__BB4_60;
	mov.u32 	%r69, %ntid.y;
	mul.lo.s32 	%r70, %r1, %r69;
	div.u32 	%r71, 1024, %r70;
	max.u32 	%r72, %r71, 1;
	and.b32  	%r2, %r72, 3;
	and.b32  	%r3, %r72, 2044;
	neg.s32 	%r4, %r3;
	mov.b32 	%r907, 0;
	mov.f32 	%f675, 0f00000000;
$L__BB4_2:
	mov.u32 	%r74, %ntid.y;
	mul.lo.s32 	%r6, %r1, %r74;
	setp.gt.u32 	%p2, %r6, 1024;
	@%p2 bra 	$L__BB4_57;
	setp.gt.u32 	%p3, %r6, 256;
	mov.b32 	%r908, 0;
	@%p3 bra 	$L__BB4_7;
	mov.u32 	%r76, %tid.y;
	mov.u32 	%r77, %ntid.x;
	mov.u32 	%r78, %tid.x;
	mad.lo.s32 	%r909, %r76, %r77, %r78;
	shl.b32 	%r80, %r74, 1;
	add.s32 	%r81, %r76, %r80;
	mad.lo.s32 	%r911, %r77, %r81, %r78;
	mad.lo.s32 	%r82, %r74, 3, %r76;
	mad.lo.s32 	%r910, %r77, %r82, %r78;
	add.s32 	%r83, %r76, %r74;
	mad.lo.s32 	%r912, %r77, %r83, %r78;
	mov.u32 	%r913, %r4;
$L__BB4_5:
	ld.param.u32 	%r885, [_Z20gemm_register_tilingPKfS0_Pfiiiff_param_5];
	ld.param.u32 	%r728, [_Z20gemm_register_tilingPKfS0_Pfiiiff_param_3];
	shr.u32 	%r84, %r909, 3;
	and.b32  	%r85, %r909, 7;
	mov.u32 	%r86, %ctaid.y;
	shl.b32 	%r87, %r86, 7;
	add.s32 	%r88, %r84, %r87;
	shl.b32 	%r89, %r907, 3;
	or.b32  	%r90, %r85, %r89;
	setp.ge.s32 	%p4, %r88, %r728;
	setp.ge.s32 	%p5, %r90, %r885;
	or.pred  	%p6, %p4, %p5;
	@%p6 bra 	$L__BB4_23;
	ld.param.u32 	%r886, [_Z20gemm_register_tilingPKfS0_Pfiiiff_param_5];
	ld.param.u64 	%rd138, [_Z20gemm_register_tilingPKfS0_Pfiiiff_param_0];
	shr.u32 	%r98, %r909, 3;
	mov.u32 	%r99, %ctaid.y;
	shl.b32 	%r100, %r99, 7;
	add.s32 	%r101, %r98, %r100;
	shl.b32 	%r102, %r907, 3;
	and.b32  	%r103, %r909, 7;
	or.b32  	%r104, %r103, %r102;
	mad.lo.s32 	%r105, %r101, %r886, %r104;
	cvta.to.global.u64 	%rd13, %rd138;
	mul.wide.u32 	%rd14, %r105, 4;
	add.s64 	%rd15, %rd13, %rd14;
	ld.global.nc.f32 	%f261, [%rd15];
	shl.b32 	%r106, %r98, 5;
	mov.u32 	%r107, _ZZ20gemm_register_tilingPKfS0_PfiiiffE2As;
	add.s32 	%r108, %r107, %r106;
	shl.b32 	%r109, %r909, 2;
	and.b32  	%r110, %r109, 28;
	add.s32 	%r111, %r108, %r110;
	st.shared.f32 	[%r111], %f261;
	bra.uni 	$L__BB4_24;
$L__BB4_7:
	setp.eq.s32 	%p17, %r2, 0;
	@%p17 bra 	$L__BB4_19;
	ld.param.u32 	%r893, [_Z20gemm_register_tilingPKfS0_Pfiiiff_param_5];
	ld.param.u32 	%r732, [_Z20gemm_register_tilingPKfS0_Pfiiiff_param_3];
	mov.u32 	%r200, %ntid.x;
	mov.u32 	%r201, %ntid.y;
	mul.lo.s32 	%r202, %r200, %r201;
	mov.u32 	%r203, %tid.y;
	mov.u32 	%r204, %tid.x;
	mad.lo.s32 	%r205, %r203, %r200, %r204;
	mad.lo.s32 	%r12, %r202, %r908, %r205;
	shr.u32 	%r206, %r12, 3;
	and.b32  	%r207, %r12, 7;
	mov.u32 	%r208, %ctaid.y;
	shl.b32 	%r209, %r208, 7;
	add.s32 	%r210, %r206, %r209;
	shl.b32 	%r211, %r907, 3;
	or.b32  	%r212, %r207, %r211;
	setp.lt.s32 	%p18, %r210, %r732;
	setp.lt.s32 	%p19, %r212, %r893;
	and.pred  	%p20, %p18, %p19;
	@%p20 bra 	$L__BB4_10;
	shl.b32 	%r214, %r12, 2;
	and.b32  	%r215, %r214, -32;
	mov.u32 	%r216, _ZZ20gemm_register_tilingPKfS0_PfiiiffE2As;
	add.s32 	%r217, %r216, %r215;
	and.b32  	%r218, %r214, 28;
	add.s32 	%r219, %r217, %r218;
	mov.b32 	%r220, 0;
	st.shared.u32 	[%r219], %r220;
	bra.uni 	$L__BB4_11;
$L__BB4_10:
	ld.param.u32 	%r894, [_Z20gemm_register_tilingPKfS0_Pfiiiff_param_5];
	ld.param.u64 	%rd142, [_Z20gemm_register_tilingPKfS0_Pfiiiff_param_0];
	shr.u32 	%r221, %r12, 3;
	mov.u32 	%r222, %ctaid.y;
	shl.b32 	%r223, %r222, 7;
	add.s32 	%r224, %r221, %r223;
	shl.b32 	%r225, %r907, 3;
	and.b32  	%r226, %r12, 7;
	or.b32  	%r227, %r226, %r225;
	mad.lo.s32 	%r228, %r224, %r894, %r227;
	cvta.to.global.u64 	%rd25, %rd142;
	mul.wide.u32 	%rd26, %r228, 4;
	add.s64 	%rd27, %rd25, %rd26;
	ld.global.nc.f32 	%f265, [%rd27];
	shl.b32 	%r229, %r221, 5;
	mov.u32 	%r230, _ZZ20gemm_register_tilingPKfS0_PfiiiffE2As;
	add.s32 	%r231, %r230, %r229;
	shl.b32 	%r232, %r12, 2;
	and.b32  	%r233, %r232, 28;
	add.s32 	%r234, %r231, %r233;
	st.shared.f32 	[%r234], %f265;
$L__BB4_11:
	setp.eq.s32 	%p21, %r2, 1;
	@%p21 bra 	$L__BB4_19;
	ld.param.u32 	%r895, [_Z20gemm_register_tilingPKfS0_Pfiiiff_param_5];
	ld.param.u32 	%r733, [_Z20gemm_register_tilingPKfS0_Pfiiiff_param_3];
	mad.lo.s32 	%r13, %r200, %r201, %r12;
	shr.u32 	%r237, %r13, 3;
	and.b32  	%r238, %r13, 7;
	mov.u32 	%r239, %ctaid.y;
	shl.b32 	%r240, %r239, 7;
	add.s32 	%r241, %r237, %r240;
	shl.b32 	%r242, %r907, 3;
	or.b32  	%r243, %r238, %r242;
	setp.lt.s32 	%p22, %r241, %r733;
	setp.lt.s32 	%p23, %r243, %r895;
	and.pred  	%p24, %p22, %p23;
	@%p24 bra 	$L__BB4_14;
	shl.b32 	%r245, %r13, 2;
	and.b32  	%r246, %r245, -32;
	mov.u32 	%r247, _ZZ20gemm_register_tilingPKfS0_PfiiiffE2As;
	add.s32 	%r248, %r247, %r246;
	and.b32  	%r249, %r245, 28;
	add.s32 	%r250, %r248, %r249;
	mov.b32 	%r251, 0;
	st.shared.u32 	[%r250], %r251;
	bra.uni 	$L__BB4_15;
$L__BB4_14:
	ld.param.u32 	%r896, [_Z20gemm_register_tilingPKfS0_Pfiiiff_param_5];
	ld.param.u64 	%rd143, [_Z20gemm_register_tilingPKfS0_Pfiiiff_param_0];
	shr.u32 	%r252, %r13, 3;
	mov.u32 	%r253, %ctaid.y;
	shl.b32 	%r254, %r253, 7;
	add.s32 	%r255, %r252, %r254;
	shl.b32 	%r256, %r907, 3;
	and.b32  	%r257, %r13, 7;
	or.b32  	%r258, %r257, %r256;
	mad.lo.s32 	%r259, %r255, %r896, %r258;
	cvta.to.global.u64 	%rd28, %rd143;
	mul.wide.u32 	%rd29, %r259, 4;
	add.s64 	%rd30, %rd28, %rd29;
	ld.global.nc.f32 	%f266, [%rd30];
	shl.b32 	%r260, %r252, 5;
	mov.u32 	%r261, _ZZ20gemm_register_tilingPKfS0_PfiiiffE2As;
	add.s32 	%r262, %r261, %r260;
	shl.b32 	%r263, %r13, 2;
	and.b32  	%r264, %r263, 28;
	add.s32 	%r265, %r262, %r264;
	st.shared.f32 	[%r265], %f266;
$L__BB4_15:
	setp.eq.s32 	%p25, %r2, 2;
	@%p25 bra 	$L__BB4_19;
	ld.param.u32 	%r897, [_Z20gemm_register_tilingPKfS0_Pfiiiff_param_5];
	ld.param.u32 	%r734, [_Z20gemm_register_tilingPKfS0_Pfiiiff_param_3];
	mov.u32 	%r267, %ntid.y;
	mad.lo.s32 	%r268, %r200, %r267, %r13;
	shr.u32 	%r14, %r268, 3;
	and.b32  	%r15, %r268, 7;
	add.s32 	%r271, %r14, %r240;
	shl.b32 	%r272, %r907, 3;
	or.b32  	%r273, %r15, %r272;
	setp.lt.s32 	%p26, %r271, %r734;
	setp.lt.s32 	%p27, %r273, %r897;
	and.pred  	%p28, %p26, %p27;
	@%p28 bra 	$L__BB4_18;
	shl.b32 	%r275, %r14, 5;
	mov.u32 	%r276, _ZZ20gemm_register_tilingPKfS0_PfiiiffE2As;
	add.s32 	%r277, %r276, %r275;
	shl.b32 	%r278, %r15, 2;
	add.s32 	%r279, %r277, %r278;
	mov.b32 	%r280, 0;
	st.shared.u32 	[%r279], %r280;
	bra.uni 	$L__BB4_19;
$L__BB4_18:
	ld.param.u32 	%r898, [_Z20gemm_register_tilingPKfS0_Pfiiiff_param_5];
	ld.param.u64 	%rd144, [_Z20gemm_register_tilingPKfS0_Pfiiiff_param_0];
	mov.u32 	%r281, %ctaid.y;
	shl.b32 	%r282, %r281, 7;
	add.s32 	%r283, %r14, %r282;
	mad.lo.s32 	%r286, %r283, %r898, %r273;
	cvta.to.global.u64 	%rd31, %rd144;
	mul.wide.u32 	%rd32, %r286, 4;
	add.s64 	%rd33, %rd31, %rd32;
	ld.global.nc.f32 	%f267, [%rd33];
	shl.b32 	%r287, %r14, 5;
	mov.u32 	%r288, _ZZ20gemm_register_tilingPKfS0_PfiiiffE2As;
	add.s32 	%r289, %r288, %r287;
	shl.b32 	%r290, %r15, 2;
	add.s32 	%r291, %r289, %r290;
	st.shared.f32 	[%r291], %f267;
$L__BB4_19:
	mov.u32 	%r293, %ntid.x;
	mov.u32 	%r294, %ntid.y;
	mul.lo.s32 	%r295, %r293, %r294;
	setp.gt.u32 	%p29, %r295, 256;
	mov.b32 	%r915, 0;
	@%p29 bra 	$L__BB4_45;
	mov.b32 	%r914, 0;
$L__BB4_21:
	ld.param.u32 	%r899, [_Z20gemm_register_tilingPKfS0_Pfiiiff_param_5];
	ld.param.u32 	%r799, [_Z20gemm_register_tilingPKfS0_Pfiiiff_param_4];
	mov.u32 	%r298, %ntid.y;
	mul.lo.s32 	%r27, %r293, %r298;
	mov.u32 	%r299, %tid.y;
	mov.u32 	%r300, %tid.x;
	mad.lo.s32 	%r301, %r299, %r293, %r300;
	mad.lo.s32 	%r302, %r27, %r914, %r301;
	shr.u32 	%r303, %r302, 7;
	and.b32  	%r304, %r302, 127;
	shl.b32 	%r305, %r907, 3;
	add.s32 	%r306, %r303, %r305;
	mov.u32 	%r307, %ctaid.x;
	shl.b32 	%r308, %r307, 7;
	or.b32  	%r309, %r304, %r308;
	setp.ge.s32 	%p30, %r306, %r899;
	setp.ge.s32 	%p31, %r309, %r799;
	or.pred  	%p32, %p30, %p31;
	@%p32 bra 	$L__BB4_34;
	ld.param.u32 	%r800, [_Z20gemm_register_tilingPKfS0_Pfiiiff_param_4];
	ld.param.u64 	%rd145, [_Z20gemm_register_tilingPKfS0_Pfiiiff_param_1];
	shl.b32 	%r323, %r907, 3;
	mov.u32 	%r325, %ntid.y;
	mul.lo.s32 	%r326, %r293, %r325;
	mov.u32 	%r327, %tid.y;
	mov.u32 	%r328, %tid.x;
	mad.lo.s32 	%r329, %r327, %r293, %r328;
	mad.lo.s32 	%r330, %r326, %r914, %r329;
	shr.u32 	%r331, %r330, 7;
	add.s32 	%r332, %r331, %r323;
	and.b32  	%r333, %r330, 127;
	mov.u32 	%r334, %ctaid.x;
	shl.b32 	%r335, %r334, 7;
	or.b32  	%r336, %r333, %r335;
	mad.lo.s32 	%r337, %r332, %r800, %r336;
	cvta.to.global.u64 	%rd34, %rd145;
	mul.wide.s32 	%rd35, %r337, 4;
	add.s64 	%rd36, %rd34, %rd35;
	ld.global.nc.f32 	%f268, [%rd36];
	shl.b32 	%r338, %r331, 9;
	mov.u32 	%r339, _ZZ20gemm_register_tilingPKfS0_PfiiiffE2Bs;
	add.s32 	%r340, %r339, %r338;
	shl.b32 	%r341, %r330, 2;
	and.b32  	%r342, %r341, 508;
	add.s32 	%r343, %r340, %r342;
	st.shared.f32 	[%r343], %f268;
	bra.uni 	$L__BB4_35;
$L__BB4_23:
	shl.b32 	%r91, %r909, 2;
	and.b32  	%r92, %r91, -32;
	mov.u32 	%r93, _ZZ20gemm_register_tilingPKfS0_PfiiiffE2As;
	add.s32 	%r94, %r93, %r92;
	and.b32  	%r95, %r91, 28;
	add.s32 	%r96, %r94, %r95;
	mov.b32 	%r97, 0;
	st.shared.u32 	[%r96], %r97;
$L__BB4_24:
	ld.param.u32 	%r887, [_Z20gemm_register_tilingPKfS0_Pfiiiff_param_5];
	ld.param.u32 	%r729, [_Z20gemm_register_tilingPKfS0_Pfiiiff_param_3];
	shr.u32 	%r112, %r912, 3;
	and.b32  	%r113, %r912, 7;
	mov.u32 	%r114, %ctaid.y;
	shl.b32 	%r115, %r114, 7;
	add.s32 	%r116, %r112, %r115;
	shl.b32 	%r117, %r907, 3;
	or.b32  	%r118, %r113, %r117;
	setp.lt.s32 	%p7, %r116, %r729;
	setp.lt.s32 	%p8, %r118, %r887;
	and.pred  	%p9, %p7, %p8;
	@%p9 bra 	$L__BB4_26;
	shl.b32 	%r119, %r912, 2;
	and.b32  	%r120, %r119, -32;
	mov.u32 	%r121, _ZZ20gemm_register_tilingPKfS0_PfiiiffE2As;
	add.s32 	%r122, %r121, %r120;
	and.b32  	%r123, %r119, 28;
	add.s32 	%r124, %r122, %r123;
	mov.b32 	%r125, 0;
	st.shared.u32 	[%r124], %r125;
	bra.uni 	$L__BB4_27;
$L__BB4_26:
	ld.param.u32 	%r888, [_Z20gemm_register_tilingPKfS0_Pfiiiff_param_5];
	ld.param.u64 	%rd139, [_Z20gemm_register_tilingPKfS0_Pfiiiff_param_0];
	shr.u32 	%r126, %r912, 3;
	mov.u32 	%r127, %ctaid.y;
	shl.b32 	%r128, %r127, 7;
	add.s32 	%r129, %r126, %r128;
	shl.b32 	%r130, %r907, 3;
	and.b32  	%r131, %r912, 7;
	or.b32  	%r132, %r131, %r130;
	mad.lo.s32 	%r133, %r129, %r888, %r132;
	cvta.to.global.u64 	%rd16, %rd139;
	mul.wide.u32 	%rd17, %r133, 4;
	add.s64 	%rd18, %rd16, %rd17;
	ld.global.nc.f32 	%f262, [%rd18];
	shl.b32 	%r134, %r126, 5;
	mov.u32 	%r135, _ZZ20gemm_register_tilingPKfS0_PfiiiffE2As;
	add.s32 	%r136, %r135, %r134;
	shl.b32 	%r137, %r912, 2;
	and.b32  	%r138, %r137, 28;
	add.s32 	%r139, %r136, %r138;
	st.shared.f32 	[%r139], %f262;
$L__BB4_27:
	ld.param.u32 	%r889, [_Z20gemm_register_tilingPKfS0_Pfiiiff_param_5];
	ld.param.u32 	%r730, [_Z20gemm_register_tilingPKfS0_Pfiiiff_param_3];
	shr.u32 	%r140, %r911, 3;
	and.b32  	%r141, %r911, 7;
	mov.u32 	%r142, %ctaid.y;
	shl.b32 	%r143, %r142, 7;
	add.s32 	%r144, %r140, %r143;
	shl.b32 	%r145, %r907, 3;
	or.b32  	%r146, %r141, %r145;
	setp.lt.s32 	%p10, %r144, %r730;
	setp.lt.s32 	%p11, %r146, %r889;
	and.pred  	%p12, %p10, %p11;
	@%p12 bra 	$L__BB4_29;
	shl.b32 	%r147, %r911, 2;
	and.b32  	%r148, %r147, -32;
	mov.u32 	%r149, _ZZ20gemm_register_tilingPKfS0_PfiiiffE2As;
	add.s32 	%r150, %r149, %r148;
	and.b32  	%r151, %r147, 28;
	add.s32 	%r152, %r150, %r151;
	mov.b32 	%r153, 0;
	st.shared.u32 	[%r152], %r153;
	bra.uni 	$L__BB4_30;
$L__BB4_29:
	ld.param.u32 	%r890, [_Z20gemm_register_tilingPKfS0_Pfiiiff_param_5];
	ld.param.u64 	%rd140, [_Z20gemm_register_tilingPKfS0_Pfiiiff_param_0];
	shr.u32 	%r154, %r911, 3;
	mov.u32 	%r155, %ctaid.y;
	shl.b32 	%r156, %r155, 7;
	add.s32 	%r157, %r154, %r156;
	shl.b32 	%r158, %r907, 3;
	and.b32  	%r159, %r911, 7;
	or.b32  	%r160, %r159, %r158;
	mad.lo.s32 	%r161, %r157, %r890, %r160;
	cvta.to.global.u64 	%rd19, %rd140;
	mul.wide.u32 	%rd20, %r161, 4;
	add.s64 	%rd21, %rd19, %rd20;
	ld.global.nc.f32 	%f263, [%rd21];
	shl.b32 	%r162, %r154, 5;
	mov.u32 	%r163, _ZZ20gemm_register_tilingPKfS0_PfiiiffE2As;
	add.s32 	%r164, %r163, %r162;
	shl.b32 	%r165, %r911, 2;
	and.b32  	%r166, %r165, 28;
	add.s32 	%r167, %r164, %r166;
	st.shared.f32 	[%r167], %f263;
$L__BB4_30:
	ld.param.u32 	%r891, [_Z20gemm_register_tilingPKfS0_Pfiiiff_param_5];
	ld.param.u32 	%r731, [_Z20gemm_register_tilingPKfS0_Pfiiiff_param_3];
	shr.u32 	%r168, %r910, 3;
	and.b32  	%r169, %r910, 7;
	mov.u32 	%r170, %ctaid.y;
	shl.b32 	%r171, %r170, 7;
	add.s32 	%r172, %r168, %r171;
	shl.b32 	%r173, %r907, 3;
	or.b32  	%r174, %r169, %r173;
	setp.lt.s32 	%p13, %r172, %r731;
	setp.lt.s32 	%p14, %r174, %r891;
	and.pred  	%p15, %p13, %p14;
	@%p15 bra 	$L__BB4_32;
	shl.b32 	%r175, %r910, 2;
	and.b32  	%r176, %r175, -32;
	mov.u32 	%r177, _ZZ20gemm_register_tilingPKfS0_PfiiiffE2As;
	add.s32 	%r178, %r177, %r176;
	and.b32  	%r179, %r175, 28;
	add.s32 	%r180, %r178, %r179;
	mov.b32 	%r181, 0;
	st.shared.u32 	[%r180], %r181;
	bra.uni 	$L__BB4_33;
$L__BB4_32:
	ld.param.u32 	%r892, [_Z20gemm_register_tilingPKfS0_Pfiiiff_param_5];
	ld.param.u64 	%rd141, [_Z20gemm_register_tilingPKfS0_Pfiiiff_param_0];
	shr.u32 	%r182, %r910, 3;
	mov.u32 	%r183, %ctaid.y;
	shl.b32 	%r184, %r183, 7;
	add.s32 	%r185, %r182, %r184;
	shl.b32 	%r186, %r907, 3;
	and.b32  	%r187, %r910, 7;
	or.b32  	%r188, %r187, %r186;
	mad.lo.s32 	%r189, %r185, %r892, %r188;
	cvta.to.global.u64 	%rd22, %rd141;
	mul.wide.u32 	%rd23, %r189, 4;
	add.s64 	%rd24, %rd22, %rd23;
	ld.global.nc.f32 	%f264, [%rd24];
	shl.b32 	%r190, %r182, 5;
	mov.u32 	%r191, _ZZ20gemm_register_tilingPKfS0_PfiiiffE2As;
	add.s32 	%r192, %r191, %r190;
	shl.b32 	%r193, %r910, 2;
	and.b32  	%r194, %r193, 28;
	add.s32 	%r195, %r192, %r194;
	st.shared.f32 	[%r195], %f264;
$L__BB4_33:
	add.s32 	%r913, %r913, 4;
	mov.u32 	%r196, %ntid.x;
	mov.u32 	%r197, %ntid.y;
	mul.lo.s32 	%r198, %r196, %r197;
	shl.b32 	%r199, %r198, 2;
	add.s32 	%r912, %r912, %r199;
	add.s32 	%r911, %r911, %r199;
	add.s32 	%r910, %r910, %r199;
	add.s32 	%r909, %r909, %r199;
	setp.eq.s32 	%p16, %r913, 0;
	mov.u32 	%r908, %r3;
	@%p16 bra 	$L__BB4_7;
	bra.uni 	$L__BB4_5;
$L__BB4_34:
	mov.u32 	%r312, %ntid.x;
	mad.lo.s32 	%r314, %r299, %r312, %r300;
	mad.lo.s32 	%r315, %r27, %r914, %r314;
	shl.b32 	%r316, %r315, 2;
	and.b32  	%r317, %r316, -512;
	mov.u32 	%r318, _ZZ20gemm_register_tilingPKfS0_PfiiiffE2Bs;
	add.s32 	%r319, %r318, %r317;
	and.b32  	%r320, %r316, 508;
	add.s32 	%r321, %r319, %r320;
	mov.b32 	%r322, 0;
	st.shared.u32 	[%r321], %r322;
$L__BB4_35:
	ld.param.u32 	%r900, [_Z20gemm_register_tilingPKfS0_Pfiiiff_param_5];
	ld.param.u32 	%r801, [_Z20gemm_register_tilingPKfS0_Pfiiiff_param_4];
	mov.u32 	%r345, %ntid.y;
	mul.lo.s32 	%r28, %r293, %r345;
	mov.u32 	%r346, %tid.y;
	mov.u32 	%r347, %tid.x;
	mad.lo.s32 	%r348, %r346, %r293, %r347;
	mad.lo.s32 	%r349, %r28, %r914, %r348;
	add.s32 	%r350, %r349, %r28;
	shr.u32 	%r351, %r350, 7;
	and.b32  	%r352, %r350, 127;
	shl.b32 	%r353, %r907, 3;
	add.s32 	%r354, %r351, %r353;
	mov.u32 	%r355, %ctaid.x;
	shl.b32 	%r356, %r355, 7;
	or.b32  	%r357, %r352, %r356;
	setp.lt.s32 	%p33, %r354, %r900;
	setp.lt.s32 	%p34, %r357, %r801;
	and.pred  	%p35, %p33, %p34;
	@%p35 bra 	$L__BB4_37;
	mov.u32 	%r360, %ntid.x;
	mad.lo.s32 	%r362, %r346, %r360, %r347;
	mad.lo.s32 	%r363, %r28, %r914, %r362;
	add.s32 	%r364, %r363, %r28;
	shl.b32 	%r365, %r364, 2;
	and.b32  	%r366, %r365, -512;
	mov.u32 	%r367, _ZZ20gemm_register_tilingPKfS0_PfiiiffE2Bs;
	add.s32 	%r368, %r367, %r366;
	and.b32  	%r369, %r365, 508;
	add.s32 	%r370, %r368, %r369;
	mov.b32 	%r371, 0;
	st.shared.u32 	[%r370], %r371;
	bra.uni 	$L__BB4_38;
$L__BB4_37:
	ld.param.u32 	%r802, [_Z20gemm_register_tilingPKfS0_Pfiiiff_param_4];
	ld.param.u64 	%rd146, [_Z20gemm_register_tilingPKfS0_Pfiiiff_param_1];
	shl.b32 	%r372, %r907, 3;
	mov.u32 	%r374, %ntid.y;
	mul.lo.s32 	%r375, %r293, %r374;
	mov.u32 	%r376, %tid.y;
	mov.u32 	%r377, %tid.x;
	mad.lo.s32 	%r378, %r376, %r293, %r377;
	mad.lo.s32 	%r379, %r375, %r914, %r378;
	add.s32 	%r380, %r379, %r375;
	shr.u32 	%r381, %r380, 7;
	add.s32 	%r382, %r381, %r372;
	and.b32  	%r383, %r380, 127;
	mov.u32 	%r384, %ctaid.x;
	shl.b32 	%r385, %r384, 7;
	or.b32  	%r386, %r383, %r385;
	mad.lo.s32 	%r387, %r382, %r802, %r386;
	cvta.to.global.u64 	%rd37, %rd146;
	mul.wide.s32 	%rd38, %r387, 4;
	add.s64 	%rd39, %rd37, %rd38;
	ld.global.nc.f32 	%f269, [%rd39];
	shl.b32 	%r388, %r381, 9;
	mov.u32 	%r389, _ZZ20gemm_register_tilingPKfS0_PfiiiffE2Bs;
	add.s32 	%r390, %r389, %r388;
	shl.b32 	%r391, %r380, 2;
	and.b32  	%r392, %r391, 508;
	add.s32 	%r393, %r390, %r392;
	st.shared.f32 	[%r393], %f269;
$L__BB4_38:
	ld.param.u32 	%r901, [_Z20gemm_register_tilingPKfS0_Pfiiiff_param_5];
	ld.param.u32 	%r803, [_Z20gemm_register_tilingPKfS0_Pfiiiff_param_4];
	mov.u32 	%r395, %ntid.y;
	mul.lo.s32 	%r29, %r293, %r395;
	mov.u32 	%r396, %tid.y;
	mov.u32 	%r397, %tid.x;
	mad.lo.s32 	%r398, %r396, %r293, %r397;
	mad.lo.s32 	%r399, %r29, %r914, %r398;
	add.s32 	%r400, %r399, %r29;
	add.s32 	%r401, %r400, %r29;
	shr.u32 	%r402, %r401, 7;
	and.b32  	%r403, %r401, 127;
	shl.b32 	%r404, %r907, 3;
	add.s32 	%r405, %r402, %r404;
	mov.u32 	%r406, %ctaid.x;
	shl.b32 	%r407, %r406, 7;
	or.b32  	%r408, %r403, %r407;
	setp.lt.s32 	%p36, %r405, %r901;
	setp.lt.s32 	%p37, %r408, %r803;
	and.pred  	%p38, %p36, %p37;
	@%p38 bra 	$L__BB4_40;
	mov.u32 	%r411, %ntid.x;
	mad.lo.s32 	%r413, %r396, %r411, %r397;
	mad.lo.s32 	%r414, %r29, %r914, %r413;
	add.s32 	%r415, %r414, %r29;
	add.s32 	%r416, %r415, %r29;
	shl.b32 	%r417, %r416, 2;
	and.b32  	%r418, %r417, -512;
	mov.u32 	%r419, _ZZ20gemm_register_tilingPKfS0_PfiiiffE2Bs;
	add.s32 	%r420, %r419, %r418;
	and.b32  	%r421, %r417, 508;
	add.s32 	%r422, %r420, %r421;
	mov.b32 	%r423, 0;
	st.shared.u32 	[%r422], %r423;
	bra.uni 	$L__BB4_41;
$L__BB4_40:
	ld.param.u32 	%r804, [_Z20gemm_register_tilingPKfS0_Pfiiiff_param_4];
	ld.param.u64 	%rd147, [_Z20gemm_register_tilingPKfS0_Pfiiiff_param_1];
	shl.b32 	%r424, %r907, 3;
	mov.u32 	%r426, %ntid.y;
	mul.lo.s32 	%r427, %r293, %r426;
	mov.u32 	%r428, %tid.y;
	mov.u32 	%r429, %tid.x;
	mad.lo.s32 	%r430, %r428, %r293, %r429;
	mad.lo.s32 	%r431, %r427, %r914, %r430;
	add.s32 	%r432, %r431, %r427;
	add.s32 	%r433, %r432, %r427;
	shr.u32 	%r434, %r433, 7;
	add.s32 	%r435, %r434, %r424;
	and.b32  	%r436, %r433, 127;
	mov.u32 	%r437, %ctaid.x;
	shl.b32 	%r438, %r437, 7;
	or.b32  	%r439, %r436, %r438;
	mad.lo.s32 	%r440, %r435, %r804, %r439;
	cvta.to.global.u64 	%rd40, %rd147;
	mul.wide.s32 	%rd41, %r440, 4;
	add.s64 	%rd42, %rd40, %rd41;
	ld.global.nc.f32 	%f270, [%rd42];
	shl.b32 	%r441, %r434, 9;
	mov.u32 	%r442, _ZZ20gemm_register_tilingPKfS0_PfiiiffE2Bs;
	add.s32 	%r443, %r442, %r441;
	shl.b32 	%r444, %r433, 2;
	and.b32  	%r445, %r444, 508;
	add.s32 	%r446, %r443, %r445;
	st.shared.f32 	[%r446], %f270;
$L__BB4_41:
	ld.param.u32 	%r902, [_Z20gemm_register_tilingPKfS0_Pfiiiff_param_5];
	ld.param.u32 	%r805, [_Z20gemm_register_tilingPKfS0_Pfiiiff_param_4];
	mov.u32 	%r448, %ntid.y;
	mul.lo.s32 	%r30, %r293, %r448;
	mov.u32 	%r449, %tid.y;
	mov.u32 	%r450, %tid.x;
	mad.lo.s32 	%r451, %r449, %r293, %r450;
	mad.lo.s32 	%r452, %r30, %r914, %r451;
	add.s32 	%r453, %r452, %r30;
	add.s32 	%r454, %r453, %r30;
	add.s32 	%r455, %r454, %r30;
	shr.u32 	%r456, %r455, 7;
	and.b32  	%r457, %r455, 127;
	shl.b32 	%r458, %r907, 3;
	add.s32 	%r459, %r456, %r458;
	mov.u32 	%r460, %ctaid.x;
	shl.b32 	%r461, %r460, 7;
	or.b32  	%r462, %r457, %r461;
	setp.lt.s32 	%p39, %r459, %r902;
	setp.lt.s32 	%p40, %r462, %r805;
	and.pred  	%p41, %p39, %p40;
	@%p41 bra 	$L__BB4_43;
	mov.u32 	%r465, %ntid.x;
	mad.lo.s32 	%r467, %r449, %r465, %r450;
	mad.lo.s32 	%r468, %r30, %r914, %r467;
	add.s32 	%r469, %r468, %r30;
	add.s32 	%r470, %r469, %r30;
	add.s32 	%r471, %r470, %r30;
	shl.b32 	%r472, %r471, 2;
	and.b32  	%r473, %r472, -512;
	mov.u32 	%r474, _ZZ20gemm_register_tilingPKfS0_PfiiiffE2Bs;
	add.s32 	%r475, %r474, %r473;
	and.b32  	%r476, %r472, 508;
	add.s32 	%r477, %r475, %r476;
	mov.b32 	%r478, 0;
	st.shared.u32 	[%r477], %r478;
	bra.uni 	$L__BB4_44;
$L__BB4_43:
	ld.param.u32 	%r806, [_Z20gemm_register_tilingPKfS0_Pfiiiff_param_4];
	ld.param.u64 	%rd148, [_Z20gemm_register_tilingPKfS0_Pfiiiff_param_1];
	shl.b32 	%r479, %r907, 3;
	mov.u32 	%r481, %ntid.y;
	mul.lo.s32 	%r482, %r293, %r481;
	mov.u32 	%r483, %tid.y;
	mov.u32 	%r484, %tid.x;
	mad.lo.s32 	%r485, %r483, %r293, %r484;
	mad.lo.s32 	%r486, %r482, %r914, %r485;
	add.s32 	%r487, %r486, %r482;
	add.s32 	%r488, %r487, %r482;
	add.s32 	%r489, %r488, %r482;
	shr.u32 	%r490, %r489, 7;
	add.s32 	%r491, %r490, %r479;
	mov.u32 	%r492, %ctaid.x;
	shl.b32 	%r493, %r492, 7;
	and.b32  	%r494, %r489, 127;
	or.b32  	%r495, %r494, %r493;
	mad.lo.s32 	%r496, %r491, %r806, %r495;
	cvta.to.global.u64 	%rd43, %rd148;
	mul.wide.s32 	%rd44, %r496, 4;
	add.s64 	%rd45, %rd43, %rd44;
	ld.global.nc.f32 	%f271, [%rd45];
	shl.b32 	%r497, %r490, 9;
	mov.u32 	%r498, _ZZ20gemm_register_tilingPKfS0_PfiiiffE2Bs;
	add.s32 	%r499, %r498, %r497;
	shl.b32 	%r500, %r489, 2;
	and.b32  	%r501, %r500, 508;
	add.s32 	%r502, %r499, %r501;
	st.shared.f32 	[%r502], %f271;
$L__BB4_44:
	add.s32 	%r914, %r914, 4;
	setp.ne.s32 	%p42, %r914, %r3;
	mov.u32 	%r915, %r3;
	@%p42 bra 	$L__BB4_21;
$L__BB4_45:
	@%p17 bra 	$L__BB4_57;
	ld.param.u32 	%r903, [_Z20gemm_register_tilingPKfS0_Pfiiiff_param_5];
	ld.param.u32 	%r807, [_Z20gemm_register_tilingPKfS0_Pfiiiff_param_4];
	mov.u32 	%r504, %ntid.y;
	mul.lo.s32 	%r505, %r293, %r504;
	mov.u32 	%r506, %tid.y;
	mov.u32 	%r507, %tid.x;
	mad.lo.s32 	%r508, %r506, %r293, %r507;
	mad.lo.s32 	%r33, %r505, %r915, %r508;
	shr.u32 	%r509, %r33, 7;
	and.b32  	%r510, %r33, 127;
	shl.b32 	%r511, %r907, 3;
	add.s32 	%r512, %r509, %r511;
	mov.u32 	%r513, %ctaid.x;
	shl.b32 	%r514, %r513, 7;
	or.b32  	%r515, %r510, %r514;
	setp.lt.s32 	%p44, %r512, %r903;
	setp.lt.s32 	%p45, %r515, %r807;
	and.pred  	%p46, %p44, %p45;
	@%p46 bra 	$L__BB4_48;
	shl.b32 	%r517, %r33, 2;
	and.b32  	%r518, %r517, -512;
	mov.u32 	%r519, _ZZ20gemm_register_tilingPKfS0_PfiiiffE2Bs;
	add.s32 	%r520, %r519, %r518;
	and.b32  	%r521, %r517, 508;
	add.s32 	%r522, %r520, %r521;
	mov.b32 	%r523, 0;
	st.shared.u32 	[%r522], %r523;
	bra.uni 	$L__BB4_49;
$L__BB4_48:
	ld.param.u32 	%r808, [_Z20gemm_register_tilingPKfS0_Pfiiiff_param_4];
	ld.param.u64 	%rd149, [_Z20gemm_register_tilingPKfS0_Pfiiiff_param_1];
	shl.b32 	%r524, %r907, 3;
	shr.u32 	%r525, %r33, 7;
	add.s32 	%r526, %r525, %r524;
	and.b32  	%r527, %r33, 127;
	mov.u32 	%r528, %ctaid.x;
	shl.b32 	%r529, %r528, 7;
	or.b32  	%r530, %r527, %r529;
	mad.lo.s32 	%r531, %r526, %r808, %r530;
	cvta.to.global.u64 	%rd46, %rd149;
	mul.wide.s32 	%rd47, %r531, 4;
	add.s64 	%rd48, %rd46, %rd47;
	ld.global.nc.f32 	%f272, [%rd48];
	shl.b32 	%r532, %r525, 9;
	mov.u32 	%r533, _ZZ20gemm_register_tilingPKfS0_PfiiiffE2Bs;
	add.s32 	%r534, %r533, %r532;
	shl.b32 	%r535, %r33, 2;
	and.b32  	%r536, %r535, 508;
	add.s32 	%r537, %r534, %r536;
	st.shared.f32 	[%r537], %f272;
$L__BB4_49:
	setp.eq.s32 	%p47, %r2, 1;
	@%p47 bra 	$L__BB4_57;
	ld.param.u32 	%r904, [_Z20gemm_register_tilingPKfS0_Pfiiiff_param_5];
	ld.param.u32 	%r809, [_Z20gemm_register_tilingPKfS0_Pfiiiff_param_4];
	mad.lo.s32 	%r34, %r293, %r504, %r33;
	shr.u32 	%r540, %r34, 7;
	and.b32  	%r541, %r34, 127;
	shl.b32 	%r542, %r907, 3;
	add.s32 	%r543, %r540, %r542;
	mov.u32 	%r544, %ctaid.x;
	shl.b32 	%r545, %r544, 7;
	or.b32  	%r546, %r541, %r545;
	setp.lt.s32 	%p48, %r543, %r904;
	setp.lt.s32 	%p49, %r546, %r809;
	and.pred  	%p50, %p48, %p49;
	@%p50 bra 	$L__BB4_52;
	shl.b32 	%r548, %r34, 2;
	and.b32  	%r549, %r548, -512;
	mov.u32 	%r550, _ZZ20gemm_register_tilingPKfS0_PfiiiffE2Bs;
	add.s32 	%r551, %r550, %r549;
	and.b32  	%r552, %r548, 508;
	add.s32 	%r553, %r551, %r552;
	mov.b32 	%r554, 0;
	st.shared.u32 	[%r553], %r554;
	bra.uni 	$L__BB4_53;
$L__BB4_52:
	ld.param.u32 	%r810, [_Z20gemm_register_tilingPKfS0_Pfiiiff_param_4];
	ld.param.u64 	%rd150, [_Z20gemm_register_tilingPKfS0_Pfiiiff_param_1];
	shr.u32 	%r556, %r34, 7;
	add.s32 	%r557, %r556, %r542;
	and.b32  	%r558, %r34, 127;
	mov.u32 	%r559, %ctaid.x;
	shl.b32 	%r560, %r559, 7;
	or.b32  	%r561, %r558, %r560;
	mad.lo.s32 	%r562, %r557, %r810, %r561;
	cvta.to.global.u64 	%rd49, %rd150;
	mul.wide.s32 	%rd50, %r562, 4;
	add.s64 	%rd51, %rd49, %rd50;
	ld.global.nc.f32 	%f273, [%rd51];
	shl.b32 	%r563, %r556, 9;
	mov.u32 	%r564, _ZZ20gemm_register_tilingPKfS0_PfiiiffE2Bs;
	add.s32 	%r565, %r564, %r563;
	shl.b32 	%r566, %r34, 2;
	and.b32  	%r567, %r566, 508;
	add.s32 	%r568, %r565, %r567;
	st.shared.f32 	[%r568], %f273;
$L__BB4_53:
	setp.eq.s32 	%p51, %r2, 2;
	@%p51 bra 	$L__BB4_57;
	ld.param.u32 	%r905, [_Z20gemm_register_tilingPKfS0_Pfiiiff_param_5];
	ld.param.u32 	%r811, [_Z20gemm_register_tilingPKfS0_Pfiiiff_param_4];
	mov.u32 	%r570, %ntid.y;
	mad.lo.s32 	%r571, %r293, %r570, %r34;
	shr.u32 	%r35, %r571, 7;
	and.b32  	%r36, %r571, 127;
	add.s32 	%r573, %r35, %r542;
	mov.u32 	%r574, %ctaid.x;
	shl.b32 	%r575, %r574, 7;
	or.b32  	%r576, %r36, %r575;
	setp.lt.s32 	%p52, %r573, %r905;
	setp.lt.s32 	%p53, %r576, %r811;
	and.pred  	%p54, %p52, %p53;
	@%p54 bra 	$L__BB4_56;
	shl.b32 	%r578, %r35, 9;
	mov.u32 	%r579, _ZZ20gemm_register_tilingPKfS0_PfiiiffE2Bs;
	add.s32 	%r580, %r579, %r578;
	shl.b32 	%r581, %r36, 2;
	add.s32 	%r582, %r580, %r581;
	mov.b32 	%r583, 0;
	st.shared.u32 	[%r582], %r583;
	bra.uni 	$L__BB4_57;
$L__BB4_56:
	ld.param.u32 	%r812, [_Z20gemm_register_tilingPKfS0_Pfiiiff_param_4];
	ld.param.u64 	%rd151, [_Z20gemm_register_tilingPKfS0_Pfiiiff_param_1];
	mad.lo.s32 	%r589, %r573, %r812, %r576;
	cvta.to.global.u64 	%rd52, %rd151;
	mul.wide.s32 	%rd53, %r589, 4;
	add.s64 	%rd54, %rd52, %rd53;
	ld.global.nc.f32 	%f274, [%rd54];
	shl.b32 	%r590, %r35, 9;
	mov.u32 	%r591, _ZZ20gemm_register_tilingPKfS0_PfiiiffE2Bs;
	add.s32 	%r592, %r591, %r590;
	shl.b32 	%r593, %r36, 2;
	add.s32 	%r594, %r592, %r593;
	st.shared.f32 	[%r594], %f274;
$L__BB4_57:
	bar.sync 	0;
	mov.b32 	%r916, 0;
$L__BB4_58:
	shl.b32 	%r596, %r916, 2;
	mov.u32 	%r597, _ZZ20gemm_register_tilingPKfS0_PfiiiffE2As;
	add.s32 	%r598, %r597, %r596;
	mov.u32 	%r599, %tid.y;
	shl.b32 	%r600, %r599, 8;
	add.s32 	%r601, %r598, %r600;
	ld.shared.f32 	%f275, [%r601];
	ld.shared.f32 	%f276, [%r601+32];
	ld.shared.f32 	%f277, [%r601+64];
	ld.shared.f32 	%f278, [%r601+96];
	ld.shared.f32 	%f279, [%r601+128];
	ld.shared.f32 	%f280, [%r601+160];
	ld.shared.f32 	%f281, [%r601+192];
	ld.shared.f32 	%f282, [%r601+224];
	shl.b32 	%r602, %r916, 9;
	mov.u32 	%r603, _ZZ20gemm_register_tilingPKfS0_PfiiiffE2Bs;
	add.s32 	%r604, %r603, %r602;
	mov.u32 	%r605, %tid.x;
	shl.b32 	%r606, %r605, 5;
	add.s32 	%r607, %r604, %r606;
	ld.shared.f32 	%f283, [%r607];
	ld.shared.f32 	%f284, [%r607+4];
	ld.shared.f32 	%f285, [%r607+8];
	ld.shared.f32 	%f286, [%r607+12];
	ld.shared.f32 	%f287, [%r607+16];
	ld.shared.f32 	%f288, [%r607+20];
	ld.shared.f32 	%f289, [%r607+24];
	ld.shared.f32 	%f290, [%r607+28];
	fma.rn.f32 	%f722, %f275, %f283, %f722;
	fma.rn.f32 	%f721, %f275, %f284, %f721;
	fma.rn.f32 	%f720, %f275, %f285, %f720;
	fma.rn.f32 	%f719, %f275, %f286, %f719;
	fma.rn.f32 	%f718, %f275, %f287, %f718;
	fma.rn.f32 	%f717, %f275, %f288, %f717;
	fma.rn.f32 	%f716, %f275, %f289, %f716;
	fma.rn.f32 	%f715, %f275, %f290, %f715;
	fma.rn.f32 	%f714, %f276, %f283, %f714;
	fma.rn.f32 	%f713, %f276, %f284, %f713;
	fma.rn.f32 	%f712, %f276, %f285, %f712;
	fma.rn.f32 	%f711, %f276, %f286, %f711;
	fma.rn.f32 	%f710, %f276, %f287, %f710;
	fma.rn.f32 	%f709, %f276, %f288, %f709;
	fma.rn.f32 	%f708, %f276, %f289, %f708;
	fma.rn.f32 	%f707, %f276, %f290, %f707;
	fma.rn.f32 	%f706, %f277, %f283, %f706;
	fma.rn.f32 	%f705, %f277, %f284, %f705;
	fma.rn.f32 	%f704, %f277, %f285, %f704;
	fma.rn.f32 	%f703, %f277, %f286, %f703;
	fma.rn.f32 	%f702, %f277, %f287, %f702;
	fma.rn.f32 	%f701, %f277, %f288, %f701;
	fma.rn.f32 	%f700, %f277, %f289, %f700;
	fma.rn.f32 	%f699, %f277, %f290, %f699;
	fma.rn.f32 	%f698, %f278, %f283, %f698;
	fma.rn.f32 	%f697, %f278, %f284, %f697;
	fma.rn.f32 	%f696, %f278, %f285, %f696;
	fma.rn.f32 	%f695, %f278, %f286, %f695;
	fma.rn.f32 	%f694, %f278, %f287, %f694;
	fma.rn.f32 	%f693, %f278, %f288, %f693;
	fma.rn.f32 	%f692, %f278, %f289, %f692;
	fma.rn.f32 	%f691, %f278, %f290, %f691;
	fma.rn.f32 	%f690, %f279, %f283, %f690;
	fma.rn.f32 	%f689, %f279, %f284, %f689;
	fma.rn.f32 	%f688, %f279, %f285, %f688;
	fma.rn.f32 	%f687, %f279, %f286, %f687;
	fma.rn.f32 	%f686, %f279, %f287, %f686;
	fma.rn.f32 	%f685, %f279, %f288, %f685;
	fma.rn.f32 	%f684, %f279, %f289, %f684;
	fma.rn.f32 	%f683, %f279, %f290, %f683;
	fma.rn.f32 	%f682, %f280, %f283, %f682;
	fma.rn.f32 	%f681, %f280, %f284, %f681;
	fma.rn.f32 	%f680, %f280, %f285, %f680;
	fma.rn.f32 	%f679, %f280, %f286, %f679;
	fma.rn.f32 	%f678, %f280, %f287, %f678;
	fma.rn.f32 	%f677, %f280, %f288, %f677;
	fma.rn.f32 	%f676, %f280, %f289, %f676;
	fma.rn.f32 	%f675, %f280, %f290, %f675;
	fma.rn.f32 	%f723, %f281, %f283, %f723;
	fma.rn.f32 	%f724, %f281, %f284, %f724;
	fma.rn.f32 	%f725, %f281, %f285, %f725;
	fma.rn.f32 	%f726, %f281, %f286, %f726;
	fma.rn.f32 	%f727, %f281, %f287, %f727;
	fma.rn.f32 	%f728, %f281, %f288, %f728;
	fma.rn.f32 	%f729, %f281, %f289, %f729;
	fma.rn.f32 	%f730, %f281, %f290, %f730;
	fma.rn.f32 	%f731, %f282, %f283, %f731;
	fma.rn.f32 	%f732, %f282, %f284, %f732;
	fma.rn.f32 	%f733, %f282, %f285, %f733;
	fma.rn.f32 	%f734, %f282, %f286, %f734;
	fma.rn.f32 	%f735, %f282, %f287, %f735;
	fma.rn.f32 	%f736, %f282, %f288, %f736;
	fma.rn.f32 	%f737, %f282, %f289, %f737;
	fma.rn.f32 	%f738, %f282, %f290, %f738;
	add.s32 	%r916, %r916, 1;
	setp.ne.s32 	%p55, %r916, 8;
	@%p55 bra 	$L__BB4_58;
	ld.param.u32 	%r906, [_Z20gemm_register_tilingPKfS0_Pfiiiff_param_5];
	bar.sync 	0;
	add.s32 	%r907, %r907, 1;
	add.s32 	%r608, %r906, 7;
	shr.u32 	%r609, %r608, 3;
	setp.ne.s32 	%p56, %r907, %r609;
	@%p56 bra 	$L__BB4_2;
$L__BB4_60:
	ld.param.u32 	%r813, [_Z20gemm_register_tilingPKfS0_Pfiiiff_param_4];
	ld.param.u32 	%r735, [_Z20gemm_register_tilingPKfS0_Pfiiiff_param_3];
	mov.u32 	%r610, %ctaid.y;
	shl.b32 	%r611, %r610, 7;
	mov.u32 	%r612, %tid.y;
	shl.b32 	%r613, %r612, 3;
	add.s32 	%r614, %r611, %r613;
	setp.ge.s32 	%p57, %r614, %r735;
	mov.u32 	%r615, %ctaid.x;
	shl.b32 	%r616, %r615, 7;
	mov.u32 	%r617, %tid.x;
	shl.b32 	%r618, %r617, 3;
	add.s32 	%r619, %r616, %r618;
	setp.ge.s32 	%p58, %r619, %r813;
	or.pred  	%p59, %p57, %p58;
	@%p59 bra 	$L__BB4_62;
	ld.param.f32 	%f547, [_Z20gemm_register_tilingPKfS0_Pfiiiff_param_7];
	ld.param.f32 	%f483, [_Z20gemm_register_tilingPKfS0_Pfiiiff_param_6];
	ld.param.u32 	%r814, [_Z20gemm_register_tilingPKfS0_Pfiiiff_param_4];
	ld.param.u64 	%rd152, [_Z20gemm_register_tilingPKfS0_Pfiiiff_param_2];
	mad.lo.s32 	%r631, %r614, %r814, %r619;
	cvta.to.global.u64 	%rd55, %rd152;
	mul.wide.s32 	%rd56, %r631, 4;
	add.s64 	%rd57, %rd55, %rd56;
	ld.global.f32 	%f291, [%rd57];
	mul.f32 	%f292, %f483, %f722;
	fma.rn.f32 	%f293, %f547, %f291, %f292;
	st.global.f32 	[%rd57], %f293;
$L__BB4_62:
	ld.param.u32 	%r815, [_Z20gemm_register_tilingPKfS0_Pfiiiff_param_4];
	ld.param.u32 	%r736, [_Z20gemm_register_tilingPKfS0_Pfiiiff_param_3];
	setp.ge.s32 	%p60, %r614, %r736;
	add.s32 	%r642, %r619, 1;
	setp.ge.s32 	%p61, %r642, %r815;
	or.pred  	%p62, %p60, %p61;
	@%p62 bra 	$L__BB4_64;
	ld.param.f32 	%f548, [_Z20gemm_register_tilingPKfS0_Pfiiiff_param_7];
	ld.param.f32 	%f484, [_Z20gemm_register_tilingPKfS0_Pfiiiff_param_6];
	ld.param.u32 	%r816, [_Z20gemm_register_tilingPKfS0_Pfiiiff_param_4];
	ld.param.u64 	%rd153, [_Z20gemm_register_tilingPKfS0_Pfiiiff_param_2];
	mul.lo.s32 	%r648, %r614, %r816;
	cvt.s64.s32 	%rd58, %r648;
	cvt.u64.u32 	%rd59, %r619;
	add.s64 	%rd60, %rd59, %rd58;
	cvta.to.global.u64 	%rd61, %rd153;
	shl.b64 	%rd62, %rd60, 2;
	add.s64 	%rd63, %rd61, %rd62;
	ld.global.f32 	%f294, [%rd63+4];
	mul.f32 	%f295, %f484, %f721;
	fma.rn.f32 	%f296, %f548, %f294, %f295;
	st.global.f32 	[%rd63+4], %f296;
$L__BB4_64:
	ld.param.u32 	%r817, [_Z20gemm_register_tilingPKfS0_Pfiiiff_param_4];
	ld.param.u32 	%r737, [_Z20gemm_register_tilingPKfS0_Pfiiiff_param_3];
	setp.ge.s32 	%p63, %r614, %r737;
	add.s32 	%r654, %r619, 2;
	setp.ge.s32 	%p64, %r654, %r817;
	or.pred  	%p65, %p63, %p64;
	@%p65 bra 	$L__BB4_66;
	ld.param.f32 	%f549, [_Z20gemm_register_tilingPKfS0_Pfiiiff_param_7];
	ld.param.f32 	%f485, [_Z20gemm_register_tilingPKfS0_Pfiiiff_param_6];
	ld.param.u32 	%r818, [_Z20gemm_register_tilingPKfS0_Pfiiiff_param_4];
	ld.param.u64 	%rd154, [_Z20gemm_register_tilingPKfS0_Pfiiiff_param_2];
	mul.lo.s32 	%r660, %r614, %r818;
	cvt.s64.s32 	%rd64, %r660;
	cvt.u64.u32 	%rd65, %r619;
	add.s64 	%rd66, %rd65, %rd64;
	cvta.to.global.u64 	%rd67, %rd154;
	shl.b64 	%rd68, %rd66, 2;
	add.s64 	%rd69, %rd67, %rd68;
	ld.global.f32 	%f297, [%rd69+8];
	mul.f32 	%f298, %f485, %f720;
	fma.rn.f32 	%f299, %f549, %f297, %f298;
	st.global.f32 	[%rd69+8], %f299;
$L__BB4_66:
	ld.param.u32 	%r819, [_Z20gemm_register_tilingPKfS0_Pfiiiff_param_4];
	ld.param.u32 	%r738, [_Z20gemm_register_tilingPKfS0_Pfiiiff_param_3];
	setp.ge.s32 	%p66, %r614, %r738;
	add.s32 	%r41, %r619, 3;
	setp.ge.s32 	%p67, %r41, %r819;
	or.pred  	%p68, %p66, %p67;
	@%p68 bra 	$L__BB4_68;
	ld.param.f32 	%f550, [_Z20gemm_register_tilingPKfS0_Pfiiiff_param_7];
	ld.param.f32 	%f486, [_Z20gemm_register_tilingPKfS0_Pfiiiff_param_6];
	ld.param.u32 	%r820, [_Z20gemm_register_tilingPKfS0_Pfiiiff_param_4];
	ld.param.u64 	%rd155, [_Z20gemm_register_tilingPKfS0_Pfiiiff_param_2];
	mul.lo.s32 	%r671, %r614, %r820;
	cvt.s64.s32 	%rd70, %r671;
	cvt.u64.u32 	%rd71, %r619;
	add.s64 	%rd72, %rd71, %rd70;
	cvta.to.global.u64 	%rd73, %rd155;
	shl.b64 	%rd74, %rd72, 2;
	add.s64 	%rd75, %rd73, %rd74;
	ld.global.f32 	%f300, [%rd75+12];
	mul.f32 	%f301, %f486, %f719;
	fma.rn.f32 	%f302, %f550, %f300, %f301;
	st.global.f32 	[%rd75+12], %f302;
$L__BB4_68:
	ld.param.u32 	%r821, [_Z20gemm_register_tilingPKfS0_Pfiiiff_param_4];
	ld.param.u32 	%r739, [_Z20gemm_register_tilingPKfS0_Pfiiiff_param_3];
	setp.ge.s32 	%p69, %r614, %r739;
	add.s32 	%r42, %r619, 4;
	setp.ge.s32 	%p70, %r42, %r821;
	or.pred  	%p71, %p69, %p70;
	@%p71 bra 	$L__BB4_70;
	ld.param.f32 	%f551, [_Z20gemm_register_tilingPKfS0_Pfiiiff_param_7];
	ld.param.f32 	%f487, [_Z20gemm_register_tilingPKfS0_Pfiiiff_param_6];
	ld.param.u32 	%r822, [_Z20gemm_register_tilingPKfS0_Pfiiiff_param_4];
	ld.param.u64 	%rd156, [_Z20gemm_register_tilingPKfS0_Pfiiiff_param_2];
	mul.lo.s32 	%r682, %r614, %r822;
	cvt.s64.s32 	%rd76, %r682;
	cvt.u64.u32 	%rd77, %r619;
	add.s64 	%rd78, %rd77, %rd76;
	cvta.to.global.u64 	%rd79, %rd156;
	shl.b64 	%rd80, %rd78, 2;
	add.s64 	%rd81, %rd79, %rd80;
	ld.global.f32 	%f303, [%rd81+16];
	mul.f32 	%f304, %f487, %f718;
	fma.rn.f32 	%f305, %f551, %f303, %f304;
	st.global.f32 	[%rd81+16], %f305;
$L__BB4_70:
	ld.param.u32 	%r823, [_Z20gemm_register_tilingPKfS0_Pfiiiff_param_4];
	ld.param.u32 	%r740, [_Z20gemm_register_tilingPKfS0_Pfiiiff_param_3];
	setp.ge.s32 	%p72, %r614, %r740;
	add.s32 	%r43, %r619, 5;
	setp.ge.s32 	%p73, %r43, %r823;
	or.pred  	%p74, %p72, %p73;
	@%p74 bra 	$L__BB4_72;
	ld.param.f32 	%f552, [_Z20gemm_register_tilingPKfS0_Pfiiiff_param_7];
	ld.param.f32 	%f488, [_Z20gemm_register_tilingPKfS0_Pfiiiff_param_6];
	ld.param.u32 	%r824, [_Z20gemm_register_tilingPKfS0_Pfiiiff_param_4];
	ld.param.u64 	%rd157, [_Z20gemm_register_tilingPKfS0_Pfiiiff_param_2];
	mul.lo.s32 	%r693, %r614, %r824;
	cvt.s64.s32 	%rd82, %r693;
	cvt.u64.u32 	%rd83, %r619;
	add.s64 	%rd84, %rd83, %rd82;
	cvta.to.global.u64 	%rd85, %rd157;
	shl.b64 	%rd86, %rd84, 2;
	add.s64 	%rd87, %rd85, %rd86;
	ld.global.f32 	%f306, [%rd87+20];
	mul.f32 	%f307, %f488, %f717;
	fma.rn.f32 	%f308, %f552, %f306, %f307;
	st.global.f32 	[%rd87+20], %f308;
$L__BB4_72:
	ld.param.u32 	%r825, [_Z20gemm_register_tilingPKfS0_Pfiiiff_param_4];
	ld.param.u32 	%r741, [_Z20gemm_register_tilingPKfS0_Pfiiiff_param_3];
	setp.ge.s32 	%p75, %r614, %r741;
	add.s32 	%r44, %r619, 6;
	setp.ge.s32 	%p76, %r44, %r825;
	or.pred  	%p77, %p75, %p76;
	@%p77 bra 	$L__BB4_74;
	ld.param.f32 	%f553, [_Z20gemm_register_tilingPKfS0_Pfiiiff_param_7];
	ld.param.f32 	%f489, [_Z20gemm_register_tilingPKfS0_Pfiiiff_param_6];
	ld.param.u32 	%r826, [_Z20gemm_register_tilingPKfS0_Pfiiiff_param_4];
	ld.param.u64 	%rd158, [_Z20gemm_register_tilingPKfS0_Pfiiiff_param_2];
	mul.lo.s32 	%r704, %r614, %r826;
	cvt.s64.s32 	%rd88, %r704;
	cvt.u64.u32 	%rd89, %r619;
	add.s64 	%rd90, %rd89, %rd88;
	cvta.to.global.u64 	%rd91, %rd158;
	shl.b64 	%rd92, %rd90, 2;
	add.s64 	%rd93, %rd91, %rd92;
	ld.global.f32 	%f309, [%rd93+24];
	mul.f32 	%f310, %f489, %f716;
	fma.rn.f32 	%f311, %f553, %f309, %f310;
	st.global.f32 	[%rd93+24], %f311;
$L__BB4_74:
	ld.param.u32 	%r827, [_Z20gemm_register_tilingPKfS0_Pfiiiff_param_4];
	ld.param.u32 	%r742, [_Z20gemm_register_tilingPKfS0_Pfiiiff_param_3];
	setp.ge.s32 	%p78, %r614, %r742;
	add.s32 	%r46, %r619, 7;
	setp.ge.s32 	%p79, %r46, %r827;
	or.pred  	%p80, %p78, %p79;
	@%p80 bra 	$L__BB4_76;
	ld.param.f32 	%f554, [_Z20gemm_register_tilingPKfS0_Pfiiiff_param_7];
	ld.param.f32 	%f490, [_Z20gemm_register_tilingPKfS0_Pfiiiff_param_6];
	ld.param.u32 	%r828, [_Z20gemm_register_tilingPKfS0_Pfiiiff_param_4];
	ld.param.u64 	%rd159, [_Z20gemm_register_tilingPKfS0_Pfiiiff_param_2];
	mul.lo.s32 	%r709, %r614, %r828;
	cvt.s64.s32 	%rd94, %r709;
	cvt.u64.u32 	%rd95, %r619;
	add.s64 	%rd96, %rd95, %rd94;
	cvta.to.global.u64 	%rd97, %rd159;
	shl.b64 	%rd98, %rd96, 2;
	add.s64 	%rd99, %rd97, %rd98;
	ld.global.f32 	%f312, [%rd99+28];
	mul.f32 	%f313, %f490, %f715;
	fma.rn.f32 	%f314, %f554, %f312, %f313;
	st.global.f32 	[%rd99+28], %f314;
$L__BB4_76:
	ld.param.u32 	%r829, [_Z20gemm_register_tilingPKfS0_Pfiiiff_param_4];
	ld.param.u32 	%r743, [_Z20gemm_register_tilingPKfS0_Pfiiiff_param_3];
	setp.ge.s32 	%p81, %r619, %r829;
	add.s32 	%r47, %r614, 1;
	setp.ge.s32 	%p82, %r47, %r743;
	mad.lo.s32 	%r48, %r614, %r829, %r829;
	or.pred  	%p83, %p82, %p81;
	@%p83 bra 	$L__BB4_78;
	ld.param.f32 	%f555, [_Z20gemm_register_tilingPKfS0_Pfiiiff_param_7];
	ld.param.f32 	%f491, [_Z20gemm_register_tilingPKfS0_Pfiiiff_param_6];
	ld.param.u64 	%rd160, [_Z20gemm_register_tilingPKfS0_Pfiiiff_param_2];
	add.s32 	%r710, %r619, %r48;
	cvta.to.global.u64 	%rd100, %rd160;
	mul.wide.s32 	%rd101, %r710, 4;
	add.s64 	%rd102, %rd100, %rd101;
	ld.global.f32 	%f315, [%rd102];
	mul.f32 	%f316, %f491, %f714;
	fma.rn.f32 	%f317, %f555, %f315, %f316;
	st.global.f32 	[%rd102], %f317;
$L__BB4_78:
	ld.param.u32 	%r830, [_Z20gemm_register_tilingPKfS0_Pfiiiff_param_4];
	ld.param.u32 	%r744, [_Z20gemm_register_tilingPKfS0_Pfiiiff_param_3];
	ld.param.u64 	%rd161, [_Z20gemm_register_tilingPKfS0_Pfiiiff_param_2];
	setp.ge.s32 	%p84, %r47, %r744;
	setp.ge.s32 	%p85, %r642, %r830;
	cvt.s64.s32 	%rd103, %r48;
	cvt.u64.u32 	%rd104, %r619;
	add.s64 	%rd105, %rd104, %rd103;
	cvta.to.global.u64 	%rd106, %rd161;
	shl.b64 	%rd107, %rd105, 2;
	add.s64 	%rd1, %rd106, %rd107;
	or.pred  	%p86, %p84, %p85;
	@%p86 bra 	$L__BB4_80;
	ld.param.f32 	%f556, [_Z20gemm_register_tilingPKfS0_Pfiiiff_param_7];
	ld.param.f32 	%f492, [_Z20gemm_register_tilingPKfS0_Pfiiiff_param_6];
	ld.global.f32 	%f318, [%rd1+4];
	mul.f32 	%f319, %f492, %f713;
	fma.rn.f32 	%f320, %f556, %f318, %f319;
	st.global.f32 	[%rd1+4], %f320;
$L__BB4_80:
	ld.param.u32 	%r831, [_Z20gemm_register_tilingPKfS0_Pfiiiff_param_4];
	ld.param.u32 	%r745, [_Z20gemm_register_tilingPKfS0_Pfiiiff_param_3];
	setp.ge.s32 	%p87, %r47, %r745;
	setp.ge.s32 	%p88, %r654, %r831;
	or.pred  	%p89, %p87, %p88;
	@%p89 bra 	$L__BB4_82;
	ld.param.f32 	%f557, [_Z20gemm_register_tilingPKfS0_Pfiiiff_param_7];
	ld.param.f32 	%f493, [_Z20gemm_register_tilingPKfS0_Pfiiiff_param_6];
	ld.global.f32 	%f321, [%rd1+8];
	mul.f32 	%f322, %f493, %f712;
	fma.rn.f32 	%f323, %f557, %f321, %f322;
	st.global.f32 	[%rd1+8], %f323;
$L__BB4_82:
	ld.param.u32 	%r832, [_Z20gemm_register_tilingPKfS0_Pfiiiff_param_4];
	ld.param.u32 	%r746, [_Z20gemm_register_tilingPKfS0_Pfiiiff_param_3];
	setp.ge.s32 	%p90, %r47, %r746;
	setp.ge.s32 	%p91, %r41, %r832;
	or.pred  	%p92, %p90, %p91;
	@%p92 bra 	$L__BB4_84;
	ld.param.f32 	%f558, [_Z20gemm_register_tilingPKfS0_Pfiiiff_param_7];
	ld.param.f32 	%f494, [_Z20gemm_register_tilingPKfS0_Pfiiiff_param_6];
	ld.global.f32 	%f324, [%rd1+12];
	mul.f32 	%f325, %f494, %f711;
	fma.rn.f32 	%f326, %f558, %f324, %f325;
	st.global.f32 	[%rd1+12], %f326;
$L__BB4_84:
	ld.param.u32 	%r833, [_Z20gemm_register_tilingPKfS0_Pfiiiff_param_4];
	ld.param.u32 	%r747, [_Z20gemm_register_tilingPKfS0_Pfiiiff_param_3];
	setp.ge.s32 	%p93, %r47, %r747;
	setp.ge.s32 	%p94, %r42, %r833;
	or.pred  	%p95, %p93, %p94;
	@%p95 bra 	$L__BB4_86;
	ld.param.f32 	%f559, [_Z20gemm_register_tilingPKfS0_Pfiiiff_param_7];
	ld.param.f32 	%f495, [_Z20gemm_register_tilingPKfS0_Pfiiiff_param_6];
	ld.global.f32 	%f327, [%rd1+16];
	mul.f32 	%f328, %f495, %f710;
	fma.rn.f32 	%f329, %f559, %f327, %f328;
	st.global.f32 	[%rd1+16], %f329;
$L__BB4_86:
	ld.param.u32 	%r834, [_Z20gemm_register_tilingPKfS0_Pfiiiff_param_4];
	ld.param.u32 	%r748, [_Z20gemm_register_tilingPKfS0_Pfiiiff_param_3];
	setp.ge.s32 	%p96, %r47, %r748;
	setp.ge.s32 	%p97, %r43, %r834;
	or.pred  	%p98, %p96, %p97;
	@%p98 bra 	$L__BB4_88;
	ld.param.f32 	%f560, [_Z20gemm_register_tilingPKfS0_Pfiiiff_param_7];
	ld.param.f32 	%f496, [_Z20gemm_register_tilingPKfS0_Pfiiiff_param_6];
	ld.global.f32 	%f330, [%rd1+20];
	mul.f32 	%f331, %f496, %f709;
	fma.rn.f32 	%f332, %f560, %f330, %f331;
	st.global.f32 	[%rd1+20], %f332;
$L__BB4_88:
	ld.param.u32 	%r835, [_Z20gemm_register_tilingPKfS0_Pfiiiff_param_4];
	ld.param.u32 	%r749, [_Z20gemm_register_tilingPKfS0_Pfiiiff_param_3];
	setp.ge.s32 	%p99, %r47, %r749;
	setp.ge.s32 	%p100, %r44, %r835;
	or.pred  	%p101, %p99, %p100;
	@%p101 bra 	$L__BB4_90;
	ld.param.f32 	%f561, [_Z20gemm_register_tilingPKfS0_Pfiiiff_param_7];
	ld.param.f32 	%f497, [_Z20gemm_register_tilingPKfS0_Pfiiiff_param_6];
	ld.global.f32 	%f333, [%rd1+24];
	mul.f32 	%f334, %f497, %f708;
	fma.rn.f32 	%f335, %f561, %f333, %f334;
	st.global.f32 	[%rd1+24], %f335;
$L__BB4_90:
	ld.param.u32 	%r836, [_Z20gemm_register_tilingPKfS0_Pfiiiff_param_4];
	ld.param.u32 	%r750, [_Z20gemm_register_tilingPKfS0_Pfiiiff_param_3];
	setp.ge.s32 	%p102, %r47, %r750;
	setp.ge.s32 	%p103, %r46, %r836;
	or.pred  	%p104, %p102, %p103;
	@%p104 bra 	$L__BB4_92;
	ld.param.f32 	%f562, [_Z20gemm_register_tilingPKfS0_Pfiiiff_param_7];
	ld.param.f32 	%f498, [_Z20gemm_register_tilingPKfS0_Pfiiiff_param_6];
	ld.global.f32 	%f336, [%rd1+28];
	mul.f32 	%f337, %f498, %f707;
	fma.rn.f32 	%f338, %f562, %f336, %f337;
	st.global.f32 	[%rd1+28], %f338;
$L__BB4_92:
	ld.param.u32 	%r837, [_Z20gemm_register_tilingPKfS0_Pfiiiff_param_4];
	ld.param.u32 	%r751, [_Z20gemm_register_tilingPKfS0_Pfiiiff_param_3];
	ld.param.u64 	%rd162, [_Z20gemm_register_tilingPKfS0_Pfiiiff_param_2];
	cvta.to.global.u64 	%rd2, %rd162;
	setp.ge.s32 	%p105, %r619, %r837;
	or.b32  	%r51, %r614, 2;
	setp.ge.s32 	%p106, %r51, %r751;
	add.s32 	%r52, %r48, %r837;
	or.pred  	%p107, %p106, %p105;
	@%p107 bra 	$L__BB4_94;
	ld.param.f32 	%f563, [_Z20gemm_register_tilingPKfS0_Pfiiiff_param_7];
	ld.param.f32 	%f499, [_Z20gemm_register_tilingPKfS0_Pfiiiff_param_6];
	add.s32 	%r722, %r619, %r52;
	mul.wide.s32 	%rd108, %r722, 4;
	add.s64 	%rd109, %rd2, %rd108;
	ld.global.f32 	%f339, [%rd109];
	mul.f32 	%f340, %f499, %f706;
	fma.rn.f32 	%f341, %f563, %f339, %f340;
	st.global.f32 	[%rd109], %f341;
$L__BB4_94:
	ld.param.u32 	%r838, [_Z20gemm_register_tilingPKfS0_Pfiiiff_param_4];
	ld.param.u32 	%r752, [_Z20gemm_register_tilingPKfS0_Pfiiiff_param_3];
	setp.ge.s32 	%p108, %r51, %r752;
	setp.ge.s32 	%p109, %r642, %r838;
	cvt.s64.s32 	%rd110, %r52;
	add.s64 	%rd111, %rd104, %rd110;
	shl.b64 	%rd112, %rd111, 2;
	add.s64 	%rd4, %rd2, %rd112;
	or.pred  	%p110, %p108, %p109;
	@%p110 bra 	$L__BB4_96;
	ld.param.f32 	%f564, [_Z20gemm_register_tilingPKfS0_Pfiiiff_param_7];
	ld.param.f32 	%f500, [_Z20gemm_register_tilingPKfS0_Pfiiiff_param_6];
	ld.global.f32 	%f342, [%rd4+4];
	mul.f32 	%f343, %f500, %f705;
	fma.rn.f32 	%f344, %f564, %f342, %f343;
	st.global.f32 	[%rd4+4], %f344;
$L__BB4_96:
	ld.param.u32 	%r839, [_Z20gemm_register_tilingPKfS0_Pfiiiff_param_4];
	ld.param.u32 	%r753, [_Z20gemm_register_tilingPKfS0_Pfiiiff_param_3];
	setp.ge.s32 	%p111, %r51, %r753;
	setp.ge.s32 	%p112, %r654, %r839;
	or.pred  	%p113, %p111, %p112;
	@%p113 bra 	$L__BB4_98;
	ld.param.f32 	%f565, [_Z20gemm_register_tilingPKfS0_Pfiiiff_param_7];
	ld.param.f32 	%f501, [_Z20gemm_register_tilingPKfS0_Pfiiiff_param_6];
	ld.global.f32 	%f345, [%rd4+8];
	mul.f32 	%f346, %f501, %f704;
	fma.rn.f32 	%f347, %f565, %f345, %f346;
	st.global.f32 	[%rd4+8], %f347;
$L__BB4_98:
	ld.param.u32 	%r840, [_Z20gemm_register_tilingPKfS0_Pfiiiff_param_4];
	ld.param.u32 	%r754, [_Z20gemm_register_tilingPKfS0_Pfiiiff_param_3];
	setp.ge.s32 	%p114, %r51, %r754;
	setp.ge.s32 	%p115, %r41, %r840;
	or.pred  	%p116, %p114, %p115;
	@%p116 bra 	$L__BB4_100;
	ld.param.f32 	%f566, [_Z20gemm_register_tilingPKfS0_Pfiiiff_param_7];
	ld.param.f32 	%f502, [_Z20gemm_register_tilingPKfS0_Pfiiiff_param_6];
	ld.global.f32 	%f348, [%rd4+12];
	mul.f32 	%f349, %f502, %f703;
	fma.rn.f32 	%f350, %f566, %f348, %f349;
	st.global.f32 	[%rd4+12], %f350;
$L__BB4_100:
	ld.param.u32 	%r841, [_Z20gemm_register_tilingPKfS0_Pfiiiff_param_4];
	ld.param.u32 	%r755, [_Z20gemm_register_tilingPKfS0_Pfiiiff_param_3];
	setp.ge.s32 	%p117, %r51, %r755;
	setp.ge.s32 	%p118, %r42, %r841;
	or.pred  	%p119, %p117, %p118;
	@%p119 bra 	$L__BB4_102;
	ld.param.f32 	%f567, [_Z20gemm_register_tilingPKfS0_Pfiiiff_param_7];
	ld.param.f32 	%f503, [_Z20gemm_register_tilingPKfS0_Pfiiiff_param_6];
	ld.global.f32 	%f351, [%rd4+16];
	mul.f32 	%f352, %f503, %f702;
	fma.rn.f32 	%f353, %f567, %f351, %f352;
	st.global.f32 	[%rd4+16], %f353;
$L__BB4_102:
	ld.param.u32 	%r842, [_Z20gemm_register_tilingPKfS0_Pfiiiff_param_4];
	ld.param.u32 	%r756, [_Z20gemm_register_tilingPKfS0_Pfiiiff_param_3];
	setp.ge.s32 	%p120, %r51, %r756;
	setp.ge.s32 	%p121, %r43, %r842;
	or.pred  	%p122, %p120, %p121;
	@%p122 bra 	$L__BB4_104;
	ld.param.f32 	%f568, [_Z20gemm_register_tilingPKfS0_Pfiiiff_param_7];
	ld.param.f32 	%f504, [_Z20gemm_register_tilingPKfS0_Pfiiiff_param_6];
	ld.global.f32 	%f354, [%rd4+20];
	mul.f32 	%f355, %f504, %f701;
	fma.rn.f32 	%f356, %f568, %f354, %f355;
	st.global.f32 	[%rd4+20], %f356;
$L__BB4_104:
	ld.param.u32 	%r843, [_Z20gemm_register_tilingPKfS0_Pfiiiff_param_4];
	ld.param.u32 	%r757, [_Z20gemm_register_tilingPKfS0_Pfiiiff_param_3];
	setp.ge.s32 	%p123, %r51, %r757;
	setp.ge.s32 	%p124, %r44, %r843;
	or.pred  	%p125, %p123, %p124;
	@%p125 bra 	$L__BB4_106;
	ld.param.f32 	%f569, [_Z20gemm_register_tilingPKfS0_Pfiiiff_param_7];
	ld.param.f32 	%f505, [_Z20gemm_register_tilingPKfS0_Pfiiiff_param_6];
	ld.global.f32 	%f357, [%rd4+24];
	mul.f32 	%f358, %f505, %f700;
	fma.rn.f32 	%f359, %f569, %f357, %f358;
	st.global.f32 	[%rd4+24], %f359;
$L__BB4_106:
	ld.param.u32 	%r844, [_Z20gemm_register_tilingPKfS0_Pfiiiff_param_4];
	ld.param.u32 	%r758, [_Z20gemm_register_tilingPKfS0_Pfiiiff_param_3];
	setp.ge.s32 	%p126, %r51, %r758;
	setp.ge.s32 	%p127, %r46, %r844;
	or.pred  	%p128, %p126, %p127;
	@%p128 bra 	$L__BB4_108;
	ld.param.f32 	%f570, [_Z20gemm_register_tilingPKfS0_Pfiiiff_param_7];
	ld.param.f32 	%f506, [_Z20gemm_register_tilingPKfS0_Pfiiiff_param_6];
	ld.global.f32 	%f360, [%rd4+28];
	mul.f32 	%f361, %f506, %f699;
	fma.rn.f32 	%f362, %f570, %f360, %f361;
	st.global.f32 	[%rd4+28], %f362;
$L__BB4_108:
	ld.param.u32 	%r845, [_Z20gemm_register_tilingPKfS0_Pfiiiff_param_4];
	ld.param.u32 	%r759, [_Z20gemm_register_tilingPKfS0_Pfiiiff_param_3];
	setp.ge.s32 	%p129, %r619, %r845;
	add.s32 	%r55, %r614, 3;
	setp.ge.s32 	%p130, %r55, %r759;
	add.s32 	%r56, %r52, %r845;
	or.pred  	%p131, %p130, %p129;
	@%p131 bra 	$L__BB4_110;
	ld.param.f32 	%f571, [_Z20gemm_register_tilingPKfS0_Pfiiiff_param_7];
	ld.param.f32 	%f507, [_Z20gemm_register_tilingPKfS0_Pfiiiff_param_6];
	add.s32 	%r723, %r619, %r56;
	mul.wide.s32 	%rd113, %r723, 4;
	add.s64 	%rd114, %rd2, %rd113;
	ld.global.f32 	%f363, [%rd114];
	mul.f32 	%f364, %f507, %f698;
	fma.rn.f32 	%f365, %f571, %f363, %f364;
	st.global.f32 	[%rd114], %f365;
$L__BB4_110:
	ld.param.u32 	%r846, [_Z20gemm_register_tilingPKfS0_Pfiiiff_param_4];
	ld.param.u32 	%r760, [_Z20gemm_register_tilingPKfS0_Pfiiiff_param_3];
	setp.ge.s32 	%p132, %r55, %r760;
	setp.ge.s32 	%p133, %r642, %r846;
	cvt.s64.s32 	%rd115, %r56;
	add.s64 	%rd116, %rd104, %rd115;
	shl.b64 	%rd117, %rd116, 2;
	add.s64 	%rd5, %rd2, %rd117;
	or.pred  	%p134, %p132, %p133;
	@%p134 bra 	$L__BB4_112;
	ld.param.f32 	%f572, [_Z20gemm_register_tilingPKfS0_Pfiiiff_param_7];
	ld.param.f32 	%f508, [_Z20gemm_register_tilingPKfS0_Pfiiiff_param_6];
	ld.global.f32 	%f366, [%rd5+4];
	mul.f32 	%f367, %f508, %f697;
	fma.rn.f32 	%f368, %f572, %f366, %f367;
	st.global.f32 	[%rd5+4], %f368;
$L__BB4_112:
	ld.param.u32 	%r847, [_Z20gemm_register_tilingPKfS0_Pfiiiff_param_4];
	ld.param.u32 	%r761, [_Z20gemm_register_tilingPKfS0_Pfiiiff_param_3];
	setp.ge.s32 	%p135, %r55, %r761;
	setp.ge.s32 	%p136, %r654, %r847;
	or.pred  	%p137, %p135, %p136;
	@%p137 bra 	$L__BB4_114;
	ld.param.f32 	%f573, [_Z20gemm_register_tilingPKfS0_Pfiiiff_param_7];
	ld.param.f32 	%f509, [_Z20gemm_register_tilingPKfS0_Pfiiiff_param_6];
	ld.global.f32 	%f369, [%rd5+8];
	mul.f32 	%f370, %f509, %f696;
	fma.rn.f32 	%f371, %f573, %f369, %f370;
	st.global.f32 	[%rd5+8], %f371;
$L__BB4_114:
	ld.param.u32 	%r848, [_Z20gemm_register_tilingPKfS0_Pfiiiff_param_4];
	ld.param.u32 	%r762, [_Z20gemm_register_tilingPKfS0_Pfiiiff_param_3];
	setp.ge.s32 	%p138, %r55, %r762;
	setp.ge.s32 	%p139, %r41, %r848;
	or.pred  	%p140, %p138, %p139;
	@%p140 bra 	$L__BB4_116;
	ld.param.f32 	%f574, [_Z20gemm_register_tilingPKfS0_Pfiiiff_param_7];
	ld.param.f32 	%f510, [_Z20gemm_register_tilingPKfS0_Pfiiiff_param_6];
	ld.global.f32 	%f372, [%rd5+12];
	mul.f32 	%f373, %f510, %f695;
	fma.rn.f32 	%f374, %f574, %f372, %f373;
	st.global.f32 	[%rd5+12], %f374;
$L__BB4_116:
	ld.param.u32 	%r849, [_Z20gemm_register_tilingPKfS0_Pfiiiff_param_4];
	ld.param.u32 	%r763, [_Z20gemm_register_tilingPKfS0_Pfiiiff_param_3];
	setp.ge.s32 	%p141, %r55, %r763;
	setp.ge.s32 	%p142, %r42, %r849;
	or.pred  	%p143, %p141, %p142;
	@%p143 bra 	$L__BB4_118;
	ld.param.f32 	%f575, [_Z20gemm_register_tilingPKfS0_Pfiiiff_param_7];
	ld.param.f32 	%f511, [_Z20gemm_register_tilingPKfS0_Pfiiiff_param_6];
	ld.global.f32 	%f375, [%rd5+16];
	mul.f32 	%f376, %f511, %f694;
	fma.rn.f32 	%f377, %f575, %f375, %f376;
	st.global.f32 	[%rd5+16], %f377;
$L__BB4_118:
	ld.param.u32 	%r850, [_Z20gemm_register_tilingPKfS0_Pfiiiff_param_4];
	ld.param.u32 	%r764, [_Z20gemm_register_tilingPKfS0_Pfiiiff_param_3];
	setp.ge.s32 	%p144, %r55, %r764;
	setp.ge.s32 	%p145, %r43, %r850;
	or.pred  	%p146, %p144, %p145;
	@%p146 bra 	$L__BB4_120;
	ld.param.f32 	%f576, [_Z20gemm_register_tilingPKfS0_Pfiiiff_param_7];
	ld.param.f32 	%f512, [_Z20gemm_register_tilingPKfS0_Pfiiiff_param_6];
	ld.global.f32 	%f378, [%rd5+20];
	mul.f32 	%f379, %f512, %f693;
	fma.rn.f32 	%f380, %f576, %f378, %f379;
	st.global.f32 	[%rd5+20], %f380;
$L__BB4_120:
	ld.param.u32 	%r851, [_Z20gemm_register_tilingPKfS0_Pfiiiff_param_4];
	ld.param.u32 	%r765, [_Z20gemm_register_tilingPKfS0_Pfiiiff_param_3];
	setp.ge.s32 	%p147, %r55, %r765;
	setp.ge.s32 	%p148, %r44, %r851;
	or.pred  	%p149, %p147, %p148;
	@%p149 bra 	$L__BB4_122;
	ld.param.f32 	%f577, [_Z20gemm_register_tilingPKfS0_Pfiiiff_param_7];
	ld.param.f32 	%f513, [_Z20gemm_register_tilingPKfS0_Pfiiiff_param_6];
	ld.global.f32 	%f381, [%rd5+24];
	mul.f32 	%f382, %f513, %f692;
	fma.rn.f32 	%f383, %f577, %f381, %f382;
	st.global.f32 	[%rd5+24], %f383;
$L__BB4_122:
	ld.param.u32 	%r852, [_Z20gemm_register_tilingPKfS0_Pfiiiff_param_4];
	ld.param.u32 	%r766, [_Z20gemm_register_tilingPKfS0_Pfiiiff_param_3];
	setp.ge.s32 	%p150, %r55, %r766;
	setp.ge.s32 	%p151, %r46, %r852;
	or.pred  	%p152, %p150, %p151;
	@%p152 bra 	$L__BB4_124;
	ld.param.f32 	%f578, [_Z20gemm_register_tilingPKfS0_Pfiiiff_param_7];
	ld.param.f32 	%f514, [_Z20gemm_register_tilingPKfS0_Pfiiiff_param_6];
	ld.global.f32 	%f384, [%rd5+28];
	mul.f32 	%f385, %f514, %f691;
	fma.rn.f32 	%f386, %f578, %f384, %f385;
	st.global.f32 	[%rd5+28], %f386;
$L__BB4_124:
	ld.param.u32 	%r853, [_Z20gemm_register_tilingPKfS0_Pfiiiff_param_4];
	ld.param.u32 	%r767, [_Z20gemm_register_tilingPKfS0_Pfiiiff_param_3];
	setp.ge.s32 	%p153, %r619, %r853;
	add.s32 	%r57, %r614, 4;
	setp.ge.s32 	%p154, %r57, %r767;
	add.s32 	%r58, %r56, %r853;
	or.pred  	%p155, %p154, %p153;
	@%p155 bra 	$L__BB4_126;
	ld.param.f32 	%f579, [_Z20gemm_register_tilingPKfS0_Pfiiiff_param_7];
	ld.param.f32 	%f515, [_Z20gemm_register_tilingPKfS0_Pfiiiff_param_6];
	add.s32 	%r724, %r619, %r58;
	mul.wide.s32 	%rd118, %r724, 4;
	add.s64 	%rd119, %rd2, %rd118;
	ld.global.f32 	%f387, [%rd119];
	mul.f32 	%f388, %f515, %f690;
	fma.rn.f32 	%f389, %f579, %f387, %f388;
	st.global.f32 	[%rd119], %f389;
$L__BB4_126:
	ld.param.u32 	%r854, [_Z20gemm_register_tilingPKfS0_Pfiiiff_param_4];
	ld.param.u32 	%r768, [_Z20gemm_register_tilingPKfS0_Pfiiiff_param_3];
	setp.ge.s32 	%p156, %r57, %r768;
	setp.ge.s32 	%p157, %r642, %r854;
	cvt.s64.s32 	%rd120, %r58;
	add.s64 	%rd121, %rd104, %rd120;
	shl.b64 	%rd122, %rd121, 2;
	add.s64 	%rd6, %rd2, %rd122;
	or.pred  	%p158, %p156, %p157;
	@%p158 bra 	$L__BB4_128;
	ld.param.f32 	%f580, [_Z20gemm_register_tilingPKfS0_Pfiiiff_param_7];
	ld.param.f32 	%f516, [_Z20gemm_register_tilingPKfS0_Pfiiiff_param_6];
	ld.global.f32 	%f390, [%rd6+4];
	mul.f32 	%f391, %f516, %f689;
	fma.rn.f32 	%f392, %f580, %f390, %f391;
	st.global.f32 	[%rd6+4], %f392;
$L__BB4_128:
	ld.param.u32 	%r855, [_Z20gemm_register_tilingPKfS0_Pfiiiff_param_4];
	ld.param.u32 	%r769, [_Z20gemm_register_tilingPKfS0_Pfiiiff_param_3];
	setp.ge.s32 	%p159, %r57, %r769;
	setp.ge.s32 	%p160, %r654, %r855;
	or.pred  	%p161, %p159, %p160;
	@%p161 bra 	$L__BB4_130;
	ld.param.f32 	%f581, [_Z20gemm_register_tilingPKfS0_Pfiiiff_param_7];
	ld.param.f32 	%f517, [_Z20gemm_register_tilingPKfS0_Pfiiiff_param_6];
	ld.global.f32 	%f393, [%rd6+8];
	mul.f32 	%f394, %f517, %f688;
	fma.rn.f32 	%f395, %f581, %f393, %f394;
	st.global.f32 	[%rd6+8], %f395;
$L__BB4_130:
	ld.param.u32 	%r856, [_Z20gemm_register_tilingPKfS0_Pfiiiff_param_4];
	ld.param.u32 	%r770, [_Z20gemm_register_tilingPKfS0_Pfiiiff_param_3];
	setp.ge.s32 	%p162, %r57, %r770;
	setp.ge.s32 	%p163, %r41, %r856;
	or.pred  	%p164, %p162, %p163;
	@%p164 bra 	$L__BB4_132;
	ld.param.f32 	%f582, [_Z20gemm_register_tilingPKfS0_Pfiiiff_param_7];
	ld.param.f32 	%f518, [_Z20gemm_register_tilingPKfS0_Pfiiiff_param_6];
	ld.global.f32 	%f396, [%rd6+12];
	mul.f32 	%f397, %f518, %f687;
	fma.rn.f32 	%f398, %f582, %f396, %f397;
	st.global.f32 	[%rd6+12], %f398;
$L__BB4_132:
	ld.param.u32 	%r857, [_Z20gemm_register_tilingPKfS0_Pfiiiff_param_4];
	ld.param.u32 	%r771, [_Z20gemm_register_tilingPKfS0_Pfiiiff_param_3];
	setp.ge.s32 	%p165, %r57, %r771;
	setp.ge.s32 	%p166, %r42, %r857;
	or.pred  	%p167, %p165, %p166;
	@%p167 bra 	$L__BB4_134;
	ld.param.f32 	%f583, [_Z20gemm_register_tilingPKfS0_Pfiiiff_param_7];
	ld.param.f32 	%f519, [_Z20gemm_register_tilingPKfS0_Pfiiiff_param_6];
	ld.global.f32 	%f399, [%rd6+16];
	mul.f32 	%f400, %f519, %f686;
	fma.rn.f32 	%f401, %f583, %f399, %f400;
	st.global.f32 	[%rd6+16], %f401;
$L__BB4_134:
	ld.param.u32 	%r858, [_Z20gemm_register_tilingPKfS0_Pfiiiff_param_4];
	ld.param.u32 	%r772, [_Z20gemm_register_tilingPKfS0_Pfiiiff_param_3];
	setp.ge.s32 	%p168, %r57, %r772;
	setp.ge.s32 	%p169, %r43, %r858;
	or.pred  	%p170, %p168, %p169;
	@%p170 bra 	$L__BB4_136;
	ld.param.f32 	%f584, [_Z20gemm_register_tilingPKfS0_Pfiiiff_param_7];
	ld.param.f32 	%f520, [_Z20gemm_register_tilingPKfS0_Pfiiiff_param_6];
	ld.global.f32 	%f402, [%rd6+20];
	mul.f32 	%f403, %f520, %f685;
	fma.rn.f32 	%f404, %f584, %f402, %f403;
	st.global.f32 	[%rd6+20], %f404;
$L__BB4_136:
	ld.param.u32 	%r859, [_Z20gemm_register_tilingPKfS0_Pfiiiff_param_4];
	ld.param.u32 	%r773, [_Z20gemm_register_tilingPKfS0_Pfiiiff_param_3];
	setp.ge.s32 	%p171, %r57, %r773;
	setp.ge.s32 	%p172, %r44, %r859;
	or.pred  	%p173, %p171, %p172;
	@%p173 bra 	$L__BB4_138;
	ld.param.f32 	%f585, [_Z20gemm_register_tilingPKfS0_Pfiiiff_param_7];
	ld.param.f32 	%f521, [_Z20gemm_register_tilingPKfS0_Pfiiiff_param_6];
	ld.global.f32 	%f405, [%rd6+24];
	mul.f32 	%f406, %f521, %f684;
	fma.rn.f32 	%f407, %f585, %f405, %f406;
	st.global.f32 	[%rd6+24], %f407;
$L__BB4_138:
	ld.param.u32 	%r860, [_Z20gemm_register_tilingPKfS0_Pfiiiff_param_4];
	ld.param.u32 	%r774, [_Z20gemm_register_tilingPKfS0_Pfiiiff_param_3];
	setp.ge.s32 	%p174, %r57, %r774;
	setp.ge.s32 	%p175, %r46, %r860;
	or.pred  	%p176, %p174, %p175;
	@%p176 bra 	$L__BB4_140;
	ld.param.f32 	%f586, [_Z20gemm_register_tilingPKfS0_Pfiiiff_param_7];
	ld.param.f32 	%f522, [_Z20gemm_register_tilingPKfS0_Pfiiiff_param_6];
	ld.global.f32 	%f408, [%rd6+28];
	mul.f32 	%f409, %f522, %f683;
	fma.rn.f32 	%f410, %f586, %f408, %f409;
	st.global.f32 	[%rd6+28], %f410;
$L__BB4_140:
	ld.param.u32 	%r861, [_Z20gemm_register_tilingPKfS0_Pfiiiff_param_4];
	ld.param.u32 	%r775, [_Z20gemm_register_tilingPKfS0_Pfiiiff_param_3];
	setp.ge.s32 	%p177, %r619, %r861;
	add.s32 	%r59, %r614, 5;
	setp.ge.s32 	%p178, %r59, %r775;
	add.s32 	%r60, %r58, %r861;
	or.pred  	%p179, %p178, %p177;
	@%p179 bra 	$L__BB4_142;
	ld.param.f32 	%f587, [_Z20gemm_register_tilingPKfS0_Pfiiiff_param_7];
	ld.param.f32 	%f523, [_Z20gemm_register_tilingPKfS0_Pfiiiff_param_6];
	add.s32 	%r725, %r619, %r60;
	mul.wide.s32 	%rd123, %r725, 4;
	add.s64 	%rd124, %rd2, %rd123;
	ld.global.f32 	%f411, [%rd124];
	mul.f32 	%f412, %f523, %f682;
	fma.rn.f32 	%f413, %f587, %f411, %f412;
	st.global.f32 	[%rd124], %f413;
$L__BB4_142:
	ld.param.u32 	%r862, [_Z20gemm_register_tilingPKfS0_Pfiiiff_param_4];
	ld.param.u32 	%r776, [_Z20gemm_register_tilingPKfS0_Pfiiiff_param_3];
	setp.ge.s32 	%p180, %r59, %r776;
	setp.ge.s32 	%p181, %r642, %r862;
	cvt.s64.s32 	%rd125, %r60;
	add.s64 	%rd126, %rd104, %rd125;
	shl.b64 	%rd127, %rd126, 2;
	add.s64 	%rd7, %rd2, %rd127;
	or.pred  	%p182, %p180, %p181;
	@%p182 bra 	$L__BB4_144;
	ld.param.f32 	%f588, [_Z20gemm_register_tilingPKfS0_Pfiiiff_param_7];
	ld.param.f32 	%f524, [_Z20gemm_register_tilingPKfS0_Pfiiiff_param_6];
	ld.global.f32 	%f414, [%rd7+4];
	mul.f32 	%f415, %f524, %f681;
	fma.rn.f32 	%f416, %f588, %f414, %f415;
	st.global.f32 	[%rd7+4], %f416;
$L__BB4_144:
	ld.param.u32 	%r863, [_Z20gemm_register_tilingPKfS0_Pfiiiff_param_4];
	ld.param.u32 	%r777, [_Z20gemm_register_tilingPKfS0_Pfiiiff_param_3];
	setp.ge.s32 	%p183, %r59, %r777;
	setp.ge.s32 	%p184, %r654, %r863;
	or.pred  	%p185, %p183, %p184;
	@%p185 bra 	$L__BB4_146;
	ld.param.f32 	%f589, [_Z20gemm_register_tilingPKfS0_Pfiiiff_param_7];
	ld.param.f32 	%f525, [_Z20gemm_register_tilingPKfS0_Pfiiiff_param_6];
	ld.global.f32 	%f417, [%rd7+8];
	mul.f32 	%f418, %f525, %f680;
	fma.rn.f32 	%f419, %f589, %f417, %f418;
	st.global.f32 	[%rd7+8], %f419;
$L__BB4_146:
	ld.param.u32 	%r864, [_Z20gemm_register_tilingPKfS0_Pfiiiff_param_4];
	ld.param.u32 	%r778, [_Z20gemm_register_tilingPKfS0_Pfiiiff_param_3];
	setp.ge.s32 	%p186, %r59, %r778;
	setp.ge.s32 	%p187, %r41, %r864;
	or.pred  	%p188, %p186, %p187;
	@%p188 bra 	$L__BB4_148;
	ld.param.f32 	%f590, [_Z20gemm_register_tilingPKfS0_Pfiiiff_param_7];
	ld.param.f32 	%f526, [_Z20gemm_register_tilingPKfS0_Pfiiiff_param_6];
	ld.global.f32 	%f420, [%rd7+12];
	mul.f32 	%f421, %f526, %f679;
	fma.rn.f32 	%f422, %f590, %f420, %f421;
	st.global.f32 	[%rd7+12], %f422;
$L__BB4_148:
	ld.param.u32 	%r865, [_Z20gemm_register_tilingPKfS0_Pfiiiff_param_4];
	ld.param.u32 	%r779, [_Z20gemm_register_tilingPKfS0_Pfiiiff_param_3];
	setp.ge.s32 	%p189, %r59, %r779;
	setp.ge.s32 	%p190, %r42, %r865;
	or.pred  	%p191, %p189, %p190;
	@%p191 bra 	$L__BB4_150;
	ld.param.f32 	%f591, [_Z20gemm_register_tilingPKfS0_Pfiiiff_param_7];
	ld.param.f32 	%f527, [_Z20gemm_register_tilingPKfS0_Pfiiiff_param_6];
	ld.global.f32 	%f423, [%rd7+16];
	mul.f32 	%f424, %f527, %f678;
	fma.rn.f32 	%f425, %f591, %f423, %f424;
	st.global.f32 	[%rd7+16], %f425;
$L__BB4_150:
	ld.param.u32 	%r866, [_Z20gemm_register_tilingPKfS0_Pfiiiff_param_4];
	ld.param.u32 	%r780, [_Z20gemm_register_tilingPKfS0_Pfiiiff_param_3];
	setp.ge.s32 	%p192, %r59, %r780;
	setp.ge.s32 	%p193, %r43, %r866;
	or.pred  	%p194, %p192, %p193;
	@%p194 bra 	$L__BB4_152;
	ld.param.f32 	%f592, [_Z20gemm_register_tilingPKfS0_Pfiiiff_param_7];
	ld.param.f32 	%f528, [_Z20gemm_register_tilingPKfS0_Pfiiiff_param_6];
	ld.global.f32 	%f426, [%rd7+20];
	mul.f32 	%f427, %f528, %f677;
	fma.rn.f32 	%f428, %f592, %f426, %f427;
	st.global.f32 	[%rd7+20], %f428;
$L__BB4_152:
	ld.param.u32 	%r867, [_Z20gemm_register_tilingPKfS0_Pfiiiff_param_4];
	ld.param.u32 	%r781, [_Z20gemm_register_tilingPKfS0_Pfiiiff_param_3];
	setp.ge.s32 	%p195, %r59, %r781;
	setp.ge.s32 	%p196, %r44, %r867;
	or.pred  	%p197, %p195, %p196;
	@%p197 bra 	$L__BB4_154;
	ld.param.f32 	%f593, [_Z20gemm_register_tilingPKfS0_Pfiiiff_param_7];
	ld.param.f32 	%f529, [_Z20gemm_register_tilingPKfS0_Pfiiiff_param_6];
	ld.global.f32 	%f429, [%rd7+24];
	mul.f32 	%f430, %f529, %f676;
	fma.rn.f32 	%f431, %f593, %f429, %f430;
	st.global.f32 	[%rd7+24], %f431;
$L__BB4_154:
	ld.param.u32 	%r868, [_Z20gemm_register_tilingPKfS0_Pfiiiff_param_4];
	ld.param.u32 	%r782, [_Z20gemm_register_tilingPKfS0_Pfiiiff_param_3];
	setp.ge.s32 	%p198, %r59, %r782;
	setp.ge.s32 	%p199, %r46, %r868;
	or.pred  	%p200, %p198, %p199;
	@%p200 bra 	$L__BB4_156;
	ld.param.f32 	%f594, [_Z20gemm_register_tilingPKfS0_Pfiiiff_param_7];
	ld.param.f32 	%f530, [_Z20gemm_register_tilingPKfS0_Pfiiiff_param_6];
	ld.global.f32 	%f432, [%rd7+28];
	mul.f32 	%f433, %f530, %f675;
	fma.rn.f32 	%f434, %f594, %f432, %f433;
	st.global.f32 	[%rd7+28], %f434;
$L__BB4_156:
	ld.param.u32 	%r869, [_Z20gemm_register_tilingPKfS0_Pfiiiff_param_4];
	ld.param.u32 	%r783, [_Z20gemm_register_tilingPKfS0_Pfiiiff_param_3];
	setp.ge.s32 	%p201, %r619, %r869;
	add.s32 	%r61, %r614, 6;
	setp.ge.s32 	%p202, %r61, %r783;
	add.s32 	%r62, %r60, %r869;
	or.pred  	%p203, %p202, %p201;
	@%p203 bra 	$L__BB4_158;
	ld.param.f32 	%f595, [_Z20gemm_register_tilingPKfS0_Pfiiiff_param_7];
	ld.param.f32 	%f531, [_Z20gemm_register_tilingPKfS0_Pfiiiff_param_6];
	add.s32 	%r726, %r619, %r62;
	mul.wide.s32 	%rd128, %r726, 4;
	add.s64 	%rd129, %rd2, %rd128;
	ld.global.f32 	%f435, [%rd129];
	mul.f32 	%f436, %f531, %f723;
	fma.rn.f32 	%f437, %f595, %f435, %f436;
	st.global.f32 	[%rd129], %f437;
$L__BB4_158:
	ld.param.u32 	%r870, [_Z20gemm_register_tilingPKfS0_Pfiiiff_param_4];
	ld.param.u32 	%r784, [_Z20gemm_register_tilingPKfS0_Pfiiiff_param_3];
	setp.ge.s32 	%p204, %r61, %r784;
	setp.ge.s32 	%p205, %r642, %r870;
	cvt.s64.s32 	%rd130, %r62;
	add.s64 	%rd131, %rd104, %rd130;
	shl.b64 	%rd132, %rd131, 2;
	add.s64 	%rd8, %rd2, %rd132;
	or.pred  	%p206, %p204, %p205;
	@%p206 bra 	$L__BB4_160;
	ld.param.f32 	%f596, [_Z20gemm_register_tilingPKfS0_Pfiiiff_param_7];
	ld.param.f32 	%f532, [_Z20gemm_register_tilingPKfS0_Pfiiiff_param_6];
	ld.global.f32 	%f438, [%rd8+4];
	mul.f32 	%f439, %f532, %f724;
	fma.rn.f32 	%f440, %f596, %f438, %f439;
	st.global.f32 	[%rd8+4], %f440;
$L__BB4_160:
	ld.param.u32 	%r871, [_Z20gemm_register_tilingPKfS0_Pfiiiff_param_4];
	ld.param.u32 	%r785, [_Z20gemm_register_tilingPKfS0_Pfiiiff_param_3];
	setp.ge.s32 	%p207, %r61, %r785;
	setp.ge.s32 	%p208, %r654, %r871;
	or.pred  	%p209, %p207, %p208;
	@%p209 bra 	$L__BB4_162;
	ld.param.f32 	%f597, [_Z20gemm_register_tilingPKfS0_Pfiiiff_param_7];
	ld.param.f32 	%f533, [_Z20gemm_register_tilingPKfS0_Pfiiiff_param_6];
	ld.global.f32 	%f441, [%rd8+8];
	mul.f32 	%f442, %f533, %f725;
	fma.rn.f32 	%f443, %f597, %f441, %f442;
	st.global.f32 	[%rd8+8], %f443;
$L__BB4_162:
	ld.param.u32 	%r872, [_Z20gemm_register_tilingPKfS0_Pfiiiff_param_4];
	ld.param.u32 	%r786, [_Z20gemm_register_tilingPKfS0_Pfiiiff_param_3];
	setp.ge.s32 	%p210, %r61, %r786;
	setp.ge.s32 	%p211, %r41, %r872;
	or.pred  	%p212, %p210, %p211;
	@%p212 bra 	$L__BB4_164;
	ld.param.f32 	%f598, [_Z20gemm_register_tilingPKfS0_Pfiiiff_param_7];
	ld.param.f32 	%f534, [_Z20gemm_register_tilingPKfS0_Pfiiiff_param_6];
	ld.global.f32 	%f444, [%rd8+12];
	mul.f32 	%f445, %f534, %f726;
	fma.rn.f32 	%f446, %f598, %f444, %f445;
	st.global.f32 	[%rd8+12], %f446;
$L__BB4_164:
	ld.param.u32 	%r873, [_Z20gemm_register_tilingPKfS0_Pfiiiff_param_4];
	ld.param.u32 	%r787, [_Z20gemm_register_tilingPKfS0_Pfiiiff_param_3];
	setp.ge.s32 	%p213, %r61, %r787;
	setp.ge.s32 	%p214, %r42, %r873;
	or.pred  	%p215, %p213, %p214;
	@%p215 bra 	$L__BB4_166;
	ld.param.f32 	%f599, [_Z20gemm_register_tilingPKfS0_Pfiiiff_param_7];
	ld.param.f32 	%f535, [_Z20gemm_register_tilingPKfS0_Pfiiiff_param_6];
	ld.global.f32 	%f447, [%rd8+16];
	mul.f32 	%f448, %f535, %f727;
	fma.rn.f32 	%f449, %f599, %f447, %f448;
	st.global.f32 	[%rd8+16], %f449;
$L__BB4_166:
	ld.param.u32 	%r874, [_Z20gemm_register_tilingPKfS0_Pfiiiff_param_4];
	ld.param.u32 	%r788, [_Z20gemm_register_tilingPKfS0_Pfiiiff_param_3];
	setp.ge.s32 	%p216, %r61, %r788;
	setp.ge.s32 	%p217, %r43, %r874;
	or.pred  	%p218, %p216, %p217;
	@%p218 bra 	$L__BB4_168;
	ld.param.f32 	%f600, [_Z20gemm_register_tilingPKfS0_Pfiiiff_param_7];
	ld.param.f32 	%f536, [_Z20gemm_register_tilingPKfS0_Pfiiiff_param_6];
	ld.global.f32 	%f450, [%rd8+20];
	mul.f32 	%f451, %f536, %f728;
	fma.rn.f32 	%f452, %f600, %f450, %f451;
	st.global.f32 	[%rd8+20], %f452;
$L__BB4_168:
	ld.param.u32 	%r875, [_Z20gemm_register_tilingPKfS0_Pfiiiff_param_4];
	ld.param.u32 	%r789, [_Z20gemm_register_tilingPKfS0_Pfiiiff_param_3];
	setp.ge.s32 	%p219, %r61, %r789;
	setp.ge.s32 	%p220, %r44, %r875;
	or.pred  	%p221, %p219, %p220;
	@%p221 bra 	$L__BB4_170;
	ld.param.f32 	%f601, [_Z20gemm_register_tilingPKfS0_Pfiiiff_param_7];
	ld.param.f32 	%f537, [_Z20gemm_register_tilingPKfS0_Pfiiiff_param_6];
	ld.global.f32 	%f453, [%rd8+24];
	mul.f32 	%f454, %f537, %f729;
	fma.rn.f32 	%f455, %f601, %f453, %f454;
	st.global.f32 	[%rd8+24], %f455;
$L__BB4_170:
	ld.param.u32 	%r876, [_Z20gemm_register_tilingPKfS0_Pfiiiff_param_4];
	ld.param.u32 	%r790, [_Z20gemm_register_tilingPKfS0_Pfiiiff_param_3];
	setp.ge.s32 	%p222, %r61, %r790;
	setp.ge.s32 	%p223, %r46, %r876;
	or.pred  	%p224, %p222, %p223;
	@%p224 bra 	$L__BB4_172;
	ld.param.f32 	%f602, [_Z20gemm_register_tilingPKfS0_Pfiiiff_param_7];
	ld.param.f32 	%f538, [_Z20gemm_register_tilingPKfS0_Pfiiiff_param_6];
	ld.global.f32 	%f456, [%rd8+28];
	mul.f32 	%f457, %f538, %f730;
	fma.rn.f32 	%f458, %f602, %f456, %f457;
	st.global.f32 	[%rd8+28], %f458;
$L__BB4_172:
	ld.param.u32 	%r877, [_Z20gemm_register_tilingPKfS0_Pfiiiff_param_4];
	ld.param.u32 	%r791, [_Z20gemm_register_tilingPKfS0_Pfiiiff_param_3];
	setp.ge.s32 	%p225, %r619, %r877;
	add.s32 	%r63, %r614, 7;
	setp.ge.s32 	%p226, %r63, %r791;
	add.s32 	%r64, %r62, %r877;
	or.pred  	%p227, %p226, %p225;
	@%p227 bra 	$L__BB4_174;
	ld.param.f32 	%f603, [_Z20gemm_register_tilingPKfS0_Pfiiiff_param_7];
	ld.param.f32 	%f539, [_Z20gemm_register_tilingPKfS0_Pfiiiff_param_6];
	add.s32 	%r727, %r619, %r64;
	mul.wide.s32 	%rd133, %r727, 4;
	add.s64 	%rd134, %rd2, %rd133;
	ld.global.f32 	%f459, [%rd134];
	mul.f32 	%f460, %f539, %f731;
	fma.rn.f32 	%f461, %f603, %f459, %f460;
	st.global.f32 	[%rd134], %f461;
$L__BB4_174:
	ld.param.u32 	%r878, [_Z20gemm_register_tilingPKfS0_Pfiiiff_param_4];
	ld.param.u32 	%r792, [_Z20gemm_register_tilingPKfS0_Pfiiiff_param_3];
	setp.ge.s32 	%p228, %r63, %r792;
	setp.ge.s32 	%p229, %r642, %r878;
	cvt.s64.s32 	%rd135, %r64;
	add.s64 	%rd136, %rd104, %rd135;
	shl.b64 	%rd137, %rd136, 2;
	add.s64 	%rd9, %rd2, %rd137;
	or.pred  	%p230, %p228, %p229;
	@%p230 bra 	$L__BB4_176;
	ld.param.f32 	%f604, [_Z20gemm_register_tilingPKfS0_Pfiiiff_param_7];
	ld.param.f32 	%f540, [_Z20gemm_register_tilingPKfS0_Pfiiiff_param_6];
	ld.global.f32 	%f462, [%rd9+4];
	mul.f32 	%f463, %f540, %f732;
	fma.rn.f32 	%f464, %f604, %f462, %f463;
	st.global.f32 	[%rd9+4], %f464;
$L__BB4_176:
	ld.param.u32 	%r879, [_Z20gemm_register_tilingPKfS0_Pfiiiff_param_4];
	ld.param.u32 	%r793, [_Z20gemm_register_tilingPKfS0_Pfiiiff_param_3];
	setp.ge.s32 	%p231, %r63, %r793;
	setp.ge.s32 	%p232, %r654, %r879;
	or.pred  	%p233, %p231, %p232;
	@%p233 bra 	$L__BB4_178;
	ld.param.f32 	%f605, [_Z20gemm_register_tilingPKfS0_Pfiiiff_param_7];
	ld.param.f32 	%f541, [_Z20gemm_register_tilingPKfS0_Pfiiiff_param_6];
	ld.global.f32 	%f465, [%rd9+8];
	mul.f32 	%f466, %f541, %f733;
	fma.rn.f32 	%f467, %f605, %f465, %f466;
	st.global.f32 	[%rd9+8], %f467;
$L__BB4_178:
	ld.param.u32 	%r880, [_Z20gemm_register_tilingPKfS0_Pfiiiff_param_4];
	ld.param.u32 	%r794, [_Z20gemm_register_tilingPKfS0_Pfiiiff_param_3];
	setp.ge.s32 	%p234, %r63, %r794;
	setp.ge.s32 	%p235, %r41, %r880;
	or.pred  	%p236, %p234, %p235;
	@%p236 bra 	$L__BB4_180;
	ld.param.f32 	%f606, [_Z20gemm_register_tilingPKfS0_Pfiiiff_param_7];
	ld.param.f32 	%f542, [_Z20gemm_register_tilingPKfS0_Pfiiiff_param_6];
	ld.global.f32 	%f468, [%rd9+12];
	mul.f32 	%f469, %f542, %f734;
	fma.rn.f32 	%f470, %f606, %f468, %f469;
	st.global.f32 	[%rd9+12], %f470;
$L__BB4_180:
	ld.param.u32 	%r881, [_Z20gemm_register_tilingPKfS0_Pfiiiff_param_4];
	ld.param.u32 	%r795, [_Z20gemm_register_tilingPKfS0_Pfiiiff_param_3];
	setp.ge.s32 	%p237, %r63, %r795;
	setp.ge.s32 	%p238, %r42, %r881;
	or.pred  	%p239, %p237, %p238;
	@%p239 bra 	$L__BB4_182;
	ld.param.f32 	%f607, [_Z20gemm_register_tilingPKfS0_Pfiiiff_param_7];
	ld.param.f32 	%f543, [_Z20gemm_register_tilingPKfS0_Pfiiiff_param_6];
	ld.global.f32 	%f471, [%rd9+16];
	mul.f32 	%f472, %f543, %f735;
	fma.rn.f32 	%f473, %f607, %f471, %f472;
	st.global.f32 	[%rd9+16], %f473;
$L__BB4_182:
	ld.param.u32 	%r882, [_Z20gemm_register_tilingPKfS0_Pfiiiff_param_4];
	ld.param.u32 	%r796, [_Z20gemm_register_tilingPKfS0_Pfiiiff_param_3];
	setp.ge.s32 	%p240, %r63, %r796;
	setp.ge.s32 	%p241, %r43, %r882;
	or.pred  	%p242, %p240, %p241;
	@%p242 bra 	$L__BB4_184;
	ld.param.f32 	%f608, [_Z20gemm_register_tilingPKfS0_Pfiiiff_param_7];
	ld.param.f32 	%f544, [_Z20gemm_register_tilingPKfS0_Pfiiiff_param_6];
	ld.global.f32 	%f474, [%rd9+20];
	mul.f32 	%f475, %f544, %f736;
	fma.rn.f32 	%f476, %f608, %f474, %f475;
	st.global.f32 	[%rd9+20], %f476;
$L__BB4_184:
	ld.param.u32 	%r883, [_Z20gemm_register_tilingPKfS0_Pfiiiff_param_4];
	ld.param.u32 	%r797, [_Z20gemm_register_tilingPKfS0_Pfiiiff_param_3];
	setp.ge.s32 	%p243, %r63, %r797;
	setp.ge.s32 	%p244, %r44, %r883;
	or.pred  	%p245, %p243, %p244;
	@%p245 bra 	$L__BB4_186;
	ld.param.f32 	%f609, [_Z20gemm_register_tilingPKfS0_Pfiiiff_param_7];
	ld.param.f32 	%f545, [_Z20gemm_register_tilingPKfS0_Pfiiiff_param_6];
	ld.global.f32 	%f477, [%rd9+24];
	mul.f32 	%f478, %f545, %f737;
	fma.rn.f32 	%f479, %f609, %f477, %f478;
	st.global.f32 	[%rd9+24], %f479;
$L__BB4_186:
	ld.param.u32 	%r884, [_Z20gemm_register_tilingPKfS0_Pfiiiff_param_4];
	ld.param.u32 	%r798, [_Z20gemm_register_tilingPKfS0_Pfiiiff_param_3];
	setp.ge.s32 	%p246, %r63, %r798;
	setp.ge.s32 	%p247, %r46, %r884;
	or.pred  	%p248, %p246, %p247;
	@%p248 bra 	$L__BB4_188;
	ld.param.f32 	%f610, [_Z20gemm_register_tilingPKfS0_Pfiiiff_param_7];
	ld.param.f32 	%f546, [_Z20gemm_register_tilingPKfS0_Pfiiiff_param_6];
	ld.global.f32 	%f480, [%rd9+28];
	mul.f32 	%f481, %f546, %f738;
	fma.rn.f32 	%f482, %f610, %f480, %f481;
	st.global.f32 	[%rd9+28], %f482;
$L__BB4_188:
	ret;

}


// ===== COMPILED SASS (sm_100) =====

	.target	sm_100

	.elftype	@"ET_EXEC"


//--------------------- .note.nv.tkinfo           --------------------------
	.section	.note.nv.tkinfo,"",@"SHT_NOTE"
	.sectionflags	@"SHF_NOTE_NV_TKINFO"
	.tkinfo
        /*0018*/ 	.word	0x00000002
        /*0030*/ 	.string	""
        /*0030*/ 	.string	"ptxas"
        /*0030*/ 	.string	"Cuda compilation tools, release 13.0, V13.0.88"
        /*0030*/ 	.string	"Build cuda_13.0.r13.0/compiler.36424714_0"
        /*0030*/ 	.string	"-arch sm_100 -m 64 "



//--------------------- .note.nv.cuinfo           --------------------------
	.section	.note.nv.cuinfo,"",@"SHT_NOTE"
	.sectionflags	@"SHF_NOTE_NV_CUINFO"
        /*0018*/ 	.short	0x0002
        /*001a*/ 	.short	0x0064
        /*001c*/ 	.short	0x0082
	.zero		2


//--------------------- .nv.info                  --------------------------
	.section	.nv.info,"",@"SHT_CUDA_INFO"
	.align	4


	//----- nvinfo : EIATTR_REGCOUNT
	.align		4
        /*0000*/ 	.byte	0x04, 0x2f
        /*0002*/ 	.short	(.L_1 - .L_0)
	.align		4
.L_0:
        /*0004*/ 	.word	index@(_Z10gemm_naivePfS_S_iii)
        /*0008*/ 	.word	0x00000020


	//----- nvinfo : EIATTR_FRAME_SIZE
	.align		4
.L_1:
        /*000c*/ 	.byte	0x04, 0x11
        /*000e*/ 	.short	(.L_3 - .L_2)
	.align		4
.L_2:
        /*0010*/ 	.word	index@(_Z10gemm_naivePfS_S_iii)
        /*0014*/ 	.word	0x00000000


	//----- nvinfo : EIATTR_REGCOUNT
	.align		4
.L_3:
        /*0018*/ 	.byte	0x04, 0x2f
        /*001a*/ 	.short	(.L_5 - .L_4)
	.align		4
.L_4:
        /*001c*/ 	.word	index@(_Z11gemm_sharedPfS_S_iii)
        /*0020*/ 	.word	0x00000020


	//----- nvinfo : EIATTR_FRAME_SIZE
	.align		4
.L_5:
        /*0024*/ 	.byte	0x04, 0x11
        /*0026*/ 	.short	(.L_7 - .L_6)
	.align		4
.L_6:
        /*0028*/ 	.word	index@(_Z11gemm_sharedPfS_S_iii)
        /*002c*/ 	.word	0x00000000


	//----- nvinfo : EIATTR_REGCOUNT
	.align		4
.L_7:
        /*0030*/ 	.byte	0x04, 0x2f
        /*0032*/ 	.short	(.L_9 - .L_8)
	.align		4
.L_8:
        /*0034*/ 	.word	index@(_Z26gemm_shared_multi_elementsPfS_S_iii)
        /*0038*/ 	.word	0x00000040


	//----- nvinfo : EIATTR_FRAME_SIZE
	.align		4
.L_9:
        /*003c*/ 	.byte	0x04, 0x11
        /*003e*/ 	.short	(.L_11 - .L_10)
	.align		4
.L_10:
        /*0040*/ 	.word	index@(_Z26gemm_shared_multi_elementsPfS_S_iii)
        /*0044*/ 	.word	0x00000000


	//----- nvinfo : EIATTR_REGCOUNT
	.align		4
.L_11:
        /*0048*/ 	.byte	0x04, 0x2f
        /*004a*/ 	.short	(.L_13 - .L_12)
	.align		4
.L_12:
        /*004c*/ 	.word	index@(_Z15gemm_shared_8x8PfS_S_iii)
        /*0050*/ 	.word	0x00000080


	//----- nvinfo : EIATTR_FRAME_SIZE
	.align		4
.L_13:
        /*0054*/ 	.byte	0x04, 0x11
        /*0056*/ 	.short	(.L_15 - .L_14)
	.align		4
.L_14:
        /*0058*/ 	.word	index@(_Z15gemm_shared_8x8PfS_S_iii)
        /*005c*/ 	.word	0x00000000


	//----- nvinfo : EIATTR_REGCOUNT
	.align		4
.L_15:
        /*0060*/ 	.byte	0x04, 0x2f
        /*0062*/ 	.short	(.L_17 - .L_16)
	.align		4
.L_16:
        /*0064*/ 	.word	index@(_Z20gemm_register_tilingPKfS0_Pfiiiff)
        /*0068*/ 	.word	0x00000060


	//----- nvinfo : EIATTR_FRAME_SIZE
	.align		4
.L_17:
        /*006c*/ 	.byte	0x04, 0x11
        /*006e*/ 	.short	(.L_19 - .L_18)
	.align		4
.L_18:
        /*0070*/ 	.word	index@(_Z20gemm_register_tilingPKfS0_Pfiiiff)
        /*0074*/ 	.word	0x00000000


	//----- nvinfo : EIATTR_MIN_STACK_SIZE
	.align		4
.L_19:
        /*0078*/ 	.byte	0x04, 0x12
        /*007a*/ 	.short	(.L_21 - .L_20)
	.align		4
.L_20:
        /*007c*/ 	.word	index@(_Z20gemm_register_tilingPKfS0_Pfiiiff)
        /*0080*/ 	.word	0x00000000


	//----- nvinfo : EIATTR_MIN_STACK_SIZE
	.align		4
.L_21:
        /*0084*/ 	.byte	0x04, 0x12
        /*0086*/ 	.short	(.L_23 - .L_22)
	.align		4
.L_22:
        /*0088*/ 	.word	index@(_Z15gemm_shared_8x8PfS_S_iii)
        /*008c*/ 	.word	0x00000000


	//----- nvinfo : EIATTR_MIN_STACK_SIZE
	.align		4
.L_23:
        /*0090*/ 	.byte	0x04, 0x12
        /*0092*/ 	.short	(.L_25 - .L_24)
	.align		4
.L_24:
        /*0094*/ 	.word	index@(_Z26gemm_shared_multi_elementsPfS_S_iii)
        /*0098*/ 	.word	0x00000000


	//----- nvinfo : EIATTR_MIN_STACK_SIZE
	.align		4
.L_25:
        /*009c*/ 	.byte	0x04, 0x12
        /*009e*/ 	.short	(.L_27 - .L_26)
	.align		4
.L_26:
        /*00a0*/ 	.word	index@(_Z11gemm_sharedPfS_S_iii)
        /*00a4*/ 	.word	0x00000000


	//----- nvinfo : EIATTR_MIN_STACK_SIZE
	.align		4
.L_27:
        /*00a8*/ 	.byte	0x04, 0x12
        /*00aa*/ 	.short	(.L_29 - .L_28)
	.align		4
.L_28:
        /*00ac*/ 	.word	index@(_Z10gemm_naivePfS_S_iii)
        /*00b0*/ 	.word	0x00000000
.L_29:


//--------------------- .nv.compat                --------------------------
	.section	.nv.compat,"",@"SHT_CUDA_COMPAT_INFO"
	.align	4
        /*0000*/ 	.byte	0x02, 0x09, 0x00, 0x00, 0x02, 0x02, 0x01, 0x00, 0x02, 0x05, 0x05, 0x00, 0x03, 0x07, 0x01, 0x01
        /*0010*/ 	.byte	0x02, 0x03, 0x00, 0x00, 0x02, 0x06, 0x01, 0x00, 0x04, 0x0b, 0x08, 0x00, 0x09, 0x00, 0x00, 0x00
        /*0020*/ 	.byte	0x00, 0x00, 0x00, 0x00


//--------------------- .nv.info._Z20gemm_register_tilingPKfS0_Pfiiiff --------------------------
	.section	.nv.info._Z20gemm_register_tilingPKfS0_Pfiiiff,"",@"SHT_CUDA_INFO"
	.sectionflags	@""
	.align	4


	//----- nvinfo : EIATTR_CUDA_API_VERSION
	.align		4
        /*0000*/ 	.byte	0x04, 0x37
        /*0002*/ 	.short	(.L_31 - .L_30)
.L_30:
        /*0004*/ 	.word	0x00000082


	//----- nvinfo : EIATTR_KPARAM_INFO
	.align		4
.L_31:
        /*0008*/ 	.byte	0x04, 0x17
        /*000a*/ 	.short	(.L_33 - .L_32)
.L_32:
        /*000c*/ 	.word	0x00000000
        /*0010*/ 	.short	0x0007
        /*0012*/ 	.short	0x0028
        /*0014*/ 	.byte	0x00, 0xf0, 0x11, 0x00


	//----- nvinfo : EIATTR_KPARAM_INFO
	.align		4
.L_33:
        /*0018*/ 	.byte	0x04, 0x17
        /*001a*/ 	.short	(.L_35 - .L_34)
.L_34:
        /*001c*/ 	.word	0x00000000
        /*0020*/ 	.short	0x0006
        /*0022*/ 	.short	0x0024
        /*0024*/ 	.byte	0x00, 0xf0, 0x11, 0x00


	//----- nvinfo : EIATTR_KPARAM_INFO
	.align		4
.L_35:
        /*0028*/ 	.byte	0x04, 0x17
        /*002a*/ 	.short	(.L_37 - .L_36)
.L_36:
        /*002c*/ 	.word	0x00000000
        /*0030*/ 	.short	0x0005
        /*0032*/ 	.short	0x0020
        /*0034*/ 	.byte	0x00, 0xf0, 0x11, 0x00


	//----- nvinfo : EIATTR_KPARAM_INFO
	.align		4
.L_37:
        /*0038*/ 	.byte	0x04, 0x17
        /*003a*/ 	.short	(.L_39 - .L_38)
.L_38:
        /*003c*/ 	.word	0x00000000
        /*0040*/ 	.short	0x0004
        /*0042*/ 	.short	0x001c
        /*0044*/ 	.byte	0x00, 0xf0, 0x11, 0x00


	//----- nvinfo : EIATTR_KPARAM_INFO
	.align		4
.L_39:
        /*0048*/ 	.byte	0x04, 0x17
        /*004a*/ 	.short	(.L_41 - .L_40)
.L_40:
        /*004c*/ 	.word	0x00000000
        /*0050*/ 	.short	0x0003
        /*0052*/ 	.short	0x0018
        /*0054*/ 	.byte	0x00, 0xf0, 0x11, 0x00


	//----- nvinfo : EIATTR_KPARAM_INFO
	.align		4
.L_41:
        /*0058*/ 	.byte	0x04, 0x17
        /*005a*/ 	.short	(.L_43 - .L_42)
.L_42:
        /*005c*/ 	.word	0x00000000
        /*0060*/ 	.short	0x0002
        /*0062*/ 	.short	0x0010
        /*0064*/ 	.byte	0x00, 0xf5, 0x21, 0x00


	//----- nvinfo : EIATTR_KPARAM_INFO
	.align		4
.L_43:
        /*0068*/ 	.byte	0x04, 0x17
        /*006a*/ 	.short	(.L_45 - .L_44)
.L_44:
        /*006c*/ 	.word	0x00000000
        /*0070*/ 	.short	0x0001
        /*0072*/ 	.short	0x0008
        /*0074*/ 	.byte	0x00, 0xf5, 0x21, 0x00


	//----- nvinfo : EIATTR_KPARAM_INFO
	.align		4
.L_45:
        /*0078*/ 	.byte	0x04, 0x17
        /*007a*/ 	.short	(.L_47 - .L_46)
.L_46:
        /*007c*/ 	.word	0x00000000
        /*0080*/ 	.short	0x0000
        /*0082*/ 	.short	0x0000
        /*0084*/ 	.byte	0x00, 0xf5, 0x21, 0x00


	//----- nvinfo : EIATTR_SPARSE_MMA_MASK
	.align		4
.L_47:
        /*0088*/ 	.byte	0x03, 0x50
        /*008a*/ 	.short	0x0000


	//----- nvinfo : EIATTR_MAXREG_COUNT
	.align		4
        /*008c*/ 	.byte	0x03, 0x1b
        /*008e*/ 	.short	0x00ff


	//----- nvinfo : EIATTR_NUM_BARRIERS
	.align		4
        /*0090*/ 	.byte	0x02, 0x4c
        /*0092*/ 	.byte	0x01
	.zero		1


	//----- nvinfo : EIATTR_MERCURY_ISA_VERSION
	.align		4
        /*0094*/ 	.byte	0x03, 0x5f
        /*0096*/ 	.short	0x0101


	//----- nvinfo : EIATTR_VRC_CTA_INIT_COUNT
	.align		4
        /*0098*/ 	.byte	0x02, 0x4a
	.zero		1
	.zero		1


	//----- nvinfo : EIATTR_EXIT_INSTR_OFFSETS
	.align		4
        /*009c*/ 	.byte	0x04, 0x1c
        /*009e*/ 	.short	(.L_49 - .L_48)


	//   ....[0]....
.L_48:
        /*00a0*/ 	.word	0x00004c80


	//   ....[1]....
        /*00a4*/ 	.word	0x00004cf0


	//----- nvinfo : EIATTR_CRS_STACK_SIZE
	.align		4
.L_49:
        /*00a8*/ 	.byte	0x04, 0x1e
        /*00aa*/ 	.short	(.L_51 - .L_50)
.L_50:
        /*00ac*/ 	.word	0x00000000


	//----- nvinfo : EIATTR_CBANK_PARAM_SIZE
	.align		4
.L_51:
        /*00b0*/ 	.byte	0x03, 0x19
        /*00b2*/ 	.short	0x002c


	//----- nvinfo : EIATTR_PARAM_CBANK
	.align		4
        /*00b4*/ 	.byte	0x04, 0x0a
        /*00b6*/ 	.short	(.L_53 - .L_52)
	.align		4
.L_52:
        /*00b8*/ 	.word	index@(.nv.constant0._Z20gemm_register_tilingPKfS0_Pfiiiff)
        /*00bc*/ 	.short	0x0380
        /*00be*/ 	.short	0x002c


	//----- nvinfo : EIATTR_SW_WAR
	.align		4
.L_53:
        /*00c0*/ 	.byte	0x04, 0x36
        /*00c2*/ 	.short	(.L_55 - .L_54)
.L_54:
        /*00c4*/ 	.word	0x00000008
.L_55:


//--------------------- .nv.info._Z15gemm_shared_8x8PfS_S_iii --------------------------
	.section	.nv.info._Z15gemm_shared_8x8PfS_S_iii,"",@"SHT_CUDA_INFO"
	.sectionflags	@""
	.align	4


	//----- nvinfo : EIATTR_CUDA_API_VERSION
	.align		4
        /*0000*/ 	.byte	0x04, 0x37
        /*0002*/ 	.short	(.L_57 - .L_56)
.L_56:
        /*0004*/ 	.word	0x00000082


	//----- nvinfo : EIATTR_KPARAM_INFO
	.align		4
.L_57:
        /*0008*/ 	.byte	0x04, 0x17
        /*000a*/ 	.short	(.L_59 - .L_58)
.L_58:
        /*000c*/ 	.word	0x00000000
        /*0010*/ 	.short	0x0005
        /*0012*/ 	.short	0x0020
        /*0014*/ 	.byte	0x00, 0xf0, 0x11, 0x00


	//----- nvinfo : EIATTR_KPARAM_INFO
	.align		4
.L_59:
        /*0018*/ 	.byte	0x04, 0x17
        /*001a*/ 	.short	(.L_61 - .L_60)
.L_60:
        /*001c*/ 	.word	0x00000000
        /*0020*/ 	.short	0x0004
        /*0022*/ 	.short	0x001c
        /*0024*/ 	.byte	0x00, 0xf0, 0x11, 0x00


	//----- nvinfo : EIATTR_KPARAM_INFO
	.align		4
.L_61:
        /*0028*/ 	.byte	0x04, 0x17
        /*002a*/ 	.short	(.L_63 - .L_62)
.L_62:
        /*002c*/ 	.word	0x00000000
        /*0030*/ 	.short	0x0003
        /*0032*/ 	.short	0x0018
        /*0034*/ 	.byte	0x00, 0xf0, 0x11, 0x00


	//----- nvinfo : EIATTR_KPARAM_INFO
	.align		4
.L_63:
        /*0038*/ 	.byte	0x04, 0x17
        /*003a*/ 	.short	(.L_65 - .L_64)
.L_64:
        /*003c*/ 	.word	0x00000000
        /*0040*/ 	.short	0x0002
        /*0042*/ 	.short	0x0010
        /*0044*/ 	.byte	0x00, 0xf5, 0x21, 0x00


	//----- nvinfo : EIATTR_KPARAM_INFO
	.align		4
.L_65:
        /*0048*/ 	.byte	0x04, 0x17
        /*004a*/ 	.short	(.L_67 - .L_66)
.L_66:
        /*004c*/ 	.word	0x00000000
        /*0050*/ 	.short	0x0001
        /*0052*/ 	.short	0x0008
        /*0054*/ 	.byte	0x00, 0xf5, 0x21, 0x00


	//----- nvinfo : EIATTR_KPARAM_INFO
	.align		4
.L_67:
        /*0058*/ 	.byte	0x04, 0x17
        /*005a*/ 	.short	(.L_69 - .L_68)
.L_68:
        /*005c*/ 	.word	0x00000000
        /*0060*/ 	.short	0x0000
        /*0062*/ 	.short	0x0000
        /*0064*/ 	.byte	0x00, 0xf5, 0x21, 0x00


	//----- nvinfo : EIATTR_SPARSE_MMA_MASK
	.align		4
.L_69:
        /*0068*/ 	.byte	0x03, 0x50
        /*006a*/ 	.short	0x0000


	//----- nvinfo : EIATTR_MAXREG_COUNT
	.align		4
        /*006c*/ 	.byte	0x03, 0x1b
        /*006e*/ 	.short	0x00ff


	//----- nvinfo : EIATTR_NUM_BARRIERS
	.align		4
        /*0070*/ 	.byte	0x02, 0x4c
        /*0072*/ 	.byte	0x01
	.zero		1


	//----- nvinfo : EIATTR_MERCURY_ISA_VERSION
	.align		4
        /*0074*/ 	.byte	0x03, 0x5f
        /*0076*/ 	.short	0x0101


	//----- nvinfo : EIATTR_VRC_CTA_INIT_COUNT
	.align		4
        /*0078*/ 	.byte	0x02, 0x4a
	.zero		1
	.zero		1


	//----- nvinfo : EIATTR_EXIT_INSTR_OFFSETS
	.align		4
        /*007c*/ 	.byte	0x04, 0x1c
        /*007e*/ 	.short	(.L_71 - .L_70)


	//   ....[0]....
.L_70:
        /*0080*/ 	.word	0x00016ba0


	//   ....[1]....
        /*0084*/ 	.word	0x00016bc0


	//----- nvinfo : EIATTR_CBANK_PARAM_SIZE
	.align		4
.L_71:
        /*0088*/ 	.byte	0x03, 0x19
        /*008a*/ 	.short	0x0024


	//----- nvinfo : EIATTR_PARAM_CBANK
	.align		4
        /*008c*/ 	.byte	0x04, 0x0a
        /*008e*/ 	.short	(.L_73 - .L_72)
	.align		4
.L_72:
        /*0090*/ 	.word	index@(.nv.constant0._Z15gemm_shared_8x8PfS_S_iii)
        /*0094*/ 	.short	0x0380
        /*0096*/ 	.short	0x0024


	//----- nvinfo : EIATTR_SW_WAR
	.align		4
.L_73:
        /*0098*/ 	.byte	0x04, 0x36
        /*009a*/ 	.short	(.L_75 - .L_74)
.L_74:
        /*009c*/ 	.word	0x00000008
.L_75:


//--------------------- .nv.info._Z26gemm_shared_multi_elementsPfS_S_iii --------------------------
	.section	.nv.info._Z26gemm_shared_multi_elementsPfS_S_iii,"",@"SHT_CUDA_INFO"
	.sectionflags	@""
	.align	4


	//----- nvinfo : EIATTR_CUDA_API_VERSION
	.align		4
        /*0000*/ 	.byte	0x04, 0x37
        /*0002*/ 	.short	(.L_77 - .L_76)
.L_76:
        /*0004*/ 	.word	0x00000082


	//----- nvinfo : EIATTR_KPARAM_INFO
	.align		4
.L_77:
        /*0008*/ 	.byte	0x04, 0x17
        /*000a*/ 	.short	(.L_79 - .L_78)
.L_78:
        /*000c*/ 	.word	0x00000000
        /*0010*/ 	.short	0x0005
        /*0012*/ 	.short	0x0020
        /*0014*/ 	.byte	0x00, 0xf0, 0x11, 0x00


	//----- nvinfo : EIATTR_KPARAM_INFO
	.align		4
.L_79:
        /*0018*/ 	.byte	0x04, 0x17
        /*001a*/ 	.short	(.L_81 - .L_80)
.L_80:
        /*001c*/ 	.word	0x00000000
        /*0020*/ 	.short	0x0004
        /*0022*/ 	.short	0x001c
        /*0024*/ 	.byte	0x00, 0xf0, 0x11, 0x00


	//----- nvinfo : EIATTR_KPARAM_INFO
	.align		4
.L_81:
        /*0028*/ 	.byte	0x04, 0x17
        /*002a*/ 	.short	(.L_83 - .L_82)
.L_82:
        /*002c*/ 	.word	0x00000000
        /*0030*/ 	.short	0x0003
        /*0032*/ 	.short	0x0018
        /*0034*/ 	.byte	0x00, 0xf0, 0x11, 0x00


	//----- nvinfo : EIATTR_KPARAM_INFO
	.align		4
.L_83:
        /*0038*/ 	.byte	0x04, 0x17
        /*003a*/ 	.short	(.L_85 - .L_84)
.L_84:
        /*003c*/ 	.word	0x00000000
        /*0040*/ 	.short	0x0002
        /*0042*/ 	.short	0x0010
        /*0044*/ 	.byte	0x00, 0xf5, 0x21, 0x00


	//----- nvinfo : EIATTR_KPARAM_INFO
	.align		4
.L_85:
        /*0048*/ 	.byte	0x04, 0x17
        /*004a*/ 	.short	(.L_87 - .L_86)
.L_86:
        /*004c*/ 	.word	0x00000000
        /*0050*/ 	.short	0x0001
        /*0052*/ 	.short	0x0008
        /*0054*/ 	.byte	0x00, 0xf5, 0x21, 0x00


	//----- nvinfo : EIATTR_KPARAM_INFO
	.align		4
.L_87:
        /*0058*/ 	.byte	0x04, 0x17
        /*005a*/ 	.short	(.L_89 - .L_88)
.L_88:
        /*005c*/ 	.word	0x00000000
        /*0060*/ 	.short	0x0000
        /*0062*/ 	.short	0x0000
        /*0064*/ 	.byte	0x00, 0xf5, 0x21, 0x00


	//----- nvinfo : EIATTR_SPARSE_MMA_MASK
	.align		4
.L_89:
        /*0068*/ 	.byte	0x03, 0x50
        /*006a*/ 	.short	0x0000


	//----- nvinfo : EIATTR_MAXREG_COUNT
	.align		4
        /*006c*/ 	.byte	0x03, 0x1b
        /*006e*/ 	.short	0x00ff


	//----- nvinfo : EIATTR_NUM_BARRIERS
	.align		4
        /*0070*/ 	.byte	0x02, 0x4c
        /*0072*/ 	.byte	0x01
	.zero		1


	//----- nvinfo : EIATTR_MERCURY_ISA_VERSION
	.align		4
        /*0074*/ 	.byte	0x03, 0x5f
        /*0076*/ 	.short	0x0101


	//----- nvinfo : EIATTR_VRC_CTA_INIT_COUNT
	.align		4
        /*0078*/ 	.byte	0x02, 0x4a
	.zero		1
	.zero		1


	//----- nvinfo : EIATTR_EXIT_INSTR_OFFSETS
	.align		4
        /*007c*/ 	.byte	0x04, 0x1c
        /*007e*/ 	.short	(.L_91 - .L_90)


	//   ....[0]....
.L_90:
        /*0080*/ 	.word	0x000070c0


	//   ....[1]....
        /*0084*/ 	.word	0x00007110


	//----- nvinfo : EIATTR_CBANK_PARAM_SIZE
	.align		4
.L_91:
        /*0088*/ 	.byte	0x03, 0x19
        /*008a*/ 	.short	0x0024


	//----- nvinfo : EIATTR_PARAM_CBANK
	.align		4
        /*008c*/ 	.byte	0x04, 0x0a
        /*008e*/ 	.short	(.L_93 - .L_92)
	.align		4
.L_92:
        /*0090*/ 	.word	index@(.nv.constant0._Z26gemm_shared_multi_elementsPfS_S_iii)
        /*0094*/ 	.short	0x0380
        /*0096*/ 	.short	0x0024


	//----- nvinfo : EIATTR_SW_WAR
	.align		4
.L_93:
        /*0098*/ 	.byte	0x04, 0x36
        /*009a*/ 	.short	(.L_95 - .L_94)
.L_94:
        /*009c*/ 	.word	0x00000008
.L_95:


//--------------------- .nv.info._Z11gemm_sharedPfS_S_iii --------------------------
	.section	.nv.info._Z11gemm_sharedPfS_S_iii,"",@"SHT_CUDA_INFO"
	.sectionflags	@""
	.align	4


	//----- nvinfo : EIATTR_CUDA_API_VERSION
	.align		4
        /*0000*/ 	.byte	0x04, 0x37
        /*0002*/ 	.short	(.L_97 - .L_96)
.L_96:
        /*0004*/ 	.word	0x00000082


	//----- nvinfo : EIATTR_KPARAM_INFO
	.align		4
.L_97:
        /*0008*/ 	.byte	0x04, 0x17
        /*000a*/ 	.short	(.L_99 - .L_98)
.L_98:
        /*000c*/ 	.word	0x00000000
        /*0010*/ 	.short	0x0005
        /*0012*/ 	.short	0x0020
        /*0014*/ 	.byte	0x00, 0xf0, 0x11, 0x00


	//----- nvinfo : EIATTR_KPARAM_INFO
	.align		4
.L_99:
        /*0018*/ 	.byte	0x04, 0x17
        /*001a*/ 	.short	(.L_101 - .L_100)
.L_100:
        /*001c*/ 	.word	0x00000000
        /*0020*/ 	.short	0x0004
        /*0022*/ 	.short	0x001c
        /*0024*/ 	.byte	0x00, 0xf0, 0x11, 0x00


	//----- nvinfo : EIATTR_KPARAM_INFO
	.align		4
.L_101:
        /*0028*/ 	.byte	0x04, 0x17
        /*002a*/ 	.short	(.L_103 - .L_102)
.L_102:
        /*002c*/ 	.word	0x00000000
        /*0030*/ 	.short	0x0003
        /*0032*/ 	.short	0x0018
        /*0034*/ 	.byte	0x00, 0xf0, 0x11, 0x00


	//----- nvinfo : EIATTR_KPARAM_INFO
	.align		4
.L_103:
        /*0038*/ 	.byte	0x04, 0x17
        /*003a*/ 	.short	(.L_105 - .L_104)
.L_104:
        /*003c*/ 	.word	0x00000000
        /*0040*/ 	.short	0x0002
        /*0042*/ 	.short	0x0010
        /*0044*/ 	.byte	0x00, 0xf5, 0x21, 0x00


	//----- nvinfo : EIATTR_KPARAM_INFO
	.align		4
.L_105:
        /*0048*/ 	.byte	0x04, 0x17
        /*004a*/ 	.short	(.L_107 - .L_106)
.L_106:
        /*004c*/ 	.word	0x00000000
        /*0050*/ 	.short	0x0001
        /*0052*/ 	.short	0x0008
        /*0054*/ 	.byte	0x00, 0xf5, 0x21, 0x00


	//----- nvinfo : EIATTR_KPARAM_INFO
	.align		4
.L_107:
        /*0058*/ 	.byte	0x04, 0x17
        /*005a*/ 	.short	(.L_109 - .L_108)
.L_108:
        /*005c*/ 	.word	0x00000000
        /*0060*/ 	.short	0x0000
        /*0062*/ 	.short	0x0000
        /*0064*/ 	.byte	0x00, 0xf5, 0x21, 0x00


	//----- nvinfo : EIATTR_SPARSE_MMA_MASK
	.align		4
.L_109:
        /*0068*/ 	.byte	0x03, 0x50
        /*006a*/ 	.short	0x0000


	//----- nvinfo : EIATTR_MAXREG_COUNT
	.align		4
        /*006c*/ 	.byte	0x03, 0x1b
        /*006e*/ 	.short	0x00ff


	//----- nvinfo : EIATTR_NUM_BARRIERS
	.align		4
        /*0070*/ 	.byte	0x02, 0x4c
        /*0072*/ 	.byte	0x01
	.zero		1


	//----- nvinfo : EIATTR_MERCURY_ISA_VERSION
	.align		4
        /*0074*/ 	.byte	0x03, 0x5f
        /*0076*/ 	.short	0x0101


	//----- nvinfo : EIATTR_VRC_CTA_INIT_COUNT
	.align		4
        /*0078*/ 	.byte	0x02, 0x4a
	.zero		1
	.zero		1


	//----- nvinfo : EIATTR_EXIT_INSTR_OFFSETS
	.align		4
        /*007c*/ 	.byte	0x04, 0x1c
        /*007e*/ 	.short	(.L_111 - .L_110)


	//   ....[0]....
.L_110:
        /*0080*/ 	.word	0x000005e0


	//   ....[1]....
        /*0084*/ 	.word	0x00000630


	//----- nvinfo : EIATTR_CBANK_PARAM_SIZE
	.align		4
.L_111:
        /*0088*/ 	.byte	0x03, 0x19
        /*008a*/ 	.short	0x0024


	//----- nvinfo : EIATTR_PARAM_CBANK
	.align		4
        /*008c*/ 	.byte	0x04, 0x0a
        /*008e*/ 	.short	(.L_113 - .L_112)
	.align		4
.L_112:
        /*0090*/ 	.word	index@(.nv.constant0._Z11gemm_sharedPfS_S_iii)
        /*0094*/ 	.short	0x0380
        /*0096*/ 	.short	0x0024


	//----- nvinfo : EIATTR_SW_WAR
	.align		4
.L_113:
        /*0098*/ 	.byte	0x04, 0x36
        /*009a*/ 	.short	(.L_115 - .L_114)
.L_114:
        /*009c*/ 	.word	0x00000008
.L_115:


//--------------------- .nv.info._Z10gemm_naivePfS_S_iii --------------------------
	.section	.nv.info._Z10gemm_naivePfS_S_iii,"",@"SHT_CUDA_INFO"
	.sectionflags	@""
	.align	4


	//----- nvinfo : EIATTR_CUDA_API_VERSION
	.align		4
        /*0000*/ 	.byte	0x04, 0x37
        /*0002*/ 	.short	(.L_117 - .L_116)
.L_116:
        /*0004*/ 	.word	0x00000082


	//----- nvinfo : EIATTR_KPARAM_INFO
	.align		4
.L_117:
        /*0008*/ 	.byte	0x04, 0x17
        /*000a*/ 	.short	(.L_119 - .L_118)
.L_118:
        /*000c*/ 	.word	0x00000000
        /*0010*/ 	.short	0x0005
        /*0012*/ 	.short	0x0020
        /*0014*/ 	.byte	0x00, 0xf0, 0x11, 0x00


	//----- nvinfo : EIATTR_KPARAM_INFO
	.align		4
.L_119:
        /*0018*/ 	.byte	0x04, 0x17
        /*001a*/ 	.short	(.L_121 - .L_120)
.L_120:
        /*001c*/ 	.word	0x00000000
        /*0020*/ 	.short	0x0004
        /*0022*/ 	.short	0x001c
        /*0024*/ 	.byte	0x00, 0xf0, 0x11, 0x00


	//----- nvinfo : EIATTR_KPARAM_INFO
	.align		4
.L_121:
        /*0028*/ 	.byte	0x04, 0x17
        /*002a*/ 	.short	(.L_123 - .L_122)
.L_122:
        /*002c*/ 	.word	0x00000000
        /*0030*/ 	.short	0x0003
        /*0032*/ 	.short	0x0018
        /*0034*/ 	.byte	0x00, 0xf0, 0x11, 0x00


	//----- nvinfo : EIATTR_KPARAM_INFO
	.align		4
.L_123:
        /*0038*/ 	.byte	0x04, 0x17
        /*003a*/ 	.short	(.L_125 - .L_124)
.L_124:
        /*003c*/ 	.word	0x00000000
        /*0040*/ 	.short	0x0002
        /*0042*/ 	.short	0x0010
        /*0044*/ 	.byte	0x00, 0xf5, 0x21, 0x00


	//----- nvinfo : EIATTR_KPARAM_INFO
	.align		4
.L_125:
        /*0048*/ 	.byte	0x04, 0x17
        /*004a*/ 	.short	(.L_127 - .L_126)
.L_126:
        /*004c*/ 	.word	0x00000000
        /*0050*/ 	.short	0x0001
        /*0052*/ 	.short	0x0008
        /*0054*/ 	.byte	0x00, 0xf5, 0x21, 0x00


	//----- nvinfo : EIATTR_KPARAM_INFO
	.align		4
.L_127:
        /*0058*/ 	.byte	0x04, 0x17
        /*005a*/ 	.short	(.L_129 - .L_128)
.L_128:
        /*005c*/ 	.word	0x00000000
        /*0060*/ 	.short	0x0000
        /*0062*/ 	.short	0x0000
        /*0064*/ 	.byte	0x00, 0xf5, 0x21, 0x00


	//----- nvinfo : EIATTR_SPARSE_MMA_MASK
	.align		4
.L_129:
        /*0068*/ 	.byte	0x03, 0x50
        /*006a*/ 	.short	0x0000


	//----- nvinfo : EIATTR_MAXREG_COUNT
	.align		4
        /*006c*/ 	.byte	0x03, 0x1b
        /*006e*/ 	.short	0x00ff


	//----- nvinfo : EIATTR_MERCURY_ISA_VERSION
	.align		4
        /*0070*/ 	.byte	0x03, 0x5f
        /*0072*/ 	.short	0x0101


	//----- nvinfo : EIATTR_VRC_CTA_INIT_COUNT
	.align		4
        /*0074*/ 	.byte	0x02, 0x4a
	.zero		1
	.zero		1


	//----- nvinfo : EIATTR_EXIT_INSTR_OFFSETS
	.align		4
        /*0078*/ 	.byte	0x04, 0x1c
        /*007a*/ 	.short	(.L_131 - .L_130)


	//   ....[0]....
.L_130:
        /*007c*/ 	.word	0x000000c0


	//   ....[1]....
        /*0080*/ 	.word	0x000008e0


	//----- nvinfo : EIATTR_CBANK_PARAM_SIZE
	.align		4
.L_131:
        /*0084*/ 	.byte	0x03, 0x19
        /*0086*/ 	.short	0x0024


	//----- nvinfo : EIATTR_PARAM_CBANK
	.align		4
        /*0088*/ 	.byte	0x04, 0x0a
        /*008a*/ 	.short	(.L_133 - .L_132)
	.align		4
.L_132:
        /*008c*/ 	.word	index@(.nv.constant0._Z10gemm_naivePfS_S_iii)
        /*0090*/ 	.short	0x0380
        /*0092*/ 	.short	0x0024


	//----- nvinfo : EIATTR_SW_WAR
	.align		4
.L_133:
        /*0094*/ 	.byte	0x04, 0x36
        /*0096*/ 	.short	(.L_135 - .L_134)
.L_134:
        /*0098*/ 	.word	0x00000008
.L_135:


//--------------------- .nv.callgraph             --------------------------
	.section	.nv.callgraph,"",@"SHT_CUDA_CALLGRAPH"
	.align	4
	.sectionentsize	8
	.align		4
        /*0000*/ 	.word	0x00000000
	.align		4
        /*0004*/ 	.word	0xffffffff
	.align		4
        /*0008*/ 	.word	0x00000000
	.align		4
        /*000c*/ 	.word	0xfffffffe
	.align		4
        /*0010*/ 	.word	0x00000000
	.align		4
        /*0014*/ 	.word	0xfffffffd
	.align		4
        /*0018*/ 	.word	0x00000000
	.align		4
        /*001c*/ 	.word	0xfffffffc


//--------------------- .text._Z20gemm_register_tilingPKfS0_Pfiiiff --------------------------
	.section	.text._Z20gemm_register_tilingPKfS0_Pfiiiff,"ax",@progbits
	.align	128
        .global         _Z20gemm_register_tilingPKfS0_Pfiiiff
        .type           _Z20gemm_register_tilingPKfS0_Pfiiiff,@function
        .size           _Z20gemm_register_tilingPKfS0_Pfiiiff,(.L_x_34 - _Z20gemm_register_tilingPKfS0_Pfiiiff)
        .other          _Z20gemm_register_tilingPKfS0_Pfiiiff,@"STO_CUDA_ENTRY STV_DEFAULT"
_Z20gemm_register_tilingPKfS0_Pfiiiff:
.text._Z20gemm_register_tilingPKfS0_Pfiiiff:
[----:B------:R-:W-:Y:S01]  /*0000*/  LDC R1, c[0x0][0x37c] ;  /* 0x0000df00ff017b82 */ /* 0x000fe20000000800 */
[----:B------:R-:W0:Y:S01]  /*0010*/  LDCU UR4, c[0x0][0x3a0] ;  /* 0x00007400ff0477ac */ /* 0x000e220008000800 */
[----:B------:R-:W-:Y:S02]  /*0020*/  CS2R R18, SRZ ;  /* 0x0000000000127805 */ /* 0x000fe4000001ff00 */
[----:B------:R-:W-:Y:S02]  /*0030*/  CS2R R20, SRZ ;  /* 0x0000000000147805 */ /* 0x000fe4000001ff00 */
[----:B------:R-:W-:Y:S02]  /*0040*/  CS2R R22, SRZ ;  /* 0x0000000000167805 */ /* 0x000fe4000001ff00 */
[----:B------:R-:W-:Y:S02]  /*0050*/  CS2R R32, SRZ ;  /* 0x0000000000207805 */ /* 0x000fe4000001ff00 */
[----:B------:R-:W-:-:S02]  /*0060*/  CS2R R34, SRZ ;  /* 0x0000000000227805 */ /* 0x000fc4000001ff00 */
[----:B------:R-:W-:Y:S02]  /*0070*/  CS2R R36, SRZ ;  /* 0x0000000000247805 */ /* 0x000fe4000001ff00 */
        /* <DEDUP_REMOVED lines=10> */
[----:B------:R-:W-:Y:S01]  /*0120*/  CS2R R66, SRZ ;  /* 0x0000000000427805 */ /* 0x000fe2000001ff00 */
[----:B0-----:R-:W-:Y:S01]  /*0130*/  UISETP.GE.AND UP0, UPT, UR4, 0x1, UPT ;  /* 0x000000010400788c */ /* 0x001fe2000bf06270 */
[----:B------:R-:W-:-:S02]  /*0140*/  CS2R R68, SRZ ;  /* 0x0000000000447805 */ /* 0x000fc4000001ff00 */
[----:B------:R-:W-:Y:S02]  /*0150*/  CS2R R70, SRZ ;  /* 0x0000000000467805 */ /* 0x000fe4000001ff00 */
[----:B------:R-:W-:Y:S02]  /*0160*/  CS2R R72, SRZ ;  /* 0x0000000000487805 */ /* 0x000fe4000001ff00 */
[----:B------:R-:W-:Y:S02]  /*0170*/  CS2R R8, SRZ ;  /* 0x0000000000087805 */ /* 0x000fe4000001ff00 */
[----:B------:R-:W-:Y:S02]  /*0180*/  CS2R R52, SRZ ;  /* 0x0000000000347805 */ /* 0x000fe4000001ff00 */
[----:B------:R-:W-:Y:S02]  /*0190*/  CS2R R50, SRZ ;  /* 0x0000000000327805 */ /* 0x000fe4000001ff00 */
[----:B------:R-:W-:Y:S01]  /*01a0*/  CS2R R48, SRZ ;  /* 0x0000000000307805 */ /* 0x000fe2000001ff00 */
[----:B------:R-:W-:Y:S01]  /*01b0*/  IMAD.MOV.U32 R47, RZ, RZ, RZ ;  /* 0x000000ffff2f7224 */ /* 0x000fe200078e00ff */
[----:B------:R-:W-:-:S02]  /*01c0*/  CS2R R16, SRZ ;  /* 0x0000000000107805 */ /* 0x000fc4000001ff00 */
[----:B------:R-:W-:Y:S02]  /*01d0*/  CS2R R14, SRZ ;  /* 0x00000000000e7805 */ /* 0x000fe4000001ff00 */
[----:B------:R-:W-:Y:S02]  /*01e0*/  CS2R R12, SRZ ;  /* 0x00000000000c7805 */ /* 0x000fe4000001ff00 */
[----:B------:R-:W-:Y:S02]  /*01f0*/  CS2R R10, SRZ ;  /* 0x00000000000a7805 */ /* 0x000fe4000001ff00 */
[----:B------:R-:W-:Y:S02]  /*0200*/  CS2R R6, SRZ ;  /* 0x0000000000067805 */ /* 0x000fe4000001ff00 */
[----:B------:R-:W-:Y:S01]  /*0210*/  CS2R R2, SRZ ;  /* 0x0000000000027805 */ /* 0x000fe2000001ff00 */
[----:B------:R-:W-:Y:S01]  /*0220*/  IMAD.MOV.U32 R0, RZ, RZ, RZ ;  /* 0x000000ffff007224 */ /* 0x000fe200078e00ff */
[----:B------:R-:W-:Y:S01]  /*0230*/  CS2R R4, SRZ ;  /* 0x0000000000047805 */ /* 0x000fe2000001ff00 */
[----:B------:R-:W0:Y:S01]  /*0240*/  LDCU.64 UR8, c[0x0][0x358] ;  /* 0x00006b00ff0877ac */ /* 0x000e220008000a00 */
[----:B------:R-:W1:Y:S01]  /*0250*/  LDCU UR11, c[0x0][0x360] ;  /* 0x00006c00ff0b77ac */ /* 0x000e620008000800 */
[----:B------:R-:W-:Y:S05]  /*0260*/  BRA.U !UP0, `(.L_x_0) ;  /* 0x0000002508387547 */ /* 0x000fea000b800000 */
[----:B------:R-:W1:Y:S01]  /*0270*/  LDC R18, c[0x0][0x364] ;  /* 0x0000d900ff127b82 */ /* 0x000e620000000800 */
[----:B------:R-:W-:Y:S02]  /*0280*/  IMAD.MOV.U32 R74, RZ, RZ, RZ ;  /* 0x000000ffff4a7224 */ /* 0x000fe400078e00ff */
[----:B-1----:R-:W-:-:S04]  /*0290*/  IMAD R18, R18, UR11, RZ ;  /* 0x0000000b12127c24 */ /* 0x002fc8000f8e02ff */
[----:B------:R-:W1:Y:S01]  /*02a0*/  I2F.U32.RP R26, R18 ;  /* 0x00000012001a7306 */ /* 0x000e620000209000 */
[----:B------:R-:W-:Y:S01]  /*02b0*/  IMAD.MOV R27, RZ, RZ, -R18 ;  /* 0x000000ffff1b7224 */ /* 0x000fe200078e0a12 */
[----:B------:R-:W-:-:S06]  /*02c0*/  ISETP.NE.U32.AND P2, PT, R18, RZ, PT ;  /* 0x000000ff1200720c */ /* 0x000fcc0003f45070 */
[----:B-1----:R-:W1:Y:S02]  /*02d0*/  MUFU.RCP R26, R26 ;  /* 0x0000001a001a7308 */ /* 0x002e640000001000 */
[----:B-1----:R-:W-:-:S06]  /*02e0*/  IADD3 R24, PT, PT, R26, 0xffffffe, RZ ;  /* 0x0ffffffe1a187810 */ /* 0x002fcc0007ffe0ff */
[----:B------:R1:W2:Y:S02]  /*02f0*/  F2I.FTZ.U32.TRUNC.NTZ R25, R24 ;  /* 0x0000001800197305 */ /* 0x0002a4000021f000 */
[----:B-1----:R-:W-:Y:S02]  /*0300*/  IMAD.MOV.U32 R24, RZ, RZ, RZ ;  /* 0x000000ffff187224 */ /* 0x002fe400078e00ff */
[----:B--2---:R-:W-:-:S04]  /*0310*/  IMAD R27, R27, R25, RZ ;  /* 0x000000191b1b7224 */ /* 0x004fc800078e02ff */
[----:B------:R-:W-:-:S06]  /*0320*/  IMAD.HI.U32 R25, R25, R27, R24 ;  /* 0x0000001b19197227 */ /* 0x000fcc00078e0018 */
[----:B------:R-:W-:-:S05]  /*0330*/  IMAD.HI.U32 R25, R25, 0x400, RZ ;  /* 0x0000040019197827 */ /* 0x000fca00078e00ff */
[----:B------:R-:W-:-:S05]  /*0340*/  IADD3 R27, PT, PT, -R25, RZ, RZ ;  /* 0x000000ff191b7210 */ /* 0x000fca0007ffe1ff */
[----:B------:R-:W-:-:S05]  /*0350*/  IMAD R27, R18, R27, 0x400 ;  /* 0x00000400121b7424 */ /* 0x000fca00078e021b */
[----:B------:R-:W-:-:S13]  /*0360*/  ISETP.GE.U32.AND P0, PT, R27, R18, PT ;  /* 0x000000121b00720c */ /* 0x000fda0003f06070 */
[----:B------:R-:W-:Y:S02]  /*0370*/  @P0 IMAD.IADD R27, R27, 0x1, -R18 ;  /* 0x000000011b1b0824 */ /* 0x000fe400078e0a12 */
[----:B------:R-:W-:-:S03]  /*0380*/  @P0 VIADD R25, R25, 0x1 ;  /* 0x0000000119190836 */ /* 0x000fc60000000000 */
[----:B------:R-:W-:-:S13]  /*0390*/  ISETP.GE.U32.AND P1, PT, R27, R18, PT ;  /* 0x000000121b00720c */ /* 0x000fda0003f26070 */
[----:B------:R-:W-:Y:S02]  /*03a0*/  @P1 IADD3 R25, PT, PT, R25, 0x1, RZ ;  /* 0x0000000119191810 */ /* 0x000fe40007ffe0ff */
[----:B------:R-:W-:Y:S01]  /*03b0*/  @!P2 LOP3.LUT R25, RZ, R18, RZ, 0x33, !PT ;  /* 0x00000012ff19a212 */ /* 0x000fe200078e33ff */
[----:B------:R-:W-:-:S03]  /*03c0*/  IMAD.MOV.U32 R18, RZ, RZ, RZ ;  /* 0x000000ffff127224 */ /* 0x000fc600078e00ff */
[----:B------:R-:W-:-:S04]  /*03d0*/  VIMNMX.U32 R25, PT, PT, R25, 0x1, !PT ;  /* 0x0000000119197848 */ /* 0x000fc80007fe0000 */
[C---:B------:R-:W-:Y:S02]  /*03e0*/  LOP3.LUT R46, R25.reuse, 0x7fc, RZ, 0xc0, !PT ;  /* 0x000007fc192e7812 */ /* 0x040fe400078ec0ff */
[----:B------:R-:W-:Y:S02]  /*03f0*/  LOP3.LUT R75, R25, 0x3, RZ, 0xc0, !PT ;  /* 0x00000003194b7812 */ /* 0x000fe400078ec0ff */
[----:B------:R-:W-:-:S07]  /*0400*/  IADD3 R76, PT, PT, -R46, RZ, RZ ;  /* 0x000000ff2e4c7210 */ /* 0x000fce0007ffe1ff */
.L_x_16:
[----:B------:R-:W1:Y:S02]  /*0410*/  LDC R78, c[0x0][0x364] ;  /* 0x0000d900ff4e7b82 */ /* 0x000e640000000800 */
[----:B-1----:R-:W-:-:S05]  /*0420*/  IMAD R24, R78, UR11, RZ ;  /* 0x0000000b4e187c24 */ /* 0x002fca000f8e02ff */
[----:B------:R-:W-:-:S13]  /*0430*/  ISETP.GT.U32.AND P0, PT, R24, 0x400, PT ;  /* 0x000004001800780c */ /* 0x000fda0003f04070 */
[----:B------:R-:W-:Y:S05]  /*0440*/  @P0 BRA `(.L_x_1) ;  /* 0x0000001c003c0947 */ /* 0x000fea0003800000 */
[----:B------:R-:W-:Y:S01]  /*0450*/  ISETP.GT.U32.AND P0, PT, R24, 0x100, PT ;  /* 0x000001001800780c */ /* 0x000fe20003f04070 */
[----:B------:R-:W-:-:S12]  /*0460*/  IMAD.MOV.U32 R24, RZ, RZ, RZ ;  /* 0x000000ffff187224 */ /* 0x000fd800078e00ff */
[----:B------:R-:W-:Y:S05]  /*0470*/  @P0 BRA `(.L_x_2) ;  /* 0x0000000400b80947 */ /* 0x000fea0003800000 */
[----:B------:R-:W1:Y:S01]  /*0480*/  S2R R31, SR_TID.Y ;  /* 0x00000000001f7919 */ /* 0x000e620000002200 */
[----:B------:R-:W2:Y:S01]  /*0490*/  S2UR UR4, SR_CTAID.Y ;  /* 0x00000000000479c3 */ /* 0x000ea20000002600 */
[----:B------:R-:W3:Y:S01]  /*04a0*/  LDCU UR5, c[0x0][0x360] ;  /* 0x00006c00ff0577ac */ /* 0x000ee20008000800 */
[----:B------:R-:W-:Y:S01]  /*04b0*/  IMAD.MOV.U32 R79, RZ, RZ, R76 ;  /* 0x000000ffff4f7224 */ /* 0x000fe200078e004c */
[----:B------:R-:W3:Y:S01]  /*04c0*/  S2R R24, SR_TID.X ;  /* 0x0000000000187919 */ /* 0x000ee20000002100 */
[----:B------:R-:W4:Y:S01]  /*04d0*/  LDCU UR7, c[0x0][0x3a0] ;  /* 0x00007400ff0777ac */ /* 0x000f220008000800 */
[----:B------:R-:W0:Y:S01]  /*04e0*/  LDCU UR6, c[0x0][0x398] ;  /* 0x00007300ff0677ac */ /* 0x000e220008000800 */
[----:B--2---:R-:W-:-:S06]  /*04f0*/  USHF.L.U32 UR4, UR4, 0x7, URZ ;  /* 0x0000000704047899 */ /* 0x004fcc00080006ff */
[----:B------:R-:W-:Y:S02]  /*0500*/  IMAD.U32 R80, RZ, RZ, UR4 ;  /* 0x00000004ff507e24 */ /* 0x000fe4000f8e00ff */
[C-C-:B-1----:R-:W-:Y:S02]  /*0510*/  IMAD R77, R78.reuse, 0x2, R31.reuse ;  /* 0x000000024e4d7824 */ /* 0x142fe400078e021f */
[C---:B------:R-:W-:Y:S01]  /*0520*/  IMAD R30, R78.reuse, 0x3, R31 ;  /* 0x000000034e1e7824 */ /* 0x040fe200078e021f */
[----:B------:R-:W-:Y:S01]  /*0530*/  IADD3 R78, PT, PT, R78, R31, RZ ;  /* 0x0000001f4e4e7210 */ /* 0x000fe20007ffe0ff */
[--C-:B---3--:R-:W-:Y:S02]  /*0540*/  IMAD R31, R31, UR5, R24.reuse ;  /* 0x000000051f1f7c24 */ /* 0x108fe4000f8e0218 */
[--C-:B------:R-:W-:Y:S02]  /*0550*/  IMAD R77, R77, UR5, R24.reuse ;  /* 0x000000054d4d7c24 */ /* 0x100fe4000f8e0218 */
[----:B------:R-:W-:-:S02]  /*0560*/  IMAD R30, R30, UR5, R24 ;  /* 0x000000051e1e7c24 */ /* 0x000fc4000f8e0218 */
[----:B0---4-:R-:W-:-:S07]  /*0570*/  IMAD R78, R78, UR5, R24 ;  /* 0x000000054e4e7c24 */ /* 0x011fce000f8e0218 */
.L_x_3:
[C---:B------:R-:W-:Y:S01]  /*0580*/  LOP3.LUT R25, R31.reuse, 0x7, RZ, 0xc0, !PT ;  /* 0x000000071f197812 */ /* 0x040fe200078ec0ff */
[----:B-1----:R-:W0:Y:S01]  /*0590*/  S2R R28, SR_CTAID.Y ;  /* 0x00000000001c7919 */ /* 0x002e220000002600 */
[----:B------:R-:W-:Y:S02]  /*05a0*/  LEA.HI R80, R31, R80, RZ, 0x1d ;  /* 0x000000501f507211 */ /* 0x000fe400078fe8ff */
[----:B------:R-:W-:-:S04]  /*05b0*/  LEA R26, R74, R25, 0x3 ;  /* 0x000000194a1a7211 */ /* 0x000fc800078e18ff */
[----:B------:R-:W-:-:S04]  /*05c0*/  ISETP.GE.AND P0, PT, R26, UR7, PT ;  /* 0x000000071a007c0c */ /* 0x000fc8000bf06270 */
[----:B------:R-:W-:-:S13]  /*05d0*/  ISETP.GE.OR P0, PT, R80, UR6, P0 ;  /* 0x0000000650007c0c */ /* 0x000fda0008706670 */
[----:B------:R-:W1:Y:S01]  /*05e0*/  @!P0 LDC.64 R24, c[0x0][0x380] ;  /* 0x0000e000ff188b82 */ /* 0x000e620000000a00 */
[----:B------:R-:W-:-:S05]  /*05f0*/  @!P0 SHF.R.U32.HI R27, RZ, 0x3, R31 ;  /* 0x00000003ff1b8819 */ /* 0x000fca000001161f */
[----:B0-----:R-:W-:-:S04]  /*0600*/  @!P0 IMAD R29, R28, 0x80, R27 ;  /* 0x000000801c1d8824 */ /* 0x001fc800078e021b */
[----:B------:R-:W-:-:S04]  /*0610*/  @!P0 IMAD R29, R29, UR7, R26 ;  /* 0x000000071d1d8c24 */ /* 0x000fc8000f8e021a */
[----:B-1----:R-:W-:-:S06]  /*0620*/  @!P0 IMAD.WIDE.U32 R24, R29, 0x4, R24 ;  /* 0x000000041d188825 */ /* 0x002fcc00078e0018 */
[----:B------:R0:W2:Y:S01]  /*0630*/  @!P0 LDG.E.CONSTANT R24, desc[UR8][R24.64] ;  /* 0x0000000818188981 */ /* 0x0000a2000c1e9900 */
[----:B------:R-:W1:Y:S01]  /*0640*/  S2UR UR5, SR_CgaCtaId ;  /* 0x00000000000579c3 */ /* 0x000e620000008800 */
[----:B------:R-:W-:Y:S01]  /*0650*/  LOP3.LUT R87, R77, 0x7, RZ, 0xc0, !PT ;  /* 0x000000074d577812 */ /* 0x000fe200078ec0ff */
[----:B------:R-:W-:Y:S01]  /*0660*/  UMOV UR4, 0x400 ;  /* 0x0000040000047882 */ /* 0x000fe20000000000 */
[----:B------:R-:W-:Y:S01]  /*0670*/  LOP3.LUT R85, R78, 0x7, RZ, 0xc0, !PT ;  /* 0x000000074e557812 */ /* 0x000fe200078ec0ff */
[----:B------:R-:W-:Y:S01]  /*0680*/  IMAD.SHL.U32 R29, R31, 0x4, RZ ;  /* 0x000000041f1d7824 */ /* 0x000fe200078e00ff */
[----:B------:R-:W-:Y:S01]  /*0690*/  SHF.L.U32 R80, R28, 0x7, RZ ;  /* 0x000000071c507819 */ /* 0x000fe200000006ff */
[----:B------:R-:W-:Y:S01]  /*06a0*/  IMAD R87, R74, 0x8, R87 ;  /* 0x000000084a577824 */ /* 0x000fe200078e0257 */
[----:B------:R-:W-:Y:S01]  /*06b0*/  LOP3.LUT R89, R30, 0x7, RZ, 0xc0, !PT ;  /* 0x000000071e597812 */ /* 0x000fe200078ec0ff */
[----:B------:R-:W-:Y:S01]  /*06c0*/  IMAD R85, R74, 0x8, R85 ;  /* 0x000000084a557824 */ /* 0x000fe200078e0255 */
[----:B------:R-:W-:-:S02]  /*06d0*/  LEA.HI R83, R77, R80, RZ, 0x1d ;  /* 0x000000504d537211 */ /* 0x000fc400078fe8ff */
[----:B------:R-:W-:Y:S02]  /*06e0*/  ISETP.GE.AND P2, PT, R87, UR7, PT ;  /* 0x0000000757007c0c */ /* 0x000fe4000bf46270 */
[----:B------:R-:W-:Y:S02]  /*06f0*/  ISETP.GE.AND P1, PT, R85, UR7, PT ;  /* 0x0000000755007c0c */ /* 0x000fe4000bf26270 */
[----:B------:R-:W-:Y:S02]  /*0700*/  LEA.HI R26, R78, R80, RZ, 0x1d ;  /* 0x000000504e1a7211 */ /* 0x000fe400078fe8ff */
[----:B------:R-:W-:Y:S02]  /*0710*/  ISETP.LT.AND P2, PT, R83, UR6, !P2 ;  /* 0x0000000653007c0c */ /* 0x000fe4000d741270 */
[----:B------:R-:W-:Y:S02]  /*0720*/  ISETP.LT.AND P1, PT, R26, UR6, !P1 ;  /* 0x000000061a007c0c */ /* 0x000fe4000cf21270 */
[----:B------:R-:W-:-:S02]  /*0730*/  LOP3.LUT R81, R29, 0x1c, RZ, 0xc0, !PT ;  /* 0x0000001c1d517812 */ /* 0x000fc400078ec0ff */
[----:B------:R-:W-:Y:S01]  /*0740*/  LEA R83, R74, R89, 0x3 ;  /* 0x000000594a537211 */ /* 0x000fe200078e18ff */
[----:B-1----:R-:W-:Y:S01]  /*0750*/  ULEA UR4, UR5, UR4, 0x18 ;  /* 0x0000000405047291 */ /* 0x002fe2000f8ec0ff */
[----:B------:R-:W-:Y:S02]  /*0760*/  LEA.HI R88, R30, R80, RZ, 0x1d ;  /* 0x000000501e587211 */ /* 0x000fe400078fe8ff */
[----:B------:R-:W-:Y:S02]  /*0770*/  ISETP.GE.AND P3, PT, R83, UR7, PT ;  /* 0x0000000753007c0c */ /* 0x000fe4000bf66270 */
[----:B------:R-:W-:Y:S01]  /*0780*/  @P0 LOP3.LUT R29, R29, 0xffffffe0, RZ, 0xc0, !PT ;  /* 0xffffffe01d1d0812 */ /* 0x000fe200078ec0ff */
[----:B------:R-:W-:Y:S01]  /*0790*/  @!P0 IMAD.U32 R82, RZ, RZ, UR4 ;  /* 0x00000004ff528e24 */ /* 0x000fe2000f8e00ff */
[----:B------:R-:W-:Y:S02]  /*07a0*/  ISETP.LT.AND P3, PT, R88, UR6, !P3 ;  /* 0x0000000658007c0c */ /* 0x000fe4000df61270 */
[----:B------:R-:W-:-:S02]  /*07b0*/  @P1 SHF.R.U32.HI R84, RZ, 0x3, R78 ;  /* 0x00000003ff541819 */ /* 0x000fc4000001164e */
[----:B------:R-:W-:Y:S01]  /*07c0*/  @!P0 LEA R26, R27, R82, 0x5 ;  /* 0x000000521b1a8211 */ /* 0x000fe200078e28ff */
[----:B------:R-:W-:Y:S02]  /*07d0*/  @P0 IMAD.U32 R82, RZ, RZ, UR4 ;  /* 0x00000004ff520e24 */ /* 0x000fe4000f8e00ff */
[----:B------:R-:W-:Y:S02]  /*07e0*/  @P1 IMAD R86, R28, 0x80, R84 ;  /* 0x000000801c561824 */ /* 0x000fe400078e0254 */
[----:B0-----:R-:W-:Y:S01]  /*07f0*/  @!P0 IMAD.IADD R25, R26, 0x1, R81 ;  /* 0x000000011a198824 */ /* 0x001fe200078e0251 */
[----:B------:R-:W-:Y:S01]  /*0800*/  @P0 IADD3 R81, PT, PT, R81, R82, R29 ;  /* 0x0000005251510210 */ /* 0x000fe20007ffe01d */
[----:B------:R-:W0:Y:S01]  /*0810*/  @P1 LDC.64 R26, c[0x0][0x380] ;  /* 0x0000e000ff1a1b82 */ /* 0x000e220000000a00 */
[----:B------:R-:W-:Y:S01]  /*0820*/  @P1 IMAD R89, R86, UR7, R85 ;  /* 0x0000000756591c24 */ /* 0x000fe2000f8e0255 */
[----:B------:R-:W-:Y:S02]  /*0830*/  @P2 SHF.R.U32.HI R85, RZ, 0x3, R77 ;  /* 0x00000003ff552819 */ /* 0x000fe4000001164d */
[----:B------:R-:W-:-:S03]  /*0840*/  @P3 SHF.R.U32.HI R93, RZ, 0x3, R30 ;  /* 0x00000003ff5d3819 */ /* 0x000fc6000001161e */
[C---:B------:R-:W-:Y:S01]  /*0850*/  @P2 IMAD R86, R28.reuse, 0x80, R85 ;  /* 0x000000801c562824 */ /* 0x040fe200078e0255 */
[----:B------:R-:W-:-:S03]  /*0860*/  @P3 LEA R28, R28, R93, 0x7 ;  /* 0x0000005d1c1c3211 */ /* 0x000fc600078e38ff */
[----:B------:R-:W-:Y:S02]  /*0870*/  @P2 IMAD R87, R86, UR7, R87 ;  /* 0x0000000756572c24 */ /* 0x000fe4000f8e0257 */
[----:B------:R-:W-:Y:S02]  /*0880*/  @P3 IMAD R83, R28, UR7, R83 ;  /* 0x000000071c533c24 */ /* 0x000fe4000f8e0253 */
[----:B------:R-:W-:Y:S01]  /*0890*/  IMAD.SHL.U32 R86, R78, 0x4, RZ ;  /* 0x000000044e567824 */ /* 0x000fe200078e00ff */
[----:B------:R-:W-:Y:S01]  /*08a0*/  @P2 LEA R88, R85, R82, 0x5 ;  /* 0x0000005255582211 */ /* 0x000fe200078e28ff */
[----:B0-----:R-:W-:-:S06]  /*08b0*/  @P1 IMAD.WIDE.U32 R26, R89, 0x4, R26 ;  /* 0x00000004591a1825 */ /* 0x001fcc00078e001a */
[----:B------:R-:W3:Y:S04]  /*08c0*/  @P1 LDG.E.CONSTANT R26, desc[UR8][R26.64] ;  /* 0x000000081a1a1981 */ /* 0x000ee8000c1e9900 */
[----:B--2---:R0:W-:Y:S02]  /*08d0*/  @!P0 STS [R25], R24 ;  /* 0x0000001819008388 */ /* 0x0041e40000000800 */
[----:B0-----:R-:W0:Y:S02]  /*08e0*/  @P2 LDC.64 R24, c[0x0][0x380] ;  /* 0x0000e000ff182b82 */ /* 0x001e240000000a00 */
[----:B0-----:R-:W-:Y:S01]  /*08f0*/  @P2 IMAD.WIDE.U32 R28, R87, 0x4, R24 ;  /* 0x00000004571c2825 */ /* 0x001fe200078e0018 */
[----:B------:R-:W-:-:S03]  /*0900*/  SHF.L.U32 R24, R77, 0x2, RZ ;  /* 0x000000024d187819 */ /* 0x000fc600000006ff */
[----:B------:R-:W-:Y:S01]  /*0910*/  IMAD.SHL.U32 R25, R30, 0x4, RZ ;  /* 0x000000041e197824 */ /* 0x000fe200078e00ff */
[----:B------:R-:W-:Y:S01]  /*0920*/  LOP3.LUT R87, R86, 0x1c, RZ, 0xc0, !PT ;  /* 0x0000001c56577812 */ /* 0x000fe200078ec0ff */
[----:B------:R-:W2:Y:S01]  /*0930*/  @P2 LDG.E.CONSTANT R28, desc[UR8][R28.64] ;  /* 0x000000081c1c2981 */ /* 0x000ea2000c1e9900 */
[----:B------:R-:W-:Y:S02]  /*0940*/  LOP3.LUT R91, R24, 0x1c, RZ, 0xc0, !PT ;  /* 0x0000001c185b7812 */ /* 0x000fe400078ec0ff */
[C---:B------:R-:W-:Y:S02]  /*0950*/  LOP3.LUT R89, R25.reuse, 0x1c, RZ, 0xc0, !PT ;  /* 0x0000001c19597812 */ /* 0x040fe400078ec0ff */
[----:B------:R-:W-:Y:S02]  /*0960*/  @!P1 LOP3.LUT R86, R86, 0xffffffe0, RZ, 0xc0, !PT ;  /* 0xffffffe056569812 */ /* 0x000fe400078ec0ff */
[----:B------:R-:W-:Y:S02]  /*0970*/  @!P2 LOP3.LUT R24, R24, 0xffffffe0, RZ, 0xc0, !PT ;  /* 0xffffffe01818a812 */ /* 0x000fe400078ec0ff */
[----:B------:R-:W-:-:S02]  /*0980*/  @!P3 LOP3.LUT R25, R25, 0xffffffe0, RZ, 0xc0, !PT ;  /* 0xffffffe01919b812 */ /* 0x000fc400078ec0ff */
[-C--:B------:R-:W-:Y:S02]  /*0990*/  @!P1 IADD3 R27, PT, PT, R87, R82.reuse, R86 ;  /* 0x00000052571b9210 */ /* 0x080fe40007ffe056 */
[-C--:B------:R-:W-:Y:S02]  /*09a0*/  @!P2 IADD3 R86, PT, PT, R91, R82.reuse, R24 ;  /* 0x000000525b56a210 */ /* 0x080fe40007ffe018 */
[----:B------:R-:W-:Y:S02]  /*09b0*/  @!P3 IADD3 R85, PT, PT, R89, R82, R25 ;  /* 0x000000525955b210 */ /* 0x000fe40007ffe019 */
[----:B------:R-:W0:Y:S02]  /*09c0*/  @P3 LDC.64 R24, c[0x0][0x380] ;  /* 0x0000e000ff183b82 */ /* 0x000e240000000a00 */
[----:B0-----:R-:W-:-:S06]  /*09d0*/  @P3 IMAD.WIDE.U32 R24, R83, 0x4, R24 ;  /* 0x0000000453183825 */ /* 0x001fcc00078e0018 */
[----:B------:R0:W4:Y:S01]  /*09e0*/  @P3 LDG.E.CONSTANT R24, desc[UR8][R24.64] ;  /* 0x0000000818183981 */ /* 0x000122000c1e9900 */
[--C-:B------:R-:W-:Y:S01]  /*09f0*/  @P1 IMAD R84, R84, 0x20, R82.reuse ;  /* 0x0000002054541824 */ /* 0x100fe200078e0252 */
[----:B------:R-:W0:Y:S01]  /*0a00*/  LDCU UR4, c[0x0][0x360] ;  /* 0x00006c00ff0477ac */ /* 0x000e220008000800 */
[----:B------:R-:W-:Y:S01]  /*0a10*/  @P3 IMAD R82, R93, 0x20, R82 ;  /* 0x000000205d523824 */ /* 0x000fe200078e0252 */
[----:B------:R-:W0:Y:S01]  /*0a20*/  LDC R83, c[0x0][0x364] ;  /* 0x0000d900ff537b82 */ /* 0x000e220000000800 */
[----:B------:R-:W-:Y:S01]  /*0a30*/  @P1 IMAD.IADD R87, R87, 0x1, R84 ;  /* 0x0000000157571824 */ /* 0x000fe200078e0254 */
[----:B------:R-:W-:Y:S01]  /*0a40*/  @P2 IADD3 R91, PT, PT, R91, R88, RZ ;  /* 0x000000585b5b2210 */ /* 0x000fe20007ffe0ff */
[----:B------:R1:W-:Y:S01]  /*0a50*/  @P0 STS [R81], RZ ;  /* 0x000000ff51000388 */ /* 0x0003e20000000800 */
[----:B------:R-:W-:-:S03]  /*0a60*/  @P3 IMAD.IADD R89, R89, 0x1, R82 ;  /* 0x0000000159593824 */ /* 0x000fc600078e0252 */
[----:B------:R1:W-:Y:S04]  /*0a70*/  @!P1 STS [R27], RZ ;  /* 0x000000ff1b009388 */ /* 0x0003e80000000800 */
[----:B---3--:R1:W-:Y:S01]  /*0a80*/  @P1 STS [R87], R26 ;  /* 0x0000001a57001388 */ /* 0x0083e20000000800 */
[----:B------:R-:W-:-:S03]  /*0a90*/  VIADD R79, R79, 0x4 ;  /* 0x000000044f4f7836 */ /* 0x000fc60000000000 */
[----:B------:R1:W-:Y:S02]  /*0aa0*/  @!P2 STS [R86], RZ ;  /* 0x000000ff5600a388 */ /* 0x0003e40000000800 */
[----:B------:R-:W-:Y:S01]  /*0ab0*/  ISETP.NE.AND P0, PT, R79, RZ, PT ;  /* 0x000000ff4f00720c */ /* 0x000fe20003f05270 */
[----:B0-----:R-:W-:-:S04]  /*0ac0*/  IMAD R25, R83, UR4, RZ ;  /* 0x0000000453197c24 */ /* 0x001fc8000f8e02ff */
[C---:B------:R-:W-:Y:S01]  /*0ad0*/  IMAD R77, R25.reuse, 0x4, R77 ;  /* 0x00000004194d7824 */ /* 0x040fe200078e024d */
[C---:B------:R-:W-:Y:S01]  /*0ae0*/  LEA R78, R25.reuse, R78, 0x2 ;  /* 0x0000004e194e7211 */ /* 0x040fe200078e10ff */
[C---:B------:R-:W-:Y:S01]  /*0af0*/  IMAD R30, R25.reuse, 0x4, R30 ;  /* 0x00000004191e7824 */ /* 0x040fe200078e021e */
[----:B------:R-:W-:Y:S01]  /*0b00*/  LEA R31, R25, R31, 0x2 ;  /* 0x0000001f191f7211 */ /* 0x000fe200078e10ff */
[----:B--2---:R1:W-:Y:S04]  /*0b10*/  @P2 STS [R91], R28 ;  /* 0x0000001c5b002388 */ /* 0x0043e80000000800 */
[----:B------:R1:W-:Y:S04]  /*0b20*/  @!P3 STS [R85], RZ ;  /* 0x000000ff5500b388 */ /* 0x0003e80000000800 */
[----:B----4-:R1:W-:Y:S01]  /*0b30*/  @P3 STS [R89], R24 ;  /* 0x0000001859003388 */ /* 0x0103e20000000800 */
[----:B------:R-:W-:Y:S05]  /*0b40*/  @P0 BRA `(.L_x_3) ;  /* 0xfffffff8008c0947 */ /* 0x000fea000383ffff */
[----:B-1----:R-:W-:-:S07]  /*0b50*/  IMAD.MOV.U32 R24, RZ, RZ, R46 ;  /* 0x000000ffff187224 */ /* 0x002fce00078e002e */
.L_x_2:
[----:B------:R-:W-:-:S13]  /*0b60*/  ISETP.NE.AND P1, PT, R75, RZ, PT ;  /* 0x000000ff4b00720c */ /* 0x000fda0003f25270 */
[----:B------:R-:W-:Y:S05]  /*0b70*/  @!P1 BRA `(.L_x_4) ;  /* 0x0000000400449947 */ /* 0x000fea0003800000 */
[----:B------:R-:W1:Y:S01]  /*0b80*/  S2R R27, SR_TID.Y ;  /* 0x00000000001b7919 */ /* 0x000e620000002200 */
[----:B------:R-:W2:Y:S01]  /*0b90*/  LDCU UR6, c[0x0][0x360] ;  /* 0x00006c00ff0677ac */ /* 0x000ea20008000800 */
[----:B------:R-:W2:Y:S01]  /*0ba0*/  LDC R29, c[0x0][0x364] ;  /* 0x0000d900ff1d7b82 */ /* 0x000ea20000000800 */
[----:B------:R-:W1:Y:S01]  /*0bb0*/  S2R R28, SR_TID.X ;  /* 0x00000000001c7919 */ /* 0x000e620000002100 */
[----:B------:R-:W3:Y:S01]  /*0bc0*/  LDCU UR7, c[0x0][0x3a0] ;  /* 0x00007400ff0777ac */ /* 0x000ee20008000800 */
[----:B------:R-:W4:Y:S01]  /*0bd0*/  S2R R26, SR_CTAID.Y ;  /* 0x00000000001a7919 */ /* 0x000f220000002600 */
[----:B------:R-:W5:Y:S01]  /*0be0*/  LDCU UR10, c[0x0][0x398] ;  /* 0x00007300ff0a77ac */ /* 0x000f620008000800 */
[----:B--2---:R-:W-:Y:S02]  /*0bf0*/  IMAD R25, R29, UR6, RZ ;  /* 0x000000061d197c24 */ /* 0x004fe4000f8e02ff */
[----:B-1----:R-:W-:-:S04]  /*0c00*/  IMAD R27, R27, UR6, R28 ;  /* 0x000000061b1b7c24 */ /* 0x002fc8000f8e021c */
[----:B------:R-:W-:Y:S02]  /*0c10*/  IMAD R78, R25, R24, R27 ;  /* 0x00000018194e7224 */ /* 0x000fe400078e021b */
[----:B----4-:R-:W-:-:S03]  /*0c20*/  IMAD.SHL.U32 R27, R26, 0x80, RZ ;  /* 0x000000801a1b7824 */ /* 0x010fc600078e00ff */
[C---:B------:R-:W-:Y:S02]  /*0c30*/  LOP3.LUT R25, R78.reuse, 0x7, RZ, 0xc0, !PT ;  /* 0x000000074e197812 */ /* 0x040fe400078ec0ff */
[----:B------:R-:W-:Y:S02]  /*0c40*/  LEA.HI R24, R78, R27, RZ, 0x1d ;  /* 0x0000001b4e187211 */ /* 0x000fe400078fe8ff */
[----:B------:R-:W-:-:S04]  /*0c50*/  LEA R28, R74, R25, 0x3 ;  /* 0x000000194a1c7211 */ /* 0x000fc800078e18ff */
[----:B---3--:R-:W-:-:S04]  /*0c60*/  ISETP.GE.AND P0, PT, R28, UR7, PT ;  /* 0x000000071c007c0c */ /* 0x008fc8000bf06270 */
[----:B-----5:R-:W-:-:S13]  /*0c70*/  ISETP.LT.AND P0, PT, R24, UR10, !P0 ;  /* 0x0000000a18007c0c */ /* 0x020fda000c701270 */
[----:B------:R-:W1:Y:S01]  /*0c80*/  @P0 LDC.64 R24, c[0x0][0x380] ;  /* 0x0000e000ff180b82 */ /* 0x000e620000000a00 */
[----:B------:R-:W-:-:S05]  /*0c90*/  @P0 SHF.R.U32.HI R77, RZ, 0x3, R78 ;  /* 0x00000003ff4d0819 */ /* 0x000fca000001164e */
[----:B------:R-:W-:-:S04]  /*0ca0*/  @P0 IMAD R31, R26, 0x80, R77 ;  /* 0x000000801a1f0824 */ /* 0x000fc800078e024d */
[----:B------:R-:W-:-:S04]  /*0cb0*/  @P0 IMAD R31, R31, UR7, R28 ;  /* 0x000000071f1f0c24 */ /* 0x000fc8000f8e021c */
[----:B-1----:R-:W-:-:S06]  /*0cc0*/  @P0 IMAD.WIDE.U32 R24, R31, 0x4, R24 ;  /* 0x000000041f180825 */ /* 0x002fcc00078e0018 */
[----:B0-----:R-:W2:Y:S01]  /*0cd0*/  @P0 LDG.E.CONSTANT R24, desc[UR8][R24.64] ;  /* 0x0000000818180981 */ /* 0x001ea2000c1e9900 */
[----:B------:R-:W0:Y:S01]  /*0ce0*/  S2UR UR5, SR_CgaCtaId ;  /* 0x00000000000579c3 */ /* 0x000e220000008800 */
[----:B------:R-:W-:Y:S01]  /*0cf0*/  UMOV UR4, 0x400 ;  /* 0x0000040000047882 */ /* 0x000fe20000000000 */
[----:B------:R-:W-:-:S05]  /*0d00*/  IMAD.SHL.U32 R28, R78, 0x4, RZ ;  /* 0x000000044e1c7824 */ /* 0x000fca00078e00ff */
[C---:B------:R-:W-:Y:S02]  /*0d10*/  LOP3.LUT R30, R28.reuse, 0x1c, RZ, 0xc0, !PT ;  /* 0x0000001c1c1e7812 */ /* 0x040fe400078ec0ff */
[----:B------:R-:W-:Y:S01]  /*0d20*/  @!P0 LOP3.LUT R31, R28, 0xffffffe0, RZ, 0xc0, !PT ;  /* 0xffffffe01c1f8812 */ /* 0x000fe200078ec0ff */
[----:B0-----:R-:W-:-:S06]  /*0d30*/  ULEA UR4, UR5, UR4, 0x18 ;  /* 0x0000000405047291 */ /* 0x001fcc000f8ec0ff */
[----:B------:R-:W-:-:S04]  /*0d40*/  @!P0 MOV R28, UR4 ;  /* 0x00000004001c8c02 */ /* 0x000fc80008000f00 */
[----:B------:R-:W-:Y:S01]  /*0d50*/  @!P0 IADD3 R31, PT, PT, R30, R28, R31 ;  /* 0x0000001c1e1f8210 */ /* 0x000fe20007ffe01f */
[----:B------:R-:W-:-:S04]  /*0d60*/  @P0 IMAD.U32 R28, RZ, RZ, UR4 ;  /* 0x00000004ff1c0e24 */ /* 0x000fc8000f8e00ff */
[----:B------:R-:W-:Y:S01]  /*0d70*/  @P0 IMAD R77, R77, 0x20, R28 ;  /* 0x000000204d4d0824 */ /* 0x000fe200078e021c */
[----:B------:R1:W-:Y:S04]  /*0d80*/  @!P0 STS [R31], RZ ;  /* 0x000000ff1f008388 */ /* 0x0003e80000000800 */
[----:B------:R-:W-:-:S05]  /*0d90*/  @P0 IADD3 R77, PT, PT, R30, R77, RZ ;  /* 0x0000004d1e4d0210 */ /* 0x000fca0007ffe0ff */
[----:B--2---:R1:W-:Y:S01]  /*0da0*/  @P0 STS [R77], R24 ;  /* 0x000000184d000388 */ /* 0x0043e20000000800 */
[----:B------:R-:W-:-:S13]  /*0db0*/  ISETP.NE.AND P0, PT, R75, 0x1, PT ;  /* 0x000000014b00780c */ /* 0x000fda0003f05270 */
[----:B-1----:R-:W-:Y:S05]  /*0dc0*/  @!P0 BRA `(.L_x_4) ;  /* 0x0000000000b08947 */ /* 0x002fea0003800000 */
[----:B------:R-:W-:-:S05]  /*0dd0*/  IMAD R78, R29, UR6, R78 ;  /* 0x000000061d4e7c24 */ /* 0x000fca000f8e024e */
[C---:B------:R-:W-:Y:S02]  /*0de0*/  LOP3.LUT R25, R78.reuse, 0x7, RZ, 0xc0, !PT ;  /* 0x000000074e197812 */ /* 0x040fe400078ec0ff */
[----:B------:R-:W-:-:S03]  /*0df0*/  LEA.HI R24, R78, R27, RZ, 0x1d ;  /* 0x0000001b4e187211 */ /* 0x000fc600078fe8ff */
[----:B------:R-:W-:-:S05]  /*0e00*/  IMAD R29, R74, 0x8, R25 ;  /* 0x000000084a1d7824 */ /* 0x000fca00078e0219 */
[----:B------:R-:W-:-:S04]  /*0e10*/  ISETP.GE.AND P0, PT, R29, UR7, PT ;  /* 0x000000071d007c0c */ /* 0x000fc8000bf06270 */
[----:B------:R-:W-:-:S13]  /*0e20*/  ISETP.LT.AND P0, PT, R24, UR10, !P0 ;  /* 0x0000000a18007c0c */ /* 0x000fda000c701270 */
[----:B------:R-:W0:Y:S01]  /*0e30*/  @P0 LDC.64 R24, c[0x0][0x380] ;  /* 0x0000e000ff180b82 */ /* 0x000e220000000a00 */
[----:B------:R-:W-:-:S05]  /*0e40*/  @P0 SHF.R.U32.HI R31, RZ, 0x3, R78 ;  /* 0x00000003ff1f0819 */ /* 0x000fca000001164e */
[----:B------:R-:W-:-:S04]  /*0e50*/  @P0 IMAD R30, R26, 0x80, R31 ;  /* 0x000000801a1e0824 */ /* 0x000fc800078e021f */
[----:B------:R-:W-:-:S04]  /*0e60*/  @P0 IMAD R29, R30, UR7, R29 ;  /* 0x000000071e1d0c24 */ /* 0x000fc8000f8e021d */
[----:B0-----:R-:W-:-:S06]  /*0e70*/  @P0 IMAD.WIDE.U32 R24, R29, 0x4, R24 ;  /* 0x000000041d180825 */ /* 0x001fcc00078e0018 */
[----:B------:R-:W2:Y:S01]  /*0e80*/  @P0 LDG.E.CONSTANT R24, desc[UR8][R24.64] ;  /* 0x0000000818180981 */ /* 0x000ea2000c1e9900 */
[----:B------:R-:W-:Y:S01]  /*0e90*/  SHF.L.U32 R29, R78, 0x2, RZ ;  /* 0x000000024e1d7819 */ /* 0x000fe200000006ff */
[----:B------:R-:W-:-:S03]  /*0ea0*/  @P0 IMAD R31, R31, 0x20, R28 ;  /* 0x000000201f1f0824 */ /* 0x000fc600078e021c */
[C---:B------:R-:W-:Y:S02]  /*0eb0*/  LOP3.LUT R30, R29.reuse, 0x1c, RZ, 0xc0, !PT ;  /* 0x0000001c1d1e7812 */ /* 0x040fe400078ec0ff */
[----:B------:R-:W-:-:S03]  /*0ec0*/  @!P0 LOP3.LUT R29, R29, 0xffffffe0, RZ, 0xc0, !PT ;  /* 0xffffffe01d1d8812 */ /* 0x000fc600078ec0ff */
[C---:B------:R-:W-:Y:S01]  /*0ed0*/  @P0 IMAD.IADD R31, R30.reuse, 0x1, R31 ;  /* 0x000000011e1f0824 */ /* 0x040fe200078e021f */
[----:B------:R-:W-:-:S05]  /*0ee0*/  @!P0 IADD3 R29, PT, PT, R30, R28, R29 ;  /* 0x0000001c1e1d8210 */ /* 0x000fca0007ffe01d */
[----:B------:R1:W-:Y:S04]  /*0ef0*/  @!P0 STS [R29], RZ ;  /* 0x000000ff1d008388 */ /* 0x0003e80000000800 */
[----:B--2---:R1:W-:Y:S01]  /*0f00*/  @P0 STS [R31], R24 ;  /* 0x000000181f000388 */ /* 0x0043e20000000800 */
[----:B------:R-:W-:-:S13]  /*0f10*/  ISETP.NE.AND P0, PT, R75, 0x2, PT ;  /* 0x000000024b00780c */ /* 0x000fda0003f05270 */
[----:B-1----:R-:W-:Y:S05]  /*0f20*/  @!P0 BRA `(.L_x_4) ;  /* 0x0000000000588947 */ /* 0x002fea0003800000 */
[----:B------:R-:W0:Y:S01]  /*0f30*/  LDC R24, c[0x0][0x364] ;  /* 0x0000d900ff187b82 */ /* 0x000e220000000800 */
[----:B------:R-:W-:Y:S01]  /*0f40*/  BSSY.RECONVERGENT B0, `(.L_x_4) ;  /* 0x0000014000007945 */ /* 0x000fe20003800200 */
[----:B0-----:R-:W-:-:S05]  /*0f50*/  IMAD R24, R24, UR6, R78 ;  /* 0x0000000618187c24 */ /* 0x001fca000f8e024e */
[----:B------:R-:W-:Y:S02]  /*0f60*/  LOP3.LUT R31, R24, 0x7, RZ, 0xc0, !PT ;  /* 0x00000007181f7812 */ /* 0x000fe400078ec0ff */
[----:B------:R-:W-:Y:S02]  /*0f70*/  SHF.R.U32.HI R29, RZ, 0x3, R24 ;  /* 0x00000003ff1d7819 */ /* 0x000fe40000011618 */
[----:B------:R-:W-:-:S03]  /*0f80*/  LEA R77, R74, R31, 0x3 ;  /* 0x0000001f4a4d7211 */ /* 0x000fc600078e18ff */
[----:B------:R-:W-:Y:S01]  /*0f90*/  IMAD.IADD R27, R27, 0x1, R29 ;  /* 0x000000011b1b7824 */ /* 0x000fe200078e021d */
[----:B------:R-:W-:-:S04]  /*0fa0*/  ISETP.GE.AND P0, PT, R77, UR7, PT ;  /* 0x000000074d007c0c */ /* 0x000fc8000bf06270 */
[----:B------:R-:W-:-:S13]  /*0fb0*/  ISETP.LT.AND P0, PT, R27, UR10, !P0 ;  /* 0x0000000a1b007c0c */ /* 0x000fda000c701270 */
[----:B------:R-:W-:-:S05]  /*0fc0*/  @!P0 IMAD R24, R29, 0x20, R28 ;  /* 0x000000201d188824 */ /* 0x000fca00078e021c */
[----:B------:R-:W-:-:S05]  /*0fd0*/  @!P0 LEA R24, R31, R24, 0x2 ;  /* 0x000000181f188211 */ /* 0x000fca00078e10ff */
[----:B------:R0:W-:Y:S01]  /*0fe0*/  @!P0 STS [R24], RZ ;  /* 0x000000ff18008388 */ /* 0x0001e20000000800 */
[----:B------:R-:W-:Y:S05]  /*0ff0*/  @!P0 BRA `(.L_x_5) ;  /* 0x0000000000208947 */ /* 0x000fea0003800000 */
[----:B0-----:R-:W0:Y:S01]  /*1000*/  LDC.64 R24, c[0x0][0x380] ;  /* 0x0000e000ff187b82 */ /* 0x001e220000000a00 */
[----:B------:R-:W-:-:S04]  /*1010*/  IMAD R26, R26, 0x80, R29 ;  /* 0x000000801a1a7824 */ /* 0x000fc800078e021d */
[----:B------:R-:W-:-:S04]  /*1020*/  IMAD R27, R26, UR7, R77 ;  /* 0x000000071a1b7c24 */ /* 0x000fc8000f8e024d */
[----:B0-----:R-:W-:-:S06]  /*1030*/  IMAD.WIDE.U32 R24, R27, 0x4, R24 ;  /* 0x000000041b187825 */ /* 0x001fcc00078e0018 */
[----:B------:R-:W2:Y:S01]  /*1040*/  LDG.E.CONSTANT R24, desc[UR8][R24.64] ;  /* 0x0000000818187981 */ /* 0x000ea2000c1e9900 */
[----:B------:R-:W-:-:S05]  /*1050*/  IMAD R28, R29, 0x20, R28 ;  /* 0x000000201d1c7824 */ /* 0x000fca00078e021c */
[----:B------:R-:W-:-:S05]  /*1060*/  LEA R31, R31, R28, 0x2 ;  /* 0x0000001c1f1f7211 */ /* 0x000fca00078e10ff */
[----:B--2---:R1:W-:Y:S02]  /*1070*/  STS [R31], R24 ;  /* 0x000000181f007388 */ /* 0x0043e40000000800 */
.L_x_5:
[----:B------:R-:W-:Y:S05]  /*1080*/  BSYNC.RECONVERGENT B0 ;  /* 0x0000000000007941 */ /* 0x000fea0003800200 */
.L_x_4:
[----:B------:R-:W2:Y:S01]  /*1090*/  LDCU UR7, c[0x0][0x360] ;  /* 0x00006c00ff0777ac */ /* 0x000ea20008000800 */
[----:B01----:R-:W-:Y:S01]  /*10a0*/  IMAD.MOV.U32 R24, RZ, RZ, RZ ;  /* 0x000000ffff187224 */ /* 0x003fe200078e00ff */
[----:B------:R-:W2:Y:S02]  /*10b0*/  LDCU UR4, c[0x0][0x364] ;  /* 0x00006c80ff0477ac */ /* 0x000ea40008000800 */
[----:B--2---:R-:W-:-:S04]  /*10c0*/  UIMAD UR4, UR7, UR4, URZ ;  /* 0x00000004070472a4 */ /* 0x004fc8000f8e02ff */
[----:B------:R-:W-:-:S09]  /*10d0*/  UISETP.GT.U32.AND UP0, UPT, UR4, 0x100, UPT ;  /* 0x000001000400788c */ /* 0x000fd2000bf04070 */
[----:B------:R-:W-:Y:S05]  /*10e0*/  BRA.U UP0, `(.L_x_6) ;  /* 0x0000000900d07547 */ /* 0x000fea000b800000 */
[----:B------:R-:W0:Y:S01]  /*10f0*/  S2R R29, SR_TID.Y ;  /* 0x00000000001d7919 */ /* 0x000e220000002200 */
[----:B------:R-:W1:Y:S01]  /*1100*/  S2UR UR4, SR_CTAID.X ;  /* 0x00000000000479c3 */ /* 0x000e620000002500 */
[----:B------:R-:W-:Y:S01]  /*1110*/  IMAD.SHL.U32 R28, R74, 0x8, RZ ;  /* 0x000000084a1c7824 */ /* 0x000fe200078e00ff */
[----:B------:R-:W2:Y:S01]  /*1120*/  LDCU UR13, c[0x0][0x3a0] ;  /* 0x00007400ff0d77ac */ /* 0x000ea20008000800 */
[----:B------:R-:W0:Y:S01]  /*1130*/  S2R R30, SR_TID.X ;  /* 0x00000000001e7919 */ /* 0x000e220000002100 */
[----:B------:R-:W3:Y:S01]  /*1140*/  LDCU UR12, c[0x0][0x39c] ;  /* 0x00007380ff0c77ac */ /* 0x000ee20008000800 */
[----:B-1----:R-:W-:Y:S01]  /*1150*/  MOV R77, UR4 ;  /* 0x00000004004d7c02 */ /* 0x002fe20008000f00 */
[----:B------:R-:W-:Y:S01]  /*1160*/  UMOV UR4, URZ ;  /* 0x000000ff00047c82 */ /* 0x000fe20008000000 */
[----:B0-23--:R-:W-:-:S07]  /*1170*/  IMAD R31, R29, UR7, R30 ;  /* 0x000000071d1f7c24 */ /* 0x00dfce000f8e021e */
.L_x_13:
[----:B01----:R-:W0:Y:S01]  /*1180*/  LDC R24, c[0x0][0x364] ;  /* 0x0000d900ff187b82 */ /* 0x003e220000000800 */
[----:B------:R-:W-:Y:S01]  /*1190*/  BSSY.RECONVERGENT B0, `(.L_x_7) ;  /* 0x0000030000007945 */ /* 0x000fe20003800200 */
[----:B0-----:R-:W-:-:S04]  /*11a0*/  IMAD R24, R24, UR7, RZ ;  /* 0x0000000718187c24 */ /* 0x001fc8000f8e02ff */
[----:B------:R-:W-:-:S05]  /*11b0*/  IMAD R31, R24, UR4, R31 ;  /* 0x00000004181f7c24 */ /* 0x000fca000f8e021f */
[C---:B------:R-:W-:Y:S02]  /*11c0*/  LOP3.LUT R26, R31.reuse, 0x7f, RZ, 0xc0, !PT ;  /* 0x0000007f1f1a7812 */ /* 0x040fe400078ec0ff */
[----:B------:R-:W-:-:S03]  /*11d0*/  LEA.HI R31, R31, R28, RZ, 0x19 ;  /* 0x0000001c1f1f7211 */ /* 0x000fc600078fc8ff */
[----:B------:R-:W-:-:S05]  /*11e0*/  IMAD R26, R77, 0x80, R26 ;  /* 0x000000804d1a7824 */ /* 0x000fca00078e021a */
[----:B------:R-:W-:-:S04]  /*11f0*/  ISETP.GE.AND P0, PT, R26, UR12, PT ;  /* 0x0000000c1a007c0c */ /* 0x000fc8000bf06270 */
[----:B------:R-:W-:-:S13]  /*1200*/  ISETP.GE.OR P0, PT, R31, UR13, P0 ;  /* 0x0000000d1f007c0c */ /* 0x000fda0008706670 */
[----:B------:R-:W-:Y:S05]  /*1210*/  @P0 BRA `(.L_x_8) ;  /* 0x0000000000680947 */ /* 0x000fea0003800000 */
[----:B------:R-:W0:Y:S01]  /*1220*/  S2R R24, SR_TID.Y ;  /* 0x0000000000187919 */ /* 0x000e220000002200 */
[----:B------:R-:W1:Y:S01]  /*1230*/  LDC R26, c[0x0][0x364] ;  /* 0x0000d900ff1a7b82 */ /* 0x000e620000000800 */
[----:B------:R-:W0:Y:S01]  /*1240*/  S2R R25, SR_TID.X ;  /* 0x0000000000197919 */ /* 0x000e220000002100 */
[----:B------:R-:W2:Y:S01]  /*1250*/  S2R R30, SR_CTAID.X ;  /* 0x00000000001e7919 */ /* 0x000ea20000002500 */
[----:B-1----:R-:W-:Y:S02]  /*1260*/  IMAD R26, R26, UR7, RZ ;  /* 0x000000071a1a7c24 */ /* 0x002fe4000f8e02ff */
[----:B0-----:R-:W-:-:S03]  /*1270*/  IMAD R27, R24, UR7, R25 ;  /* 0x00000007181b7c24 */ /* 0x001fc6000f8e0219 */
[----:B------:R-:W0:Y:S01]  /*1280*/  LDC.64 R24, c[0x0][0x388] ;  /* 0x0000e200ff187b82 */ /* 0x000e220000000a00 */
[----:B------:R-:W-:-:S05]  /*1290*/  IMAD R26, R26, UR4, R27 ;  /* 0x000000041a1a7c24 */ /* 0x000fca000f8e021b */
[----:B------:R-:W-:Y:S02]  /*12a0*/  LOP3.LUT R29, R26, 0x7f, RZ, 0xc0, !PT ;  /* 0x0000007f1a1d7812 */ /* 0x000fe400078ec0ff */
[----:B------:R-:W-:-:S03]  /*12b0*/  SHF.R.U32.HI R27, RZ, 0x7, R26 ;  /* 0x00000007ff1b7819 */ /* 0x000fc6000001161a */
[----:B--2---:R-:W-:Y:S01]  /*12c0*/  IMAD R30, R30, 0x80, R29 ;  /* 0x000000801e1e7824 */ /* 0x004fe200078e021d */
[----:B------:R-:W-:-:S05]  /*12d0*/  LEA R29, R74, R27, 0x3 ;  /* 0x0000001b4a1d7211 */ /* 0x000fca00078e18ff */
[----:B------:R-:W-:-:S04]  /*12e0*/  IMAD R29, R29, UR12, R30 ;  /* 0x0000000c1d1d7c24 */ /* 0x000fc8000f8e021e */
[----:B0-----:R-:W-:-:S06]  /*12f0*/  IMAD.WIDE R24, R29, 0x4, R24 ;  /* 0x000000041d187825 */ /* 0x001fcc00078e0218 */
[----:B------:R-:W2:Y:S01]  /*1300*/  LDG.E.CONSTANT R24, desc[UR8][R24.64] ;  /* 0x0000000818187981 */ /* 0x000ea2000c1e9900 */
[----:B------:R-:W0:Y:S01]  /*1310*/  S2UR UR6, SR_CgaCtaId ;  /* 0x00000000000679c3 */ /* 0x000e220000008800 */
[----:B------:R-:W-:Y:S01]  /*1320*/  UMOV UR5, 0x400 ;  /* 0x0000040000057882 */ /* 0x000fe20000000000 */
[----:B------:R-:W-:Y:S01]  /*1330*/  IMAD.SHL.U32 R26, R26, 0x4, RZ ;  /* 0x000000041a1a7824 */ /* 0x000fe200078e00ff */
[----:B------:R-:W-:-:S04]  /*1340*/  UIADD3 UR5, UPT, UPT, UR5, 0x1000, URZ ;  /* 0x0000100005057890 */ /* 0x000fc8000fffe0ff */
[----:B------:R-:W-:Y:S01]  /*1350*/  LOP3.LUT R26, R26, 0x1fc, RZ, 0xc0, !PT ;  /* 0x000001fc1a1a7812 */ /* 0x000fe200078ec0ff */
[----:B0-----:R-:W-:-:S06]  /*1360*/  ULEA UR5, UR6, UR5, 0x18 ;  /* 0x0000000506057291 */ /* 0x001fcc000f8ec0ff */
[----:B------:R-:W-:-:S05]  /*1370*/  IMAD.U32 R78, RZ, RZ, UR5 ;  /* 0x00000005ff4e7e24 */ /* 0x000fca000f8e00ff */
[----:B------:R-:W-:-:S05]  /*1380*/  LEA R27, R27, R78, 0x9 ;  /* 0x0000004e1b1b7211 */ /* 0x000fca00078e48ff */
[----:B------:R-:W-:-:S05]  /*1390*/  IMAD.IADD R27, R27, 0x1, R26 ;  /* 0x000000011b1b7824 */ /* 0x000fca00078e021a */
[----:B--2---:R0:W-:Y:S01]  /*13a0*/  STS [R27], R24 ;  /* 0x000000181b007388 */ /* 0x0041e20000000800 */
[----:B------:R-:W-:Y:S05]  /*13b0*/  BRA `(.L_x_9) ;  /* 0x0000000000347947 */ /* 0x000fea0003800000 */
.L_x_8:
[----:B------:R-:W0:Y:S01]  /*13c0*/  LDCU UR10, c[0x0][0x360] ;  /* 0x00006c00ff0a77ac */ /* 0x000e220008000800 */
[----:B------:R-:W1:Y:S01]  /*13d0*/  S2UR UR6, SR_CgaCtaId ;  /* 0x00000000000679c3 */ /* 0x000e620000008800 */
[----:B------:R-:W-:Y:S02]  /*13e0*/  UMOV UR5, 0x400 ;  /* 0x0000040000057882 */ /* 0x000fe40000000000 */
[----:B------:R-:W-:Y:S01]  /*13f0*/  UIADD3 UR5, UPT, UPT, UR5, 0x1000, URZ ;  /* 0x0000100005057890 */ /* 0x000fe2000fffe0ff */
[----:B0-----:R-:W-:-:S04]  /*1400*/  IMAD R29, R29, UR10, R30 ;  /* 0x0000000a1d1d7c24 */ /* 0x001fc8000f8e021e */
[----:B------:R-:W-:Y:S01]  /*1410*/  IMAD R29, R24, UR4, R29 ;  /* 0x00000004181d7c24 */ /* 0x000fe2000f8e021d */
[----:B-1----:R-:W-:-:S03]  /*1420*/  ULEA UR5, UR6, UR5, 0x18 ;  /* 0x0000000506057291 */ /* 0x002fc6000f8ec0ff */
[----:B------:R-:W-:-:S05]  /*1430*/  IMAD.SHL.U32 R29, R29, 0x4, RZ ;  /* 0x000000041d1d7824 */ /* 0x000fca00078e00ff */
[C---:B------:R-:W-:Y:S02]  /*1440*/  LOP3.LUT R25, R29.reuse, 0xfffffe00, RZ, 0xc0, !PT ;  /* 0xfffffe001d197812 */ /* 0x040fe400078ec0ff */
[----:B------:R-:W-:Y:S02]  /*1450*/  MOV R78, UR5 ;  /* 0x00000005004e7c02 */ /* 0x000fe40008000f00 */
[----:B------:R-:W-:-:S04]  /*1460*/  LOP3.LUT R29, R29, 0x1fc, RZ, 0xc0, !PT ;  /* 0x000001fc1d1d7812 */ /* 0x000fc800078ec0ff */
[----:B------:R-:W-:-:S05]  /*1470*/  IADD3 R25, PT, PT, R29, R78, R25 ;  /* 0x0000004e1d197210 */ /* 0x000fca0007ffe019 */
[----:B------:R1:W-:Y:S02]  /*1480*/  STS [R25], RZ ;  /* 0x000000ff19007388 */ /* 0x0003e40000000800 */
.L_x_9:
[----:B------:R-:W-:Y:S05]  /*1490*/  BSYNC.RECONVERGENT B0 ;  /* 0x0000000000007941 */ /* 0x000fea0003800200 */
.L_x_7:
[----:B------:R-:W2:Y:S01]  /*14a0*/  S2R R29, SR_TID.Y ;  /* 0x00000000001d7919 */ /* 0x000ea20000002200 */
[----:B------:R-:W3:Y:S01]  /*14b0*/  LDC R86, c[0x0][0x364] ;  /* 0x0000d900ff567b82 */ /* 0x000ee20000000800 */
[----:B------:R-:W-:Y:S01]  /*14c0*/  SHF.L.U32 R79, R74, 0x3, RZ ;  /* 0x000000034a4f7819 */ /* 0x000fe200000006ff */
[----:B------:R-:W2:Y:S01]  /*14d0*/  S2R R30, SR_TID.X ;  /* 0x00000000001e7919 */ /* 0x000ea20000002100 */
[----:B------:R-:W4:Y:S01]  /*14e0*/  S2R R77, SR_CTAID.X ;  /* 0x00000000004d7919 */ /* 0x000f220000002500 */
[----:B---3--:R-:W-:Y:S02]  /*14f0*/  IMAD R86, R86, UR7, RZ ;  /* 0x0000000756567c24 */ /* 0x008fe4000f8e02ff */
[----:B--2---:R-:W-:-:S04]  /*1500*/  IMAD R31, R29, UR7, R30 ;  /* 0x000000071d1f7c24 */ /* 0x004fc8000f8e021e */
[----:B-1----:R-:W-:-:S04]  /*1510*/  IMAD R25, R86, UR4, R31 ;  /* 0x0000000456197c24 */ /* 0x002fc8000f8e021f */
[----:B0-----:R-:W-:-:S05]  /*1520*/  IMAD.IADD R24, R86, 0x1, R25 ;  /* 0x0000000156187824 */ /* 0x001fca00078e0219 */
[C---:B------:R-:W-:Y:S02]  /*1530*/  LOP3.LUT R26, R24.reuse, 0x7f, RZ, 0xc0, !PT ;  /* 0x0000007f181a7812 */ /* 0x040fe400078ec0ff */
[----:B------:R-:W-:-:S03]  /*1540*/  LEA.HI R24, R24, R79, RZ, 0x19 ;  /* 0x0000004f18187211 */ /* 0x000fc600078fc8ff */
[----:B----4-:R-:W-:-:S05]  /*1550*/  IMAD R26, R77, 0x80, R26 ;  /* 0x000000804d1a7824 */ /* 0x010fca00078e021a */
[----:B------:R-:W-:-:S04]  /*1560*/  ISETP.GE.AND P0, PT, R26, UR12, PT ;  /* 0x0000000c1a007c0c */ /* 0x000fc8000bf06270 */
[----:B------:R-:W-:-:S13]  /*1570*/  ISETP.LT.AND P0, PT, R24, UR13, !P0 ;  /* 0x0000000d18007c0c */ /* 0x000fda000c701270 */
[----:B------:R-:W0:Y:S08]  /*1580*/  @!P0 LDC R87, c[0x0][0x360] ;  /* 0x0000d800ff578b82 */ /* 0x000e300000000800 */
[----:B------:R-:W1:Y:S08]  /*1590*/  @P0 LDC R80, c[0x0][0x364] ;  /* 0x0000d900ff500b82 */ /* 0x000e700000000800 */
[----:B------:R-:W2:Y:S01]  /*15a0*/  LDC R84, c[0x0][0x364] ;  /* 0x0000d900ff547b82 */ /* 0x000ea20000000800 */
[----:B-1----:R-:W-:-:S02]  /*15b0*/  @P0 IMAD R80, R80, UR7, RZ ;  /* 0x0000000750500c24 */ /* 0x002fc4000f8e02ff */
[----:B--2---:R-:W-:-:S04]  /*15c0*/  IMAD R84, R84, UR7, RZ ;  /* 0x0000000754547c24 */ /* 0x004fc8000f8e02ff */
[----:B------:R-:W-:-:S05]  /*15d0*/  IMAD R25, R84, UR4, R31 ;  /* 0x0000000454197c24 */ /* 0x000fca000f8e021f */
[----:B------:R-:W-:Y:S01]  /*15e0*/  IADD3 R24, PT, PT, R84, R25, R84 ;  /* 0x0000001954187210 */ /* 0x000fe20007ffe054 */
[----:B------:R-:W-:-:S03]  /*15f0*/  @P0 IMAD R25, R80, UR4, R31 ;  /* 0x0000000450190c24 */ /* 0x000fc6000f8e021f */
[----:B------:R-:W-:Y:S01]  /*1600*/  LOP3.LUT R26, R24, 0x7f, RZ, 0xc0, !PT ;  /* 0x0000007f181a7812 */ /* 0x000fe200078ec0ff */
[----:B------:R-:W-:Y:S01]  /*1610*/  @P0 IMAD.IADD R80, R80, 0x1, R25 ;  /* 0x0000000150500824 */ /* 0x000fe200078e0219 */
[----:B------:R-:W-:Y:S02]  /*1620*/  LEA.HI R24, R24, R79, RZ, 0x19 ;  /* 0x0000004f18187211 */ /* 0x000fe400078fc8ff */
[----:B------:R-:W-:Y:S02]  /*1630*/  LEA R26, R77, R26, 0x7 ;  /* 0x0000001a4d1a7211 */ /* 0x000fe400078e38ff */
[----:B------:R-:W-:Y:S02]  /*1640*/  @P0 SHF.R.U32.HI R83, RZ, 0x7, R80 ;  /* 0x00000007ff530819 */ /* 0x000fe40000011650 */
[----:B------:R-:W-:-:S04]  /*1650*/  ISETP.GE.AND P2, PT, R26, UR12, PT ;  /* 0x0000000c1a007c0c */ /* 0x000fc8000bf46270 */
[----:B------:R-:W-:Y:S02]  /*1660*/  ISETP.LT.AND P2, PT, R24, UR13, !P2 ;  /* 0x0000000d18007c0c */ /* 0x000fe4000d741270 */
[----:B------:R-:W-:-:S11]  /*1670*/  @P0 LOP3.LUT R24, R80, 0x7f, RZ, 0xc0, !PT ;  /* 0x0000007f50180812 */ /* 0x000fd600078ec0ff */
[----:B------:R-:W1:Y:S08]  /*1680*/  @!P2 LDC R85, c[0x0][0x360] ;  /* 0x0000d800ff55ab82 */ /* 0x000e700000000800 */
[----:B------:R-:W2:Y:S02]  /*1690*/  @P2 LDC R82, c[0x0][0x364] ;  /* 0x0000d900ff522b82 */ /* 0x000ea40000000800 */
[----:B--2---:R-:W-:-:S04]  /*16a0*/  @P2 IMAD R82, R82, UR7, RZ ;  /* 0x0000000752522c24 */ /* 0x004fc8000f8e02ff */
[----:B------:R-:W-:-:S05]  /*16b0*/  @P2 IMAD R25, R82, UR4, R31 ;  /* 0x0000000452192c24 */ /* 0x000fca000f8e021f */
[----:B------:R-:W-:Y:S02]  /*16c0*/  @P2 IADD3 R82, PT, PT, R82, R25, R82 ;  /* 0x0000001952522210 */ /* 0x000fe40007ffe052 */
[----:B------:R-:W-:Y:S02]  /*16d0*/  @P0 LEA R25, R77, R24, 0x7 ;  /* 0x000000184d190211 */ /* 0x000fe400078e38ff */
[----:B------:R-:W-:Y:S02]  /*16e0*/  @P2 LOP3.LUT R24, R82, 0x7f, RZ, 0xc0, !PT ;  /* 0x0000007f52182812 */ /* 0x000fe400078ec0ff */
[----:B------:R-:W-:-:S03]  /*16f0*/  @P2 SHF.R.U32.HI R81, RZ, 0x7, R82 ;  /* 0x00000007ff512819 */ /* 0x000fc60000011652 */
[----:B------:R-:W-:Y:S01]  /*1700*/  @P2 IMAD R27, R77, 0x80, R24 ;  /* 0x000000804d1b2824 */ /* 0x000fe200078e0218 */
[C---:B------:R-:W-:Y:S01]  /*1710*/  @P0 LEA R24, R74.reuse, R83, 0x3 ;  /* 0x000000534a180211 */ /* 0x040fe200078e18ff */
[----:B------:R-:W-:-:S04]  /*1720*/  @P2 IMAD R26, R74, 0x8, R81 ;  /* 0x000000084a1a2824 */ /* 0x000fc800078e0251 */
[----:B------:R-:W-:Y:S02]  /*1730*/  @P2 IMAD R91, R26, UR12, R27 ;  /* 0x0000000c1a5b2c24 */ /* 0x000fe4000f8e021b */
[----:B------:R-:W2:Y:S01]  /*1740*/  @P0 LDC.64 R26, c[0x0][0x388] ;  /* 0x0000e200ff1a0b82 */ /* 0x000ea20000000a00 */
[----:B------:R-:W-:-:S07]  /*1750*/  @P0 IMAD R89, R24, UR12, R25 ;  /* 0x0000000c18590c24 */ /* 0x000fce000f8e0219 */
[----:B------:R-:W3:Y:S01]  /*1760*/  @P2 LDC.64 R24, c[0x0][0x388] ;  /* 0x0000e200ff182b82 */ /* 0x000ee20000000a00 */
[----:B--2---:R-:W-:-:S06]  /*1770*/  @P0 IMAD.WIDE R26, R89, 0x4, R26 ;  /* 0x00000004591a0825 */ /* 0x004fcc00078e021a */
[----:B------:R2:W4:Y:S01]  /*1780*/  @P0 LDG.E.CONSTANT R26, desc[UR8][R26.64] ;  /* 0x000000081a1a0981 */ /* 0x000522000c1e9900 */
[----:B---3--:R-:W-:-:S06]  /*1790*/  @P2 IMAD.WIDE R24, R91, 0x4, R24 ;  /* 0x000000045b182825 */ /* 0x008fcc00078e0218 */
[----:B------:R3:W5:Y:S01]  /*17a0*/  @P2 LDG.E.CONSTANT R24, desc[UR8][R24.64] ;  /* 0x0000000818182981 */ /* 0x000762000c1e9900 */
[C-C-:B-1----:R-:W-:Y:S02]  /*17b0*/  @!P2 IMAD R89, R29.reuse, R85, R30.reuse ;  /* 0x000000551d59a224 */ /* 0x142fe400078e021e */
[----:B------:R-:W1:Y:S01]  /*17c0*/  LDC R85, c[0x0][0x364] ;  /* 0x0000d900ff557b82 */ /* 0x000e620000000800 */
[----:B------:R-:W-:Y:S01]  /*17d0*/  @P0 SHF.L.U32 R80, R80, 0x2, RZ ;  /* 0x0000000250500819 */ /* 0x000fe200000006ff */
[----:B0-----:R-:W-:Y:S01]  /*17e0*/  @!P0 IMAD R87, R29, R87, R30 ;  /* 0x000000571d578224 */ /* 0x001fe200078e021e */
[----:B------:R-:W-:Y:S02]  /*17f0*/  @P0 LEA R83, R83, R78, 0x9 ;  /* 0x0000004e53530211 */ /* 0x000fe400078e48ff */
[----:B------:R-:W-:Y:S01]  /*1800*/  @P0 LOP3.LUT R80, R80, 0x1fc, RZ, 0xc0, !PT ;  /* 0x000001fc50500812 */ /* 0x000fe200078ec0ff */
[----:B------:R-:W-:Y:S02]  /*1810*/  @!P0 IMAD R87, R86, UR4, R87 ;  /* 0x0000000456578c24 */ /* 0x000fe4000f8e0257 */
[----:B------:R-:W-:-:S02]  /*1820*/  @!P2 IMAD R91, R84, UR4, R89 ;  /* 0x00000004545bac24 */ /* 0x000fc4000f8e0259 */
[----:B------:R-:W-:Y:S01]  /*1830*/  @P0 IMAD.IADD R83, R83, 0x1, R80 ;  /* 0x0000000153530824 */ /* 0x000fe200078e0250 */
[----:B------:R-:W-:Y:S02]  /*1840*/  @!P0 IADD3 R87, PT, PT, R86, R87, RZ ;  /* 0x0000005756578210 */ /* 0x000fe40007ffe0ff */
[----:B------:R-:W-:Y:S02]  /*1850*/  @!P2 IADD3 R91, PT, PT, R84, R91, R84 ;  /* 0x0000005b545ba210 */ /* 0x000fe40007ffe054 */
[----:B------:R-:W-:Y:S01]  /*1860*/  @P2 SHF.L.U32 R82, R82, 0x2, RZ ;  /* 0x0000000252522819 */ /* 0x000fe200000006ff */
[----:B------:R-:W-:Y:S02]  /*1870*/  @!P0 IMAD.SHL.U32 R87, R87, 0x4, RZ ;  /* 0x0000000457578824 */ /* 0x000fe400078e00ff */
[----:B-1----:R-:W-:-:S04]  /*1880*/  IMAD R80, R85, UR7, RZ ;  /* 0x0000000755507c24 */ /* 0x002fc8000f8e02ff */
[----:B------:R-:W-:Y:S01]  /*1890*/  IMAD R85, R80, UR4, R31 ;  /* 0x0000000450557c24 */ /* 0x000fe2000f8e021f */
[----:B------:R-:W-:Y:S01]  /*18a0*/  @P2 LOP3.LUT R82, R82, 0x1fc, RZ, 0xc0, !PT ;  /* 0x000001fc52522812 */ /* 0x000fe200078ec0ff */
[----:B------:R-:W-:Y:S02]  /*18b0*/  @P2 IMAD R81, R81, 0x200, R78 ;  /* 0x0000020051512824 */ /* 0x000fe400078e024e */
[----:B------:R-:W-:Y:S01]  /*18c0*/  @!P2 IMAD.SHL.U32 R91, R91, 0x4, RZ ;  /* 0x000000045b5ba824 */ /* 0x000fe200078e00ff */
[C---:B------:R-:W-:Y:S02]  /*18d0*/  IADD3 R85, PT, PT, R80.reuse, R85, R80 ;  /* 0x0000005550557210 */ /* 0x040fe40007ffe050 */
[----:B------:R-:W-:Y:S02]  /*18e0*/  @!P0 LOP3.LUT R89, R87, 0xfffffe00, RZ, 0xc0, !PT ;  /* 0xfffffe0057598812 */ /* 0x000fe400078ec0ff */
[----:B------:R-:W-:Y:S01]  /*18f0*/  @P2 IADD3 R81, PT, PT, R81, R82, RZ ;  /* 0x0000005251512210 */ /* 0x000fe20007ffe0ff */
[----:B------:R-:W-:Y:S01]  /*1900*/  IMAD.IADD R82, R80, 0x1, R85 ;  /* 0x0000000150527824 */ /* 0x000fe200078e0255 */
[----:B------:R-:W-:-:S02]  /*1910*/  @!P0 LOP3.LUT R87, R87, 0x1fc, RZ, 0xc0, !PT ;  /* 0x000001fc57578812 */ /* 0x000fc400078ec0ff */
[C---:B--2---:R-:W-:Y:S02]  /*1920*/  @!P2 LOP3.LUT R27, R91.reuse, 0xfffffe00, RZ, 0xc0, !PT ;  /* 0xfffffe005b1ba812 */ /* 0x044fe400078ec0ff */
[----:B------:R-:W-:Y:S02]  /*1930*/  @!P2 LOP3.LUT R91, R91, 0x1fc, RZ, 0xc0, !PT ;  /* 0x000001fc5b5ba812 */ /* 0x000fe400078ec0ff */
[-C--:B---3--:R-:W-:Y:S02]  /*1940*/  @!P0 IADD3 R25, PT, PT, R87, R78.reuse, R89 ;  /* 0x0000004e57198210 */ /* 0x088fe40007ffe059 */
[C---:B------:R-:W-:Y:S02]  /*1950*/  LOP3.LUT R84, R82.reuse, 0x7f, RZ, 0xc0, !PT ;  /* 0x0000007f52547812 */ /* 0x040fe400078ec0ff */
[----:B------:R-:W-:Y:S01]  /*1960*/  @!P2 IADD3 R27, PT, PT, R91, R78, R27 ;  /* 0x0000004e5b1ba210 */ /* 0x000fe20007ffe01b */
[----:B------:R0:W-:Y:S01]  /*1970*/  @!P0 STS [R25], RZ ;  /* 0x000000ff19008388 */ /* 0x0001e20000000800 */
[----:B------:R-:W-:-:S02]  /*1980*/  LEA.HI R79, R82, R79, RZ, 0x19 ;  /* 0x0000004f524f7211 */ /* 0x000fc400078fc8ff */
[----:B------:R-:W-:Y:S01]  /*1990*/  LEA R84, R77, R84, 0x7 ;  /* 0x000000544d547211 */ /* 0x000fe200078e38ff */
[----:B------:R-:W-:Y:S01]  /*19a0*/  BSSY.RECONVERGENT B0, `(.L_x_10) ;  /* 0x0000024000007945 */ /* 0x000fe20003800200 */
[----:B----4-:R0:W-:Y:S02]  /*19b0*/  @P0 STS [R83], R26 ;  /* 0x0000001a53000388 */ /* 0x0101e40000000800 */
[----:B------:R-:W-:Y:S02]  /*19c0*/  ISETP.GE.AND P0, PT, R84, UR12, PT ;  /* 0x0000000c54007c0c */ /* 0x000fe4000bf06270 */
[----:B------:R0:W-:Y:S04]  /*19d0*/  @!P2 STS [R27], RZ ;  /* 0x000000ff1b00a388 */ /* 0x0001e80000000800 */
[----:B-----5:R0:W-:Y:S01]  /*19e0*/  @P2 STS [R81], R24 ;  /* 0x0000001851002388 */ /* 0x0201e20000000800 */
[----:B------:R-:W-:-:S13]  /*19f0*/  ISETP.LT.AND P2, PT, R79, UR13, PT ;  /* 0x0000000d4f007c0c */ /* 0x000fda000bf41270 */
[----:B0-----:R-:W-:Y:S05]  /*1a00*/  @!P0 BRA P2, `(.L_x_11) ;  /* 0x00000000002c8947 */ /* 0x001fea0001000000 */
[----:B------:R-:W0:Y:S02]  /*1a10*/  LDCU UR5, c[0x0][0x360] ;  /* 0x00006c00ff0577ac */ /* 0x000e240008000800 */
[----:B0-----:R-:W-:-:S04]  /*1a20*/  IMAD R25, R29, UR5, R30 ;  /* 0x000000051d197c24 */ /* 0x001fc8000f8e021e */
[----:B------:R-:W-:-:S05]  /*1a30*/  IMAD R25, R80, UR4, R25 ;  /* 0x0000000450197c24 */ /* 0x000fca000f8e0219 */
[----:B------:R-:W-:-:S05]  /*1a40*/  IADD3 R25, PT, PT, R80, R25, R80 ;  /* 0x0000001950197210 */ /* 0x000fca0007ffe050 */
[----:B------:R-:W-:-:S05]  /*1a50*/  IMAD.IADD R25, R80, 0x1, R25 ;  /* 0x0000000150197824 */ /* 0x000fca00078e0219 */
[----:B------:R-:W-:-:S04]  /*1a60*/  SHF.L.U32 R25, R25, 0x2, RZ ;  /* 0x0000000219197819 */ /* 0x000fc800000006ff */
[C---:B------:R-:W-:Y:S02]  /*1a70*/  LOP3.LUT R27, R25.reuse, 0xfffffe00, RZ, 0xc0, !PT ;  /* 0xfffffe00191b7812 */ /* 0x040fe400078ec0ff */
[----:B------:R-:W-:-:S04]  /*1a80*/  LOP3.LUT R25, R25, 0x1fc, RZ, 0xc0, !PT ;  /* 0x000001fc19197812 */ /* 0x000fc800078ec0ff */
[----:B------:R-:W-:-:S05]  /*1a90*/  IADD3 R25, PT, PT, R25, R78, R27 ;  /* 0x0000004e19197210 */ /* 0x000fca0007ffe01b */
[----:B------:R0:W-:Y:S01]  /*1aa0*/  STS [R25], RZ ;  /* 0x000000ff19007388 */ /* 0x0001e20000000800 */
[----:B------:R-:W-:Y:S05]  /*1ab0*/  BRA `(.L_x_12) ;  /* 0x0000000000487947 */ /* 0x000fea0003800000 */
.L_x_11:
[----:B------:R-:W0:Y:S08]  /*1ac0*/  LDC R26, c[0x0][0x364] ;  /* 0x0000d900ff1a7b82 */ /* 0x000e300000000800 */
[----:B------:R-:W1:Y:S01]  /*1ad0*/  LDC.64 R24, c[0x0][0x388] ;  /* 0x0000e200ff187b82 */ /* 0x000e620000000a00 */
[----:B0-----:R-:W-:-:S04]  /*1ae0*/  IMAD R26, R26, UR7, RZ ;  /* 0x000000071a1a7c24 */ /* 0x001fc8000f8e02ff */
[----:B------:R-:W-:-:S05]  /*1af0*/  IMAD R27, R26, UR4, R31 ;  /* 0x000000041a1b7c24 */ /* 0x000fca000f8e021f */
[----:B------:R-:W-:-:S05]  /*1b00*/  IADD3 R27, PT, PT, R26, R27, R26 ;  /* 0x0000001b1a1b7210 */ /* 0x000fca0007ffe01a */
[----:B------:R-:W-:-:S05]  /*1b10*/  IMAD.IADD R27, R26, 0x1, R27 ;  /* 0x000000011a1b7824 */ /* 0x000fca00078e021b */
[----:B------:R-:W-:Y:S02]  /*1b20*/  LOP3.LUT R26, R27, 0x7f, RZ, 0xc0, !PT ;  /* 0x0000007f1b1a7812 */ /* 0x000fe400078ec0ff */
[----:B------:R-:W-:Y:S02]  /*1b30*/  SHF.R.U32.HI R79, RZ, 0x7, R27 ;  /* 0x00000007ff4f7819 */ /* 0x000fe4000001161b */
[----:B------:R-:W-:-:S03]  /*1b40*/  LEA R81, R77, R26, 0x7 ;  /* 0x0000001a4d517211 */ /* 0x000fc600078e38ff */
[----:B------:R-:W-:-:S04]  /*1b50*/  IMAD R26, R74, 0x8, R79 ;  /* 0x000000084a1a7824 */ /* 0x000fc800078e024f */
[----:B------:R-:W-:-:S04]  /*1b60*/  IMAD R81, R26, UR12, R81 ;  /* 0x0000000c1a517c24 */ /* 0x000fc8000f8e0251 */
[----:B-1----:R-:W-:-:S06]  /*1b70*/  IMAD.WIDE R24, R81, 0x4, R24 ;  /* 0x0000000451187825 */ /* 0x002fcc00078e0218 */
[----:B------:R-:W2:Y:S01]  /*1b80*/  LDG.E.CONSTANT R24, desc[UR8][R24.64] ;  /* 0x0000000818187981 */ /* 0x000ea2000c1e9900 */
[----:B------:R-:W-:Y:S01]  /*1b90*/  SHF.L.U32 R27, R27, 0x2, RZ ;  /* 0x000000021b1b7819 */ /* 0x000fe200000006ff */
[----:B------:R-:W-:-:S03]  /*1ba0*/  IMAD R78, R79, 0x200, R78 ;  /* 0x000002004f4e7824 */ /* 0x000fc600078e024e */
[----:B------:R-:W-:-:S04]  /*1bb0*/  LOP3.LUT R27, R27, 0x1fc, RZ, 0xc0, !PT ;  /* 0x000001fc1b1b7812 */ /* 0x000fc800078ec0ff */
[----:B------:R-:W-:-:S05]  /*1bc0*/  IADD3 R27, PT, PT, R78, R27, RZ ;  /* 0x0000001b4e1b7210 */ /* 0x000fca0007ffe0ff */
[----:B--2---:R1:W-:Y:S02]  /*1bd0*/  STS [R27], R24 ;  /* 0x000000181b007388 */ /* 0x0043e40000000800 */
.L_x_12:
[----:B------:R-:W-:Y:S05]  /*1be0*/  BSYNC.RECONVERGENT B0 ;  /* 0x0000000000007941 */ /* 0x000fea0003800200 */
.L_x_10:
[----:B------:R-:W-:-:S06]  /*1bf0*/  UIADD3 UR4, UPT, UPT, UR4, 0x4, URZ ;  /* 0x0000000404047890 */ /* 0x000fcc000fffe0ff */
[----:B------:R-:W-:-:S13]  /*1c00*/  ISETP.NE.AND P0, PT, R46, UR4, PT ;  /* 0x000000042e007c0c */ /* 0x000fda000bf05270 */
[----:B------:R-:W-:Y:S05]  /*1c10*/  @P0 BRA `(.L_x_13) ;  /* 0xfffffff400580947 */ /* 0x000fea000383ffff */
[----:B-1----:R-:W-:-:S07]  /*1c20*/  IMAD.MOV.U32 R24, RZ, RZ, R46 ;  /* 0x000000ffff187224 */ /* 0x002fce00078e002e */
.L_x_6:
[----:B------:R-:W-:Y:S05]  /*1c30*/  @!P1 BRA `(.L_x_1) ;  /* 0x0000000400409947 */ /* 0x000fea0003800000 */
[----:B0-----:R-:W0:Y:S01]  /*1c40*/  S2R R25, SR_TID.Y ;  /* 0x0000000000197919 */ /* 0x001e220000002200 */
[----:B------:R-:W1:Y:S01]  /*1c50*/  LDC R29, c[0x0][0x364] ;  /* 0x0000d900ff1d7b82 */ /* 0x000e620000000800 */
[----:B------:R-:W2:Y:S01]  /*1c60*/  LDCU UR6, c[0x0][0x39c] ;  /* 0x00007380ff0677ac */ /* 0x000ea20008000800 */
[----:B------:R-:W-:Y:S01]  /*1c70*/  SHF.L.U32 R27, R74, 0x3, RZ ;  /* 0x000000034a1b7819 */ /* 0x000fe200000006ff */
[----:B------:R-:W0:Y:S01]  /*1c80*/  S2R R28, SR_TID.X ;  /* 0x00000000001c7919 */ /* 0x000e220000002100 */
[----:B------:R-:W3:Y:S01]  /*1c90*/  LDCU UR10, c[0x0][0x3a0] ;  /* 0x00007400ff0a77ac */ /* 0x000ee20008000800 */
[----:B------:R-:W4:Y:S01]  /*1ca0*/  S2R R26, SR_CTAID.X ;  /* 0x00000000001a7919 */ /* 0x000f220000002500 */
[----:B0-----:R-:W-:Y:S02]  /*1cb0*/  IMAD R28, R25, UR7, R28 ;  /* 0x00000007191c7c24 */ /* 0x001fe4000f8e021c */
[----:B-1----:R-:W-:-:S04]  /*1cc0*/  IMAD R25, R29, UR7, RZ ;  /* 0x000000071d197c24 */ /* 0x002fc8000f8e02ff */
[----:B------:R-:W-:-:S05]  /*1cd0*/  IMAD R78, R25, R24, R28 ;  /* 0x00000018194e7224 */ /* 0x000fca00078e021c */
[C---:B------:R-:W-:Y:S02]  /*1ce0*/  LOP3.LUT R25, R78.reuse, 0x7f, RZ, 0xc0, !PT ;  /* 0x0000007f4e197812 */ /* 0x040fe400078ec0ff */
[----:B------:R-:W-:-:S03]  /*1cf0*/  LEA.HI R24, R78, R27, RZ, 0x19 ;  /* 0x0000001b4e187211 */ /* 0x000fc600078fc8ff */
[----:B----4-:R-:W-:-:S05]  /*1d00*/  IMAD R28, R26, 0x80, R25 ;  /* 0x000000801a1c7824 */ /* 0x010fca00078e0219 */
[----:B--2---:R-:W-:-:S04]  /*1d10*/  ISETP.GE.AND P0, PT, R28, UR6, PT ;  /* 0x000000061c007c0c */ /* 0x004fc8000bf06270 */
[----:B---3--:R-:W-:-:S13]  /*1d20*/  ISETP.LT.AND P0, PT, R24, UR10, !P0 ;  /* 0x0000000a18007c0c */ /* 0x008fda000c701270 */
[----:B------:R-:W0:Y:S01]  /*1d30*/  @P0 LDC.64 R24, c[0x0][0x388] ;  /* 0x0000e200ff180b82 */ /* 0x000e220000000a00 */
[----:B------:R-:W-:-:S04]  /*1d40*/  @P0 SHF.R.U32.HI R77, RZ, 0x7, R78 ;  /* 0x00000007ff4d0819 */ /* 0x000fc8000001164e */
[----:B------:R-:W-:-:S05]  /*1d50*/  @P0 LEA R31, R74, R77, 0x3 ;  /* 0x0000004d4a1f0211 */ /* 0x000fca00078e18ff */
[----:B------:R-:W-:-:S04]  /*1d60*/  @P0 IMAD R31, R31, UR6, R28 ;  /* 0x000000061f1f0c24 */ /* 0x000fc8000f8e021c */
[----:B0-----:R-:W-:-:S06]  /*1d70*/  @P0 IMAD.WIDE R24, R31, 0x4, R24 ;  /* 0x000000041f180825 */ /* 0x001fcc00078e0218 */
[----:B------:R-:W2:Y:S01]  /*1d80*/  @P0 LDG.E.CONSTANT R24, desc[UR8][R24.64] ;  /* 0x0000000818180981 */ /* 0x000ea2000c1e9900 */
[----:B------:R-:W0:Y:S01]  /*1d90*/  S2UR UR5, SR_CgaCtaId ;  /* 0x00000000000579c3 */ /* 0x000e220000008800 */
[----:B------:R-:W-:Y:S01]  /*1da0*/  UMOV UR4, 0x400 ;  /* 0x0000040000047882 */ /* 0x000fe20000000000 */
[----:B------:R-:W-:Y:S01]  /*1db0*/  IMAD.SHL.U32 R28, R78, 0x4, RZ ;  /* 0x000000044e1c7824 */ /* 0x000fe200078e00ff */
[----:B------:R-:W-:-:S04]  /*1dc0*/  UIADD3 UR4, UPT, UPT, UR4, 0x1000, URZ ;  /* 0x0000100004047890 */ /* 0x000fc8000fffe0ff */
[C---:B------:R-:W-:Y:S02]  /*1dd0*/  LOP3.LUT R30, R28.reuse, 0x1fc, RZ, 0xc0, !PT ;  /* 0x000001fc1c1e7812 */ /* 0x040fe400078ec0ff */
[----:B------:R-:W-:Y:S01]  /*1de0*/  @!P0 LOP3.LUT R31, R28, 0xfffffe00, RZ, 0xc0, !PT ;  /* 0xfffffe001c1f8812 */ /* 0x000fe200078ec0ff */
[----:B0-----:R-:W-:-:S06]  /*1df0*/  ULEA UR4, UR5, UR4, 0x18 ;  /* 0x0000000405047291 */ /* 0x001fcc000f8ec0ff */
[----:B------:R-:W-:-:S04]  /*1e00*/  @!P0 MOV R28, UR4 ;  /* 0x00000004001c8c02 */ /* 0x000fc80008000f00 */
[----:B------:R-:W-:Y:S01]  /*1e10*/  @!P0 IADD3 R31, PT, PT, R30, R28, R31 ;  /* 0x0000001c1e1f8210 */ /* 0x000fe20007ffe01f */
[----:B------:R-:W-:-:S04]  /*1e20*/  @P0 IMAD.U32 R28, RZ, RZ, UR4 ;  /* 0x00000004ff1c0e24 */ /* 0x000fc8000f8e00ff */
[----:B------:R1:W-:Y:S01]  /*1e30*/  @!P0 STS [R31], RZ ;  /* 0x000000ff1f008388 */ /* 0x0003e20000000800 */
[----:B------:R-:W-:-:S05]  /*1e40*/  @P0 LEA R77, R77, R28, 0x9 ;  /* 0x0000001c4d4d0211 */ /* 0x000fca00078e48ff */
[----:B------:R-:W-:-:S05]  /*1e50*/  @P0 IMAD.IADD R77, R30, 0x1, R77 ;  /* 0x000000011e4d0824 */ /* 0x000fca00078e024d */
[----:B--2---:R1:W-:Y:S01]  /*1e60*/  @P0 STS [R77], R24 ;  /* 0x000000184d000388 */ /* 0x0043e20000000800 */
[----:B------:R-:W-:-:S13]  /*1e70*/  ISETP.NE.AND P0, PT, R75, 0x1, PT ;  /* 0x000000014b00780c */ /* 0x000fda0003f05270 */
[----:B-1----:R-:W-:Y:S05]  /*1e80*/  @!P0 BRA `(.L_x_1) ;  /* 0x0000000000ac8947 */ /* 0x002fea0003800000 */
[----:B------:R-:W-:-:S05]  /*1e90*/  IMAD R78, R29, UR7, R78 ;  /* 0x000000071d4e7c24 */ /* 0x000fca000f8e024e */
[C---:B------:R-:W-:Y:S02]  /*1ea0*/  LOP3.LUT R25, R78.reuse, 0x7f, RZ, 0xc0, !PT ;  /* 0x0000007f4e197812 */ /* 0x040fe400078ec0ff */
[----:B------:R-:W-:Y:S02]  /*1eb0*/  LEA.HI R24, R78, R27, RZ, 0x19 ;  /* 0x0000001b4e187211 */ /* 0x000fe400078fc8ff */
[----:B------:R-:W-:-:S04]  /*1ec0*/  LEA R29, R26, R25, 0x7 ;  /* 0x000000191a1d7211 */ /* 0x000fc800078e38ff */
[----:B------:R-:W-:-:S04]  /*1ed0*/  ISETP.GE.AND P0, PT, R29, UR6, PT ;  /* 0x000000061d007c0c */ /* 0x000fc8000bf06270 */
[----:B------:R-:W-:-:S13]  /*1ee0*/  ISETP.LT.AND P0, PT, R24, UR10, !P0 ;  /* 0x0000000a18007c0c */ /* 0x000fda000c701270 */
[----:B------:R-:W0:Y:S01]  /*1ef0*/  @P0 LDC.64 R24, c[0x0][0x388] ;  /* 0x0000e200ff180b82 */ /* 0x000e220000000a00 */
[----:B------:R-:W-:-:S05]  /*1f00*/  @P0 SHF.R.U32.HI R31, RZ, 0x7, R78 ;  /* 0x00000007ff1f0819 */ /* 0x000fca000001164e */
[----:B------:R-:W-:-:S04]  /*1f10*/  @P0 IMAD.IADD R30, R27, 0x1, R31 ;  /* 0x000000011b1e0824 */ /* 0x000fc800078e021f */
[----:B------:R-:W-:-:S04]  /*1f20*/  @P0 IMAD R29, R30, UR6, R29 ;  /* 0x000000061e1d0c24 */ /* 0x000fc8000f8e021d */
[----:B0-----:R-:W-:-:S06]  /*1f30*/  @P0 IMAD.WIDE R24, R29, 0x4, R24 ;  /* 0x000000041d180825 */ /* 0x001fcc00078e0218 */
[----:B------:R-:W2:Y:S01]  /*1f40*/  @P0 LDG.E.CONSTANT R24, desc[UR8][R24.64] ;  /* 0x0000000818180981 */ /* 0x000ea2000c1e9900 */
[----:B------:R-:W-:Y:S01]  /*1f50*/  SHF.L.U32 R29, R78, 0x2, RZ ;  /* 0x000000024e1d7819 */ /* 0x000fe200000006ff */
[----:B------:R-:W-:-:S03]  /*1f60*/  @P0 IMAD R31, R31, 0x200, R28 ;  /* 0x000002001f1f0824 */ /* 0x000fc600078e021c */
[C---:B------:R-:W-:Y:S02]  /*1f70*/  LOP3.LUT R30, R29.reuse, 0x1fc, RZ, 0xc0, !PT ;  /* 0x000001fc1d1e7812 */ /* 0x040fe400078ec0ff */
[----:B------:R-:W-:Y:S02]  /*1f80*/  @!P0 LOP3.LUT R29, R29, 0xfffffe00, RZ, 0xc0, !PT ;  /* 0xfffffe001d1d8812 */ /* 0x000fe400078ec0ff */
[C---:B------:R-:W-:Y:S02]  /*1f90*/  @P0 IADD3 R31, PT, PT, R30.reuse, R31, RZ ;  /* 0x0000001f1e1f0210 */ /* 0x040fe40007ffe0ff */
        /* <DEDUP_REMOVED lines=9> */
[----:B------:R-:W-:-:S03]  /*2030*/  SHF.R.U32.HI R29, RZ, 0x7, R24 ;  /* 0x00000007ff1d7819 */ /* 0x000fc60000011618 */
[----:B------:R-:W-:Y:S01]  /*2040*/  IMAD R26, R26, 0x80, R31 ;  /* 0x000000801a1a7824 */ /* 0x000fe200078e021f */
[----:B------:R-:W-:-:S04]  /*2050*/  IADD3 R27, PT, PT, R27, R29, RZ ;  /* 0x0000001d1b1b7210 */ /* 0x000fc80007ffe0ff */
[----:B------:R-:W-:-:S04]  /*2060*/  ISETP.GE.AND P0, PT, R26, UR6, PT ;  /* 0x000000061a007c0c */ /* 0x000fc8000bf06270 */
[----:B------:R-:W-:-:S13]  /*2070*/  ISETP.LT.AND P0, PT, R27, UR10, !P0 ;  /* 0x0000000a1b007c0c */ /* 0x000fda000c701270 */
[----:B------:R-:W-:-:S05]  /*2080*/  @!P0 IMAD R24, R29, 0x200, R28 ;  /* 0x000002001d188824 */ /* 0x000fca00078e021c */
[----:B------:R-:W-:-:S05]  /*2090*/  @!P0 LEA R24, R31, R24, 0x2 ;  /* 0x000000181f188211 */ /* 0x000fca00078e10ff */
[----:B------:R0:W-:Y:S01]  /*20a0*/  @!P0 STS [R24], RZ ;  /* 0x000000ff18008388 */ /* 0x0001e20000000800 */
[----:B------:R-:W-:Y:S05]  /*20b0*/  @!P0 BRA `(.L_x_14) ;  /* 0x00000000001c8947 */ /* 0x000fea0003800000 */
[----:B0-----:R-:W0:Y:S01]  /*20c0*/  LDC.64 R24, c[0x0][0x388] ;  /* 0x0000e200ff187b82 */ /* 0x001e220000000a00 */
[----:B------:R-:W-:-:S04]  /*20d0*/  IMAD R27, R27, UR6, R26 ;  /* 0x000000061b1b7c24 */ /* 0x000fc8000f8e021a */
[----:B0-----:R-:W-:-:S06]  /*20e0*/  IMAD.WIDE R24, R27, 0x4, R24 ;  /* 0x000000041b187825 */ /* 0x001fcc00078e0218 */
[----:B------:R-:W2:Y:S01]  /*20f0*/  LDG.E.CONSTANT R24, desc[UR8][R24.64] ;  /* 0x0000000818187981 */ /* 0x000ea2000c1e9900 */
[----:B------:R-:W-:-:S05]  /*2100*/  IMAD R28, R29, 0x200, R28 ;  /* 0x000002001d1c7824 */ /* 0x000fca00078e021c */
[----:B------:R-:W-:-:S05]  /*2110*/  LEA R31, R31, R28, 0x2 ;  /* 0x0000001c1f1f7211 */ /* 0x000fca00078e10ff */
[----:B--2---:R1:W-:Y:S02]  /*2120*/  STS [R31], R24 ;  /* 0x000000181f007388 */ /* 0x0043e40000000800 */
.L_x_14:
[----:B------:R-:W-:Y:S05]  /*2130*/  BSYNC.RECONVERGENT B0 ;  /* 0x0000000000007941 */ /* 0x000fea0003800200 */
.L_x_1:
[----:B------:R-:W2:Y:S01]  /*2140*/  S2UR UR5, SR_CgaCtaId ;  /* 0x00000000000579c3 */ /* 0x000ea20000008800 */
[----:B------:R-:W3:Y:S01]  /*2150*/  S2R R81, SR_TID.Y ;  /* 0x0000000000517919 */ /* 0x000ee20000002200 */
[----:B------:R-:W-:Y:S02]  /*2160*/  UMOV UR4, 0x400 ;  /* 0x0000040000047882 */ /* 0x000fe40000000000 */
[----:B------:R-:W-:Y:S01]  /*2170*/  UIADD3 UR7, UPT, UPT, UR4, 0x1000, URZ ;  /* 0x0000100004077890 */ /* 0x000fe2000fffe0ff */
[----:B------:R-:W4:Y:S03]  /*2180*/  S2R R83, SR_TID.X ;  /* 0x0000000000537919 */ /* 0x000f260000002100 */
[----:B------:R-:W-:Y:S01]  /*2190*/  BAR.SYNC.DEFER_BLOCKING 0x0 ;  /* 0x0000000000007b1d */ /* 0x000fe20000010000 */
[----:B--2---:R-:W-:Y:S02]  /*21a0*/  ULEA UR6, UR5, UR4, 0x18 ;  /* 0x0000000405067291 */ /* 0x004fe4000f8ec0ff */
[----:B------:R-:W-:-:S03]  /*21b0*/  ULEA UR7, UR5, UR7, 0x18 ;  /* 0x0000000705077291 */ /* 0x000fc6000f8ec0ff */
[----:B------:R-:W-:-:S09]  /*21c0*/  UMOV UR4, URZ ;  /* 0x000000ff00047c82 */ /* 0x000fd20008000000 */
.L_x_15:
[----:B------:R-:W-:Y:S02]  /*21d0*/  ULEA UR5, UR4, UR6, 0x2 ;  /* 0x0000000604057291 */ /* 0x000fe4000f8e10ff */
[----:B------:R-:W-:Y:S02]  /*21e0*/  ULEA UR10, UR4, UR7, 0x9 ;  /* 0x00000007040a7291 */ /* 0x000fe4000f8e48ff */
[----:B------:R-:W-:Y:S02]  /*21f0*/  UIADD3 UR4, UPT, UPT, UR4, 0x1, URZ ;  /* 0x0000000104047890 */ /* 0x000fe4000fffe0ff */
[----:B---3--:R-:W-:Y:S02]  /*2200*/  LEA R77, R81, UR5, 0x8 ;  /* 0x00000005514d7c11 */ /* 0x008fe4000f8e40ff */
[----:B----4-:R-:W-:Y:S01]  /*2210*/  LEA R79, R83, UR10, 0x5 ;  /* 0x0000000a534f7c11 */ /* 0x010fe2000f8e28ff */
[----:B------:R-:W-:Y:S02]  /*2220*/  UISETP.NE.AND UP0, UPT, UR4, 0x8, UPT ;  /* 0x000000080400788c */ /* 0x000fe4000bf05270 */
[----:B------:R-:W-:Y:S04]  /*2230*/  LDS R78, [R77] ;  /* 0x000000004d4e7984 */ /* 0x000fe80000000800 */
[----:B01----:R-:W0:Y:S04]  /*2240*/  LDS.128 R24, [R79] ;  /* 0x000000004f187984 */ /* 0x003e280000000c00 */
[----:B------:R-:W1:Y:S04]  /*2250*/  LDS R80, [R77+0x20] ;  /* 0x000020004d507984 */ /* 0x000e680000000800 */
[----:B------:R-:W2:Y:S04]  /*2260*/  LDS R82, [R77+0x40] ;  /* 0x000040004d527984 */ /* 0x000ea80000000800 */
[----:B------:R-:W3:Y:S04]  /*2270*/  LDS R84, [R77+0x60] ;  /* 0x000060004d547984 */ /* 0x000ee80000000800 */
[----:B------:R-:W4:Y:S04]  /*2280*/  LDS R86, [R77+0x80] ;  /* 0x000080004d567984 */ /* 0x000f280000000800 */
[----:B------:R-:W5:Y:S04]  /*2290*/  LDS R88, [R77+0xa0] ;  /* 0x0000a0004d587984 */ /* 0x000f680000000800 */
[----:B------:R-:W5:Y:S04]  /*22a0*/  LDS R90, [R77+0xc0] ;  /* 0x0000c0004d5a7984 */ /* 0x000f680000000800 */
[----:B------:R-:W5:Y:S04]  /*22b0*/  LDS R92, [R77+0xe0] ;  /* 0x0000e0004d5c7984 */ /* 0x000f680000000800 */
[----:B------:R-:W5:Y:S01]  /*22c0*/  LDS.128 R28, [R79+0x10] ;  /* 0x000010004f1c7984 */ /* 0x000f620000000c00 */
[C---:B0-----:R-:W-:Y:S01]  /*22d0*/  FFMA R47, R78.reuse, R24, R47 ;  /* 0x000000184e2f7223 */ /* 0x041fe2000000002f */
[C---:B------:R-:W-:Y:S01]  /*22e0*/  FFMA R48, R78.reuse, R25, R48 ;  /* 0x000000194e307223 */ /* 0x040fe20000000030 */
[C---:B------:R-:W-:Y:S01]  /*22f0*/  FFMA R49, R78.reuse, R26, R49 ;  /* 0x0000001a4e317223 */ /* 0x040fe20000000031 */
[----:B------:R-:W-:Y:S01]  /*2300*/  FFMA R50, R78, R27, R50 ;  /* 0x0000001b4e327223 */ /* 0x000fe20000000032 */
[C---:B-1----:R-:W-:Y:S01]  /*2310*/  FFMA R73, R80.reuse, R24, R73 ;  /* 0x0000001850497223 */ /* 0x042fe20000000049 */
[C---:B------:R-:W-:Y:S01]  /*2320*/  FFMA R72, R80.reuse, R25, R72 ;  /* 0x0000001950487223 */ /* 0x040fe20000000048 */
[C---:B------:R-:W-:Y:S01]  /*2330*/  FFMA R71, R80.reuse, R26, R71 ;  /* 0x0000001a50477223 */ /* 0x040fe20000000047 */
[----:B------:R-:W-:Y:S01]  /*2340*/  FFMA R70, R80, R27, R70 ;  /* 0x0000001b50467223 */ /* 0x000fe20000000046 */
[C---:B--2---:R-:W-:Y:S01]  /*2350*/  FFMA R65, R82.reuse, R24, R65 ;  /* 0x0000001852417223 */ /* 0x044fe20000000041 */
[C---:B------:R-:W-:Y:S01]  /*2360*/  FFMA R64, R82.reuse, R25, R64 ;  /* 0x0000001952407223 */ /* 0x040fe20000000040 */
[C---:B------:R-:W-:Y:S01]  /*2370*/  FFMA R63, R82.reuse, R26, R63 ;  /* 0x0000001a523f7223 */ /* 0x040fe2000000003f */
[----:B------:R-:W-:Y:S01]  /*2380*/  FFMA R62, R82, R27, R62 ;  /* 0x0000001b523e7223 */ /* 0x000fe2000000003e */
[C---:B---3--:R-:W-:Y:S01]  /*2390*/  FFMA R57, R84.reuse, R24, R57 ;  /* 0x0000001854397223 */ /* 0x048fe20000000039 */
[C---:B------:R-:W-:Y:S01]  /*23a0*/  FFMA R56, R84.reuse, R25, R56 ;  /* 0x0000001954387223 */ /* 0x040fe20000000038 */
[C---:B------:R-:W-:Y:S01]  /*23b0*/  FFMA R55, R84.reuse, R26, R55 ;  /* 0x0000001a54377223 */ /* 0x040fe20000000037 */
[----:B------:R-:W-:Y:S01]  /*23c0*/  FFMA R54, R84, R27, R54 ;  /* 0x0000001b54367223 */ /* 0x000fe20000000036 */
[C---:B----4-:R-:W-:Y:S01]  /*23d0*/  FFMA R41, R86.reuse, R24, R41 ;  /* 0x0000001856297223 */ /* 0x050fe20000000029 */
[C---:B------:R-:W-:Y:S01]  /*23e0*/  FFMA R40, R86.reuse, R25, R40 ;  /* 0x0000001956287223 */ /* 0x040fe20000000028 */
[C---:B------:R-:W-:Y:S01]  /*23f0*/  FFMA R39, R86.reuse, R26, R39 ;  /* 0x0000001a56277223 */ /* 0x040fe20000000027 */
[----:B------:R-:W-:Y:S01]  /*2400*/  FFMA R38, R86, R27, R38 ;  /* 0x0000001b56267223 */ /* 0x000fe20000000026 */
[C---:B-----5:R-:W-:Y:S01]  /*2410*/  FFMA R33, R88.reuse, R24, R33 ;  /* 0x0000001858217223 */ /* 0x060fe20000000021 */
[C---:B------:R-:W-:Y:S01]  /*2420*/  FFMA R32, R88.reuse, R25, R32 ;  /* 0x0000001958207223 */ /* 0x040fe20000000020 */
[C---:B------:R-:W-:Y:S01]  /*2430*/  FFMA R23, R88.reuse, R26, R23 ;  /* 0x0000001a58177223 */ /* 0x040fe20000000017 */
[----:B------:R-:W-:Y:S01]  /*2440*/  FFMA R22, R88, R27, R22 ;  /* 0x0000001b58167223 */ /* 0x000fe20000000016 */
[C---:B------:R-:W-:Y:S01]  /*2450*/  FFMA R17, R90.reuse, R24, R17 ;  /* 0x000000185a117223 */ /* 0x040fe20000000011 */
        /* <DEDUP_REMOVED lines=39> */
[----:B------:R-:W-:Y:S06]  /*26d0*/  BRA.U UP0, `(.L_x_15) ;  /* 0xfffffff900bc7547 */ /* 0x000fec000b83ffff */
[----:B------:R-:W0:Y:S01]  /*26e0*/  LDCU UR4, c[0x0][0x3a0] ;  /* 0x00007400ff0477ac */ /* 0x000e220008000800 */
[----:B------:R-:W-:Y:S01]  /*26f0*/  VIADD R74, R74, 0x1 ;  /* 0x000000014a4a7836 */ /* 0x000fe20000000000 */
[----:B0-----:R-:W-:-:S04]  /*2700*/  UIADD3 UR4, UPT, UPT, UR4, 0x7, URZ ;  /* 0x0000000704047890 */ /* 0x001fc8000fffe0ff */
[----:B------:R-:W-:Y:S01]  /*2710*/  USHF.R.U32.HI UR4, URZ, 0x3, UR4 ;  /* 0x00000003ff047899 */ /* 0x000fe20008011604 */
[----:B------:R-:W-:Y:S05]  /*2720*/  BAR.SYNC.DEFER_BLOCKING 0x0 ;  /* 0x0000000000007b1d */ /* 0x000fea0000010000 */
[----:B------:R-:W-:-:S13]  /*2730*/  ISETP.NE.AND P0, PT, R74, UR4, PT ;  /* 0x000000044a007c0c */ /* 0x000fda000bf05270 */
[----:B------:R-:W-:Y:S05]  /*2740*/  @P0 BRA `(.L_x_16) ;  /* 0xffffffdc00300947 */ /* 0x000fea000383ffff */
.L_x_0:
[----:B------:R-:W2:Y:S01]  /*2750*/  S2R R76, SR_CTAID.X ;  /* 0x00000000004c7919 */ /* 0x000ea20000002500 */
[----:B------:R-:W3:Y:S01]  /*2760*/  LDC.64 R24, c[0x0][0x398] ;  /* 0x0000e600ff187b82 */ /* 0x000ee20000000a00 */
[----:B------:R-:W4:Y:S01]  /*2770*/  LDCU.64 UR4, c[0x0][0x390] ;  /* 0x00007200ff0477ac */ /* 0x000f220008000a00 */
[----:B------:R-:W2:Y:S01]  /*2780*/  S2R R27, SR_TID.X ;  /* 0x00000000001b7919 */ /* 0x000ea20000002100 */
[----:B------:R-:W0:Y:S01]  /*2790*/  S2R R77, SR_CTAID.Y ;  /* 0x00000000004d7919 */ /* 0x000e220000002600 */
[----:B------:R-:W0:Y:S01]  /*27a0*/  S2R R26, SR_TID.Y ;  /* 0x00000000001a7919 */ /* 0x000e220000002200 */
[----:B--2---:R-:W-:-:S04]  /*27b0*/  LEA R76, R76, R27, 0x4 ;  /* 0x0000001b4c4c7211 */ /* 0x004fc800078e20ff */
[----:B------:R-:W-:Y:S01]  /*27c0*/  SHF.L.U32 R76, R76, 0x3, RZ ;  /* 0x000000034c4c7819 */ /* 0x000fe200000006ff */
[----:B0-----:R-:W-:-:S03]  /*27d0*/  IMAD R77, R77, 0x10, R26 ;  /* 0x000000104d4d7824 */ /* 0x001fc600078e021a */
[----:B---3--:R-:W-:Y:S01]  /*27e0*/  ISETP.GE.AND P0, PT, R76, R25, PT ;  /* 0x000000194c00720c */ /* 0x008fe20003f06270 */
[----:B------:R-:W-:-:S03]  /*27f0*/  IMAD.SHL.U32 R77, R77, 0x8, RZ ;  /* 0x000000084d4d7824 */ /* 0x000fc600078e00ff */
[----:B------:R-:W-:Y:S02]  /*2800*/  P2R R78, PR, RZ, 0x1 ;  /* 0x00000001ff4e7803 */ /* 0x000fe40000000000 */
[----:B------:R-:W-:-:S13]  /*2810*/  ISETP.GE.OR P0, PT, R77, R24, P0 ;  /* 0x000000184d00720c */ /* 0x000fda0000706670 */
[----:B------:R-:W0:Y:S01]  /*2820*/  @!P0 LDC.64 R28, c[0x0][0x390] ;  /* 0x0000e400ff1c8b82 */ /* 0x000e220000000a00 */
[----:B------:R-:W-:Y:S01]  /*2830*/  @!P0 IMAD R27, R77, R25, R76 ;  /* 0x000000194d1b8224 */ /* 0x000fe200078e024c */
[----:B------:R-:W-:-:S06]  /*2840*/  IADD3 R30, PT, PT, R76, 0x1, RZ ;  /* 0x000000014c1e7810 */ /* 0x000fcc0007ffe0ff */
[----:B------:R-:W2:Y:S08]  /*2850*/  @!P0 LDC R46, c[0x0][0x3a4] ;  /* 0x0000e900ff2e8b82 */ /* 0x000eb00000000800 */
[----:B------:R-:W3:Y:S01]  /*2860*/  @!P0 LDC R31, c[0x0][0x3a8] ;  /* 0x0000ea00ff1f8b82 */ /* 0x000ee20000000800 */
[----:B0-----:R-:W-:-:S05]  /*2870*/  @!P0 IMAD.WIDE R28, R27, 0x4, R28 ;  /* 0x000000041b1c8825 */ /* 0x001fca00078e021c */
[----:B------:R-:W3:Y:S01]  /*2880*/  @!P0 LDG.E R26, desc[UR8][R28.64] ;  /* 0x000000081c1a8981 */ /* 0x000ee2000c1e1900 */
[----:B------:R-:W-:Y:S01]  /*2890*/  ISETP.GE.AND P1, PT, R30, R25, PT ;  /* 0x000000191e00720c */ /* 0x000fe20003f26270 */
[----:B--2---:R-:W-:-:S03]  /*28a0*/  @!P0 FMUL R47, R47, R46 ;  /* 0x0000002e2f2f8220 */ /* 0x004fc60000400000 */
[----:B------:R-:W-:Y:S02]  /*28b0*/  ISETP.GE.OR P2, PT, R77, R24, P1 ;  /* 0x000000184d00720c */ /* 0x000fe40000f46670 */
[----:B------:R-:W-:-:S11]  /*28c0*/  P2R R79, PR, RZ, 0x2 ;  /* 0x00000002ff4f7803 */ /* 0x000fd60000000000 */
[----:B------:R-:W-:Y:S01]  /*28d0*/  @!P2 IMAD R27, R77, R25, RZ ;  /* 0x000000194d1ba224 */ /* 0x000fe200078e02ff */
[----:B------:R-:W0:Y:S04]  /*28e0*/  @!P2 LDC R75, c[0x0][0x3a4] ;  /* 0x0000e900ff4bab82 */ /* 0x000e280000000800 */
[----:B------:R-:W-:-:S04]  /*28f0*/  @!P2 IADD3 R30, P1, PT, R76, R27, RZ ;  /* 0x0000001b4c1ea210 */ /* 0x000fc80007f3e0ff */
[----:B------:R-:W-:Y:S01]  /*2900*/  @!P2 LEA.HI.X.SX32 R27, R27, RZ, 0x1, P1 ;  /* 0x000000ff1b1ba211 */ /* 0x000fe200008f0eff */
[----:B------:R-:W2:Y:S01]  /*2910*/  @!P2 LDC R74, c[0x0][0x3a8] ;  /* 0x0000ea00ff4aab82 */ /* 0x000ea20000000800 */
[----:B----4-:R-:W-:Y:S01]  /*2920*/  @!P2 LEA R46, P1, R30, UR4, 0x2 ;  /* 0x000000041e2eac11 */ /* 0x010fe2000f8210ff */
[----:B---3--:R-:W-:-:S03]  /*2930*/  @!P0 FFMA R31, R26, R31, R47 ;  /* 0x0000001f1a1f8223 */ /* 0x008fc6000000002f */
[----:B------:R-:W-:Y:S02]  /*2940*/  @!P2 LEA.HI.X R47, R30, UR5, R27, 0x2, P1 ;  /* 0x000000051e2fac11 */ /* 0x000fe400088f141b */
[----:B------:R0:W-:Y:S04]  /*2950*/  @!P0 STG.E desc[UR8][R28.64], R31 ;  /* 0x0000001f1c008986 */ /* 0x0001e8000c101908 */
[----:B------:R-:W2:Y:S01]  /*2960*/  @!P2 LDG.E R30, desc[UR8][R46.64+0x4] ;  /* 0x000004082e1ea981 */ /* 0x000ea2000c1e1900 */
[----:B------:R-:W-:-:S05]  /*2970*/  VIADD R26, R76, 0x2 ;  /* 0x000000024c1a7836 */ /* 0x000fca0000000000 */
[----:B------:R-:W-:Y:S02]  /*2980*/  ISETP.GE.AND P0, PT, R26, R25, PT ;  /* 0x000000191a00720c */ /* 0x000fe40003f06270 */
[----:B------:R-:W-:Y:S01]  /*2990*/  IADD3 R26, PT, PT, R76, 0x3, RZ ;  /* 0x000000034c1a7810 */ /* 0x000fe20007ffe0ff */
[----:B0-----:R-:W-:Y:S01]  /*29a0*/  @!P2 FMUL R31, R48, R75 ;  /* 0x0000004b301fa220 */ /* 0x001fe20000400000 */
[CC--:B------:R-:W-:Y:S02]  /*29b0*/  ISETP.GE.OR P3, PT, R77.reuse, R24.reuse, P0 ;  /* 0x000000184d00720c */ /* 0x0c0fe40000766670 */
[----:B------:R-:W-:Y:S02]  /*29c0*/  ISETP.GE.AND P1, PT, R26, R25, PT ;  /* 0x000000191a00720c */ /* 0x000fe40003f26270 */
[----:B------:R-:W-:Y:S02]  /*29d0*/  P2R R80, PR, RZ, 0x1 ;  /* 0x00000001ff507803 */ /* 0x000fe40000000000 */
[----:B------:R-:W-:-:S07]  /*29e0*/  ISETP.GE.OR P6, PT, R77, R24, P1 ;  /* 0x000000184d00720c */ /* 0x000fce0000fc6670 */
[----:B------:R-:W0:Y:S06]  /*29f0*/  @!P3 LDC.64 R26, c[0x0][0x390] ;  /* 0x0000e400ff1abb82 */ /* 0x000e2c0000000a00 */
[CC--:B------:R-:W-:Y:S02]  /*2a00*/  @!P6 IMAD R81, R77.reuse, R25.reuse, RZ ;  /* 0x000000194d51e224 */ /* 0x0c0fe400078e02ff */
[----:B------:R-:W3:Y:S01]  /*2a10*/  @!P6 LDC.64 R28, c[0x0][0x390] ;  /* 0x0000e400ff1ceb82 */ /* 0x000ee20000000a00 */
[----:B--2---:R-:W-:Y:S01]  /*2a20*/  @!P2 FFMA R75, R30, R74, R31 ;  /* 0x0000004a1e4ba223 */ /* 0x004fe2000000001f */
[----:B------:R-:W-:-:S04]  /*2a30*/  @!P3 IMAD R31, R77, R25, RZ ;  /* 0x000000194d1fb224 */ /* 0x000fc800078e02ff */
[----:B------:R2:W-:Y:S01]  /*2a40*/  @!P2 STG.E desc[UR8][R46.64+0x4], R75 ;  /* 0x0000044b2e00a986 */ /* 0x0005e2000c101908 */
[----:B------:R-:W-:-:S04]  /*2a50*/  @!P3 IADD3 R48, P2, PT, R76, R31, RZ ;  /* 0x0000001f4c30b210 */ /* 0x000fc80007f5e0ff */
[----:B------:R-:W-:Y:S02]  /*2a60*/  @!P3 LEA.HI.X.SX32 R31, R31, RZ, 0x1, P2 ;  /* 0x000000ff1f1fb211 */ /* 0x000fe400010f0eff */
[----:B0-----:R-:W-:Y:S01]  /*2a70*/  @!P3 LEA R30, P2, R48, R26, 0x2 ;  /* 0x0000001a301eb211 */ /* 0x001fe200078410ff */
[----:B------:R-:W-:-:S03]  /*2a80*/  VIADD R26, R76, 0x4 ;  /* 0x000000044c1a7836 */ /* 0x000fc60000000000 */
[----:B------:R-:W-:Y:S01]  /*2a90*/  @!P3 LEA.HI.X R31, R48, R27, R31, 0x2, P2 ;  /* 0x0000001b301fb211 */ /* 0x000fe200010f141f */
[----:B--2---:R-:W0:Y:S01]  /*2aa0*/  @!P3 LDC R75, c[0x0][0x3a8] ;  /* 0x0000ea00ff4bbb82 */ /* 0x004e220000000800 */
[----:B------:R-:W-:-:S04]  /*2ab0*/  @!P6 IADD3 R27, P2, PT, R76, R81, RZ ;  /* 0x000000514c1be210 */ /* 0x000fc80007f5e0ff */
[----:B------:R-:W-:Y:S02]  /*2ac0*/  @!P6 LEA.HI.X.SX32 R48, R81, RZ, 0x1, P2 ;  /* 0x000000ff5130e211 */ /* 0x000fe400010f0eff */
[----:B---3--:R-:W-:-:S04]  /*2ad0*/  @!P6 LEA R28, P2, R27, R28, 0x2 ;  /* 0x0000001c1b1ce211 */ /* 0x008fc800078410ff */
[----:B------:R-:W-:Y:S02]  /*2ae0*/  @!P6 LEA.HI.X R29, R27, R29, R48, 0x2, P2 ;  /* 0x0000001d1b1de211 */ /* 0x000fe400010f1430 */
[----:B------:R-:W-:-:S04]  /*2af0*/  ISETP.GE.AND P2, PT, R26, R25, PT ;  /* 0x000000191a00720c */ /* 0x000fc80003f46270 */
[----:B------:R-:W-:-:S13]  /*2b00*/  ISETP.GE.OR P5, PT, R77, R24, P2 ;  /* 0x000000184d00720c */ /* 0x000fda00017a6670 */
[----:B------:R-:W-:-:S05]  /*2b10*/  @!P5 IMAD R27, R77, R25, RZ ;  /* 0x000000194d1bd224 */ /* 0x000fca00078e02ff */
[----:B------:R-:W-:-:S04]  /*2b20*/  @!P5 IADD3 R47, P4, PT, R76, R27, RZ ;  /* 0x0000001b4c2fd210 */ /* 0x000fc80007f9e0ff */
[----:B------:R-:W-:Y:S02]  /*2b30*/  @!P5 LEA.HI.X.SX32 R48, R27, RZ, 0x1, P4 ;  /* 0x000000ff1b30d211 */ /* 0x000fe400020f0eff */
[----:B------:R-:W2:Y:S02]  /*2b40*/  @!P5 LDC.64 R26, c[0x0][0x390] ;  /* 0x0000e400ff1adb82 */ /* 0x000ea40000000a00 */
[C---:B--2---:R-:W-:Y:S02]  /*2b50*/  @!P5 LEA R46, P4, R47.reuse, R26, 0x2 ;  /* 0x0000001a2f2ed211 */ /* 0x044fe400078810ff */
[----:B------:R-:W0:Y:S02]  /*2b60*/  @!P3 LDG.E R26, desc[UR8][R30.64+0x8] ;  /* 0x000008081e1ab981 */ /* 0x000e24000c1e1900 */
[----:B------:R-:W-:Y:S02]  /*2b70*/  @!P5 LEA.HI.X R47, R47, R27, R48, 0x2, P4 ;  /* 0x0000001b2f2fd211 */ /* 0x000fe400020f1430 */
[----:B------:R-:W2:Y:S02]  /*2b80*/  @!P3 LDC R48, c[0x0][0x3a4] ;  /* 0x0000e900ff30bb82 */ /* 0x000ea40000000800 */
[----:B--2---:R-:W-:-:S04]  /*2b90*/  @!P3 FMUL R49, R49, R48 ;  /* 0x000000303131b220 */ /* 0x004fc80000400000 */
[----:B0-----:R-:W-:Y:S01]  /*2ba0*/  @!P3 FFMA R75, R26, R75, R49 ;  /* 0x0000004b1a4bb223 */ /* 0x001fe20000000031 */
[----:B------:R-:W-:-:S04]  /*2bb0*/  IADD3 R26, PT, PT, R76, 0x5, RZ ;  /* 0x000000054c1a7810 */ /* 0x000fc80007ffe0ff */
[----:B------:R0:W-:Y:S01]  /*2bc0*/  @!P3 STG.E desc[UR8][R30.64+0x8], R75 ;  /* 0x0000084b1e00b986 */ /* 0x0001e2000c101908 */
[----:B------:R-:W-:-:S04]  /*2bd0*/  ISETP.GE.AND P3, PT, R26, R25, PT ;  /* 0x000000191a00720c */ /* 0x000fc80003f66270 */
[----:B------:R-:W-:Y:S01]  /*2be0*/  ISETP.GE.OR P4, PT, R77, R24, P3 ;  /* 0x000000184d00720c */ /* 0x000fe20001f86670 */
[----:B0-----:R-:W0:-:S12]  /*2bf0*/  @!P6 LDC R30, c[0x0][0x3a8] ;  /* 0x0000ea00ff1eeb82 */ /* 0x001e180000000800 */
[----:B------:R-:W-:Y:S01]  /*2c00*/  @!P4 IMAD R27, R77, R25, RZ ;  /* 0x000000194d1bc224 */ /* 0x000fe200078e02ff */
[----:B------:R-:W2:Y:S04]  /*2c10*/  @!P5 LDC R31, c[0x0][0x3a8] ;  /* 0x0000ea00ff1fdb82 */ /* 0x000ea80000000800 */
[----:B------:R-:W-:-:S04]  /*2c20*/  @!P4 IADD3 R49, P0, PT, R76, R27, RZ ;  /* 0x0000001b4c31c210 */ /* 0x000fc80007f1e0ff */
[----:B------:R-:W-:Y:S02]  /*2c30*/  @!P4 LEA.HI.X.SX32 R74, R27, RZ, 0x1, P0 ;  /* 0x000000ff1b4ac211 */ /* 0x000fe400000f0eff */
[----:B------:R-:W3:Y:S02]  /*2c40*/  @!P4 LDC.64 R26, c[0x0][0x390] ;  /* 0x0000e400ff1acb82 */ /* 0x000ee40000000a00 */
[C---:B---3--:R-:W-:Y:S02]  /*2c50*/  @!P4 LEA R48, P0, R49.reuse, R26, 0x2 ;  /* 0x0000001a3130c211 */ /* 0x048fe400078010ff */
[----:B------:R-:W0:Y:S02]  /*2c60*/  @!P6 LDG.E R26, desc[UR8][R28.64+0xc] ;  /* 0x00000c081c1ae981 */ /* 0x000e24000c1e1900 */
[----:B------:R-:W-:Y:S02]  /*2c70*/  @!P4 LEA.HI.X R49, R49, R27, R74, 0x2, P0 ;  /* 0x0000001b3131c211 */ /* 0x000fe400000f144a */
[----:B------:R-:W3:Y:S02]  /*2c80*/  @!P6 LDC R27, c[0x0][0x3a4] ;  /* 0x0000e900ff1beb82 */ /* 0x000ee40000000800 */
[----:B---3--:R-:W-:-:S04]  /*2c90*/  @!P6 FMUL R27, R50, R27 ;  /* 0x0000001b321be220 */ /* 0x008fc80000400000 */
[----:B0-----:R-:W-:Y:S02]  /*2ca0*/  @!P6 FFMA R27, R26, R30, R27 ;  /* 0x0000001e1a1be223 */ /* 0x001fe4000000001b */
[----:B------:R-:W0:Y:S03]  /*2cb0*/  @!P5 LDC R30, c[0x0][0x3a4] ;  /* 0x0000e900ff1edb82 */ /* 0x000e260000000800 */
[----:B------:R3:W-:Y:S04]  /*2cc0*/  @!P6 STG.E desc[UR8][R28.64+0xc], R27 ;  /* 0x00000c1b1c00e986 */ /* 0x0007e8000c101908 */
[----:B------:R-:W2:Y:S01]  /*2cd0*/  @!P5 LDG.E R26, desc[UR8][R46.64+0x10] ;  /* 0x000010082e1ad981 */ /* 0x000ea2000c1e1900 */
[----:B0-----:R-:W-:-:S02]  /*2ce0*/  @!P5 FMUL R51, R51, R30 ;  /* 0x0000001e3333d220 */ /* 0x001fc40000400000 */
[----:B------:R-:W0:Y:S02]  /*2cf0*/  @!P4 LDC R30, c[0x0][0x3a8] ;  /* 0x0000ea00ff1ecb82 */ /* 0x000e240000000800 */
[----:B--2---:R-:W-:-:S06]  /*2d00*/  @!P5 FFMA R51, R26, R31, R51 ;  /* 0x0000001f1a33d223 */ /* 0x004fcc0000000033 */
[----:B------:R-:W2:Y:S01]  /*2d10*/  @!P4 LDC R31, c[0x0][0x3a4] ;  /* 0x0000e900ff1fcb82 */ /* 0x000ea20000000800 */
[----:B------:R-:W-:Y:S04]  /*2d20*/  @!P5 STG.E desc[UR8][R46.64+0x10], R51 ;  /* 0x000010332e00d986 */ /* 0x000fe8000c101908 */
[----:B------:R-:W0:Y:S01]  /*2d30*/  @!P4 LDG.E R26, desc[UR8][R48.64+0x14] ;  /* 0x00001408301ac981 */ /* 0x000e22000c1e1900 */
[--C-:B------:R-:W-:Y:S02]  /*2d40*/  IMAD R89, R77, R25, R25.reuse ;  /* 0x000000194d597224 */ /* 0x100fe400078e0219 */
[----:B--2---:R-:W-:Y:S02]  /*2d50*/  @!P4 FMUL R31, R52, R31 ;  /* 0x0000001f341fc220 */ /* 0x004fe40000400000 */
[----:B------:R-:W-:-:S05]  /*2d60*/  IMAD.IADD R87, R89, 0x1, R25 ;  /* 0x0000000159577824 */ /* 0x000fca00078e0219 */
[----:B------:R-:W-:-:S05]  /*2d70*/  IADD3 R85, PT, PT, R87, R25, RZ ;  /* 0x0000001957557210 */ /* 0x000fca0007ffe0ff */
[----:B------:R-:W-:-:S05]  /*2d80*/  IMAD.IADD R83, R85, 0x1, R25 ;  /* 0x0000000155537824 */ /* 0x000fca00078e0219 */
[----:B------:R-:W-:Y:S01]  /*2d90*/  IADD3 R81, PT, PT, R83, R25, RZ ;  /* 0x0000001953517210 */ /* 0x000fe20007ffe0ff */
[----:B------:R-:W-:-:S03]  /*2da0*/  VIADD R50, R76, 0x6 ;  /* 0x000000064c327836 */ /* 0x000fc60000000000 */
[----:B------:R-:W-:Y:S01]  /*2db0*/  IADD3 R93, PT, PT, R81, R25, RZ ;  /* 0x00000019515d7210 */ /* 0x000fe20007ffe0ff */
[----:B0-----:R-:W-:-:S05]  /*2dc0*/  @!P4 FFMA R31, R26, R30, R31 ;  /* 0x0000001e1a1fc223 */ /* 0x001fca000000001f */
[----:B------:R0:W-:Y:S01]  /*2dd0*/  @!P4 STG.E desc[UR8][R48.64+0x14], R31 ;  /* 0x0000141f3000c986 */ /* 0x0001e2000c101908 */
[----:B---3--:R-:W-:-:S04]  /*2de0*/  IADD3 R27, P4, PT, R76, R89, RZ ;  /* 0x000000594c1b7210 */ /* 0x008fc80007f9e0ff */
[----:B------:R-:W-:Y:S02]  /*2df0*/  LEA.HI.X.SX32 R28, R89, RZ, 0x1, P4 ;  /* 0x000000ff591c7211 */ /* 0x000fe400020f0eff */
[----:B------:R-:W-:-:S04]  /*2e00*/  LEA R26, P4, R27, UR4, 0x2 ;  /* 0x000000041b1a7c11 */ /* 0x000fc8000f8810ff */
[----:B------:R-:W-:Y:S02]  /*2e10*/  LEA.HI.X R27, R27, UR5, R28, 0x2, P4 ;  /* 0x000000051b1b7c11 */ /* 0x000fe4000a0f141c */
[----:B------:R-:W-:-:S04]  /*2e20*/  IADD3 R29, P4, PT, R76, R87, RZ ;  /* 0x000000574c1d7210 */ /* 0x000fc80007f9e0ff */
[----:B------:R-:W-:Y:S02]  /*2e30*/  LEA.HI.X.SX32 R30, R87, RZ, 0x1, P4 ;  /* 0x000000ff571e7211 */ /* 0x000fe400020f0eff */
[----:B------:R-:W-:-:S04]  /*2e40*/  LEA R28, P4, R29, UR4, 0x2 ;  /* 0x000000041d1c7c11 */ /* 0x000fc8000f8810ff */
[----:B------:R-:W-:Y:S02]  /*2e50*/  LEA.HI.X R29, R29, UR5, R30, 0x2, P4 ;  /* 0x000000051d1d7c11 */ /* 0x000fe4000a0f141e */
[----:B0-----:R-:W-:-:S04]  /*2e60*/  IADD3 R31, P4, PT, R76, R85, RZ ;  /* 0x000000554c1f7210 */ /* 0x001fc80007f9e0ff */
[----:B------:R-:W-:Y:S02]  /*2e70*/  LEA.HI.X.SX32 R46, R85, RZ, 0x1, P4 ;  /* 0x000000ff552e7211 */ /* 0x000fe400020f0eff */
[----:B------:R-:W-:-:S04]  /*2e80*/  LEA R30, P4, R31, UR4, 0x2 ;  /* 0x000000041f1e7c11 */ /* 0x000fc8000f8810ff */
[----:B------:R-:W-:Y:S02]  /*2e90*/  LEA.HI.X R31, R31, UR5, R46, 0x2, P4 ;  /* 0x000000051f1f7c11 */ /* 0x000fe4000a0f142e */
[----:B------:R-:W-:-:S04]  /*2ea0*/  IADD3 R47, P4, PT, R76, R83, RZ ;  /* 0x000000534c2f7210 */ /* 0x000fc80007f9e0ff */
[----:B------:R-:W-:Y:S02]  /*2eb0*/  LEA.HI.X.SX32 R48, R83, RZ, 0x1, P4 ;  /* 0x000000ff53307211 */ /* 0x000fe400020f0eff */
[----:B------:R-:W-:-:S04]  /*2ec0*/  LEA R46, P4, R47, UR4, 0x2 ;  /* 0x000000042f2e7c11 */ /* 0x000fc8000f8810ff */
[----:B------:R-:W-:Y:S02]  /*2ed0*/  LEA.HI.X R47, R47, UR5, R48, 0x2, P4 ;  /* 0x000000052f2f7c11 */ /* 0x000fe4000a0f1430 */
[----:B------:R-:W-:-:S04]  /*2ee0*/  IADD3 R49, P4, PT, R76, R81, RZ ;  /* 0x000000514c317210 */ /* 0x000fc80007f9e0ff */
[----:B------:R-:W-:Y:S02]  /*2ef0*/  LEA.HI.X.SX32 R52, R81, RZ, 0x1, P4 ;  /* 0x000000ff51347211 */ /* 0x000fe400020f0eff */
[----:B------:R-:W-:-:S04]  /*2f00*/  LEA R48, P4, R49, UR4, 0x2 ;  /* 0x0000000431307c11 */ /* 0x000fc8000f8810ff */
[----:B------:R-:W-:Y:S02]  /*2f10*/  LEA.HI.X R49, R49, UR5, R52, 0x2, P4 ;  /* 0x0000000531317c11 */ /* 0x000fe4000a0f1434 */
[----:B------:R-:W-:-:S04]  /*2f20*/  ISETP.GE.AND P4, PT, R50, R25, PT ;  /* 0x000000193200720c */ /* 0x000fc80003f86270 */
[----:B------:R-:W-:-:S13]  /*2f30*/  ISETP.GE.OR P5, PT, R77, R24, P4 ;  /* 0x000000184d00720c */ /* 0x000fda00027a6670 */
[----:B------:R-:W-:Y:S01]  /*2f40*/  @!P5 IMAD R51, R77, R25, RZ ;  /* 0x000000194d33d224 */ /* 0x000fe200078e02ff */
[----:B------:R-:W0:Y:S04]  /*2f50*/  @!P5 LDC R82, c[0x0][0x3a4] ;  /* 0x0000e900ff52db82 */ /* 0x000e280000000800 */
[----:B------:R-:W-:-:S04]  /*2f60*/  @!P5 IADD3 R52, P6, PT, R76, R51, RZ ;  /* 0x000000334c34d210 */ /* 0x000fc80007fde0ff */
[----:B------:R-:W-:Y:S01]  /*2f70*/  @!P5 LEA.HI.X.SX32 R75, R51, RZ, 0x1, P6 ;  /* 0x000000ff334bd211 */ /* 0x000fe200030f0eff */
[----:B------:R-:W2:Y:S08]  /*2f80*/  @!P5 LDC R91, c[0x0][0x3a8] ;  /* 0x0000ea00ff5bdb82 */ /* 0x000eb00000000800 */
[----:B------:R-:W3:Y:S02]  /*2f90*/  @!P5 LDC.64 R50, c[0x0][0x390] ;  /* 0x0000e400ff32db82 */ /* 0x000ee40000000a00 */
[----:B---3--:R-:W-:-:S04]  /*2fa0*/  @!P5 LEA R74, P6, R52, R50, 0x2 ;  /* 0x00000032344ad211 */ /* 0x008fc800078c10ff */
[----:B------:R-:W-:Y:S02]  /*2fb0*/  @!P5 LEA.HI.X R75, R52, R51, R75, 0x2, P6 ;  /* 0x00000033344bd211 */ /* 0x000fe400030f144b */
[----:B------:R-:W-:-:S04]  /*2fc0*/  IADD3 R51, P6, PT, R76, R93, RZ ;  /* 0x0000005d4c337210 */ /* 0x000fc80007fde0ff */
[----:B------:R-:W-:Y:S02]  /*2fd0*/  LEA.HI.X.SX32 R52, R93, RZ, 0x1, P6 ;  /* 0x000000ff5d347211 */ /* 0x000fe400030f0eff */
[----:B------:R-:W-:-:S04]  /*2fe0*/  LEA R50, P6, R51, UR4, 0x2 ;  /* 0x0000000433327c11 */ /* 0x000fc8000f8c10ff */
[----:B------:R-:W-:Y:S02]  /*2ff0*/  LEA.HI.X R51, R51, UR5, R52, 0x2, P6 ;  /* 0x0000000533337c11 */ /* 0x000fe4000b0f1434 */
[----:B------:R-:W2:Y:S01]  /*3000*/  @!P5 LDG.E R52, desc[UR8][R74.64+0x18] ;  /* 0x000018084a34d981 */ /* 0x000ea2000c1e1900 */
[----:B0-----:R-:W-:-:S04]  /*3010*/  @!P5 FMUL R53, R53, R82 ;  /* 0x000000523535d220 */ /* 0x001fc80000400000 */
[----:B--2---:R-:W-:Y:S01]  /*3020*/  @!P5 FFMA R91, R52, R91, R53 ;  /* 0x0000005b345bd223 */ /* 0x004fe20000000035 */
[----:B------:R-:W-:-:S04]  /*3030*/  VIADD R52, R76, 0x7 ;  /* 0x000000074c347836 */ /* 0x000fc80000000000 */
[----:B------:R0:W-:Y:S01]  /*3040*/  @!P5 STG.E desc[UR8][R74.64+0x18], R91 ;  /* 0x0000185b4a00d986 */ /* 0x0001e2000c101908 */
[----:B------:R-:W-:-:S04]  /*3050*/  ISETP.GE.AND P5, PT, R52, R25, PT ;  /* 0x000000193400720c */ /* 0x000fc80003fa6270 */
[----:B------:R-:W-:-:S13]  /*3060*/  ISETP.GE.OR P6, PT, R77, R24, P5 ;  /* 0x000000184d00720c */ /* 0x000fda0002fc6670 */
[----:B------:R-:W-:Y:S01]  /*3070*/  @!P6 IMAD R53, R77, R25, RZ ;  /* 0x000000194d35e224 */ /* 0x000fe200078e02ff */
[----:B0-----:R-:W0:Y:S04]  /*3080*/  @!P6 LDC R91, c[0x0][0x3a4] ;  /* 0x0000e900ff5beb82 */ /* 0x001e280000000800 */
[----:B------:R-:W-:-:S04]  /*3090*/  @!P6 IADD3 R82, P0, PT, R76, R53, RZ ;  /* 0x000000354c52e210 */ /* 0x000fc80007f1e0ff */
[----:B------:R-:W-:Y:S02]  /*30a0*/  @!P6 LEA.HI.X.SX32 R84, R53, RZ, 0x1, P0 ;  /* 0x000000ff3554e211 */ /* 0x000fe400000f0eff */
[----:B------:R-:W2:Y:S01]  /*30b0*/  @!P6 LDC.64 R52, c[0x0][0x390] ;  /* 0x0000e400ff34eb82 */ /* 0x000ea20000000a00 */
[----:B------:R-:W-:Y:S02]  /*30c0*/  IADD3 R25, PT, PT, R93, R25, RZ ;  /* 0x000000195d197210 */ /* 0x000fe40007ffe0ff */
[----:B--2---:R-:W-:-:S04]  /*30d0*/  @!P6 LEA R52, P0, R82, R52, 0x2 ;  /* 0x000000345234e211 */ /* 0x004fc800078010ff */
[----:B------:R-:W-:Y:S02]  /*30e0*/  @!P6 LEA.HI.X R53, R82, R53, R84, 0x2, P0 ;  /* 0x000000355235e211 */ /* 0x000fe400000f1454 */
[----:B------:R-:W-:-:S04]  /*30f0*/  IADD3 R75, P0, PT, R76, R25, RZ ;  /* 0x000000194c4b7210 */ /* 0x000fc80007f1e0ff */
[----:B------:R-:W-:Y:S02]  /*3100*/  LEA.HI.X.SX32 R82, R25, RZ, 0x1, P0 ;  /* 0x000000ff19527211 */ /* 0x000fe400000f0eff */
[----:B------:R-:W-:-:S04]  /*3110*/  LEA R74, P0, R75, UR4, 0x2 ;  /* 0x000000044b4a7c11 */ /* 0x000fc8000f8010ff */
[----:B------:R-:W-:Y:S02]  /*3120*/  LEA.HI.X R75, R75, UR5, R82, 0x2, P0 ;  /* 0x000000054b4b7c11 */ /* 0x000fe400080f1452 */
[----:B------:R-:W-:Y:S01]  /*3130*/  ISETP.NE.AND P0, PT, R80, RZ, PT ;  /* 0x000000ff5000720c */ /* 0x000fe20003f05270 */
[----:B------:R-:W2:Y:S01]  /*3140*/  @!P6 LDC R82, c[0x0][0x3a8] ;  /* 0x0000ea00ff52eb82 */ /* 0x000ea20000000800 */
[----:B------:R-:W2:Y:S01]  /*3150*/  @!P6 LDG.E R80, desc[UR8][R52.64+0x1c] ;  /* 0x00001c083450e981 */ /* 0x000ea2000c1e1900 */
[----:B0-----:R-:W-:Y:S01]  /*3160*/  @!P6 FMUL R91, R8, R91 ;  /* 0x0000005b085be220 */ /* 0x001fe20000400000 */
[----:B------:R-:W-:-:S03]  /*3170*/  VIADD R8, R77, 0x1 ;  /* 0x000000014d087836 */ /* 0x000fc60000000000 */
[----:B--2---:R-:W-:-:S05]  /*3180*/  @!P6 FFMA R80, R80, R82, R91 ;  /* 0x000000525050e223 */ /* 0x004fca000000005b */
[----:B------:R0:W-:Y:S01]  /*3190*/  @!P6 STG.E desc[UR8][R52.64+0x1c], R80 ;  /* 0x00001c503400e986 */ /* 0x0001e2000c101908 */
[----:B------:R-:W-:-:S04]  /*31a0*/  ISETP.NE.AND P6, PT, R78, RZ, PT ;  /* 0x000000ff4e00720c */ /* 0x000fc80003fc5270 */
[----:B------:R-:W-:-:S13]  /*31b0*/  ISETP.GE.OR P6, PT, R8, R24, P6 ;  /* 0x000000180800720c */ /* 0x000fda00037c6670 */
[----:B------:R-:W2:Y:S01]  /*31c0*/  @!P6 LDC.64 R90, c[0x0][0x390] ;  /* 0x0000e400ff5aeb82 */ /* 0x000ea20000000a00 */
[----:B------:R-:W-:-:S07]  /*31d0*/  @!P6 IADD3 R89, PT, PT, R76, R89, RZ ;  /* 0x000000594c59e210 */ /* 0x000fce0007ffe0ff */
[----:B------:R-:W3:Y:S08]  /*31e0*/  @!P6 LDC R84, c[0x0][0x3a4] ;  /* 0x0000e900ff54eb82 */ /* 0x000ef00000000800 */
[----:B------:R-:W4:Y:S01]  /*31f0*/  @!P6 LDC R86, c[0x0][0x3a8] ;  /* 0x0000ea00ff56eb82 */ /* 0x000f220000000800 */
[----:B--2---:R-:W-:-:S05]  /*3200*/  @!P6 IMAD.WIDE R90, R89, 0x4, R90 ;  /* 0x00000004595ae825 */ /* 0x004fca00078e025a */
[----:B------:R-:W4:Y:S01]  /*3210*/  @!P6 LDG.E R82, desc[UR8][R90.64] ;  /* 0x000000085a52e981 */ /* 0x000f22000c1e1900 */
[----:B---3--:R-:W-:-:S04]  /*3220*/  @!P6 FMUL R73, R73, R84 ;  /* 0x000000544949e220 */ /* 0x008fc80000400000 */
[----:B----4-:R-:W-:-:S05]  /*3230*/  @!P6 FFMA R73, R82, R86, R73 ;  /* 0x000000565249e223 */ /* 0x010fca0000000049 */
[----:B------:R2:W-:Y:S01]  /*3240*/  @!P6 STG.E desc[UR8][R90.64], R73 ;  /* 0x000000495a00e986 */ /* 0x0005e2000c101908 */
[----:B------:R-:W-:-:S04]  /*3250*/  ISETP.NE.AND P6, PT, R79, RZ, PT ;  /* 0x000000ff4f00720c */ /* 0x000fc80003fc5270 */
[----:B------:R-:W-:-:S13]  /*3260*/  ISETP.GE.OR P6, PT, R8, R24, P6 ;  /* 0x000000180800720c */ /* 0x000fda00037c6670 */
[----:B0-----:R-:W3:Y:S01]  /*3270*/  @!P6 LDG.E R52, desc[UR8][R26.64+0x4] ;  /* 0x000004081a34e981 */ /* 0x001ee2000c1e1900 */
[----:B------:R-:W0:Y:S08]  /*3280*/  @!P6 LDC R53, c[0x0][0x3a4] ;  /* 0x0000e900ff35eb82 */ /* 0x000e300000000800 */
[----:B------:R-:W3:Y:S01]  /*3290*/  @!P6 LDC R80, c[0x0][0x3a8] ;  /* 0x0000ea00ff50eb82 */ /* 0x000ee20000000800 */
[----:B0-----:R-:W-:-:S04]  /*32a0*/  @!P6 FMUL R53, R72, R53 ;  /* 0x000000354835e220 */ /* 0x001fc80000400000 */
[----:B---3--:R-:W-:-:S05]  /*32b0*/  @!P6 FFMA R53, R52, R80, R53 ;  /* 0x000000503435e223 */ /* 0x008fca0000000035 */
[----:B------:R0:W-:Y:S01]  /*32c0*/  @!P6 STG.E desc[UR8][R26.64+0x4], R53 ;  /* 0x000004351a00e986 */ /* 0x0001e2000c101908 */
[----:B------:R-:W-:-:S13]  /*32d0*/  ISETP.GE.OR P6, PT, R8, R24, P0 ;  /* 0x000000180800720c */ /* 0x000fda00007c6670 */
[----:B------:R-:W3:Y:S01]  /*32e0*/  @!P6 LDG.E R52, desc[UR8][R26.64+0x8] ;  /* 0x000008081a34e981 */ /* 0x000ee2000c1e1900 */
[----:B------:R-:W4:Y:S08]  /*32f0*/  @!P6 LDC R72, c[0x0][0x3a4] ;  /* 0x0000e900ff48eb82 */ /* 0x000f300000000800 */
[----:B--2---:R-:W3:Y:S01]  /*3300*/  @!P6 LDC R73, c[0x0][0x3a8] ;  /* 0x0000ea00ff49eb82 */ /* 0x004ee20000000800 */
[----:B----4-:R-:W-:-:S04]  /*3310*/  @!P6 FMUL R71, R71, R72 ;  /* 0x000000484747e220 */ /* 0x010fc80000400000 */
[----:B---3--:R-:W-:-:S05]  /*3320*/  @!P6 FFMA R71, R52, R73, R71 ;  /* 0x000000493447e223 */ /* 0x008fca0000000047 */
[----:B------:R2:W-:Y:S01]  /*3330*/  @!P6 STG.E desc[UR8][R26.64+0x8], R71 ;  /* 0x000008471a00e986 */ /* 0x0005e2000c101908 */
[----:B------:R-:W-:-:S13]  /*3340*/  ISETP.GE.OR P6, PT, R8, R24, P1 ;  /* 0x000000180800720c */ /* 0x000fda0000fc6670 */
[----:B------:R-:W3:Y:S01]  /*3350*/  @!P6 LDG.E R52, desc[UR8][R26.64+0xc] ;  /* 0x00000c081a34e981 */ /* 0x000ee2000c1e1900 */
        /* <DEDUP_REMOVED lines=25> */
[----:B------:R-:W-:Y:S01]  /*34f0*/  @!P6 STG.E desc[UR8][R26.64+0x18], R69 ;  /* 0x000018451a00e986 */ /* 0x000fe2000c101908 */
[----:B------:R-:W-:-:S13]  /*3500*/  ISETP.GE.OR P6, PT, R8, R24, P5 ;  /* 0x000000180800720c */ /* 0x000fda0002fc6670 */
[----:B------:R-:W2:Y:S01]  /*3510*/  @!P6 LDG.E R8, desc[UR8][R26.64+0x1c] ;  /* 0x00001c081a08e981 */ /* 0x000ea2000c1e1900 */
[----:B------:R-:W0:Y:S08]  /*3520*/  @!P6 LDC R67, c[0x0][0x3a4] ;  /* 0x0000e900ff43eb82 */ /* 0x000e300000000800 */
[----:B------:R-:W2:Y:S01]  /*3530*/  @!P6 LDC R71, c[0x0][0x3a8] ;  /* 0x0000ea00ff47eb82 */ /* 0x000ea20000000800 */
        /* <DEDUP_REMOVED lines=17> */
[----:B------:R-:W3:Y:S01]  /*3650*/  @!P6 LDG.E R8, desc[UR8][R28.64+0x4] ;  /* 0x000004081c08e981 */ /* 0x000ee2000c1e1900 */
[----:B0-----:R-:W0:Y:S08]  /*3660*/  @!P6 LDC R27, c[0x0][0x3a4] ;  /* 0x0000e900ff1beb82 */ /* 0x001e300000000800 */
        /* <DEDUP_REMOVED lines=15> */
[----:B0-----:R-:W-:-:S04]  /*3760*/  @!P6 FMUL R27, R62, R53 ;  /* 0x000000353e1be220 */ /* 0x001fc80000400000 */
[----:B--2---:R-:W-:-:S05]  /*3770*/  @!P6 FFMA R27, R8, R26, R27 ;  /* 0x0000001a081be223 */ /* 0x004fca000000001b */
[----:B------:R0:W-:Y:S01]  /*3780*/  @!P6 STG.E desc[UR8][R28.64+0xc], R27 ;  /* 0x00000c1b1c00e986 */ /* 0x0001e2000c101908 */
[----:B------:R-:W-:-:S13]  /*3790*/  ISETP.GE.OR P6, PT, R67, R24, P2 ;  /* 0x000000184300720c */ /* 0x000fda00017c6670 */
[----:B------:R-:W2:Y:S01]  /*37a0*/  @!P6 LDG.E R8, desc[UR8][R28.64+0x10] ;  /* 0x000010081c08e981 */ /* 0x000ea2000c1e1900 */
[----:B------:R-:W3:Y:S08]  /*37b0*/  @!P6 LDC R26, c[0x0][0x3a4] ;  /* 0x0000e900ff1aeb82 */ /* 0x000ef00000000800 */
[----:B------:R-:W2:Y:S01]  /*37c0*/  @!P6 LDC R52, c[0x0][0x3a8] ;  /* 0x0000ea00ff34eb82 */ /* 0x000ea20000000800 */
[----:B---3--:R-:W-:-:S04]  /*37d0*/  @!P6 FMUL R61, R61, R26 ;  /* 0x0000001a3d3de220 */ /* 0x008fc80000400000 */
[----:B--2---:R-:W-:-:S05]  /*37e0*/  @!P6 FFMA R61, R8, R52, R61 ;  /* 0x00000034083de223 */ /* 0x004fca000000003d */
        /* <DEDUP_REMOVED lines=11> */
[----:B------:R-:W3:Y:S01]  /*38a0*/  @!P6 LDC R52, c[0x0][0x3a8] ;  /* 0x0000ea00ff34eb82 */ /* 0x000ee20000000800 */
[----:B----4-:R-:W-:-:S04]  /*38b0*/  @!P6 FMUL R59, R59, R26 ;  /* 0x0000001a3b3be220 */ /* 0x010fc80000400000 */
[----:B---3--:R-:W-:-:S05]  /*38c0*/  @!P6 FFMA R59, R8, R52, R59 ;  /* 0x00000034083be223 */ /* 0x008fca000000003b */
[----:B------:R-:W-:Y:S01]  /*38d0*/  @!P6 STG.E desc[UR8][R28.64+0x18], R59 ;  /* 0x0000183b1c00e986 */ /* 0x000fe2000c101908 */
[----:B------:R-:W-:-:S13]  /*38e0*/  ISETP.GE.OR P6, PT, R67, R24, P5 ;  /* 0x000000184300720c */ /* 0x000fda0002fc6670 */
[----:B------:R-:W3:Y:S01]  /*38f0*/  @!P6 LDG.E R8, desc[UR8][R28.64+0x1c] ;  /* 0x00001c081c08e981 */ /* 0x000ee2000c1e1900 */
[----:B------:R-:W0:Y:S08]  /*3900*/  @!P6 LDC R53, c[0x0][0x3a4] ;  /* 0x0000e900ff35eb82 */ /* 0x000e300000000800 */
[----:B--2---:R-:W3:Y:S01]  /*3910*/  @!P6 LDC R61, c[0x0][0x3a8] ;  /* 0x0000ea00ff3deb82 */ /* 0x004ee20000000800 */
[----:B0-----:R-:W-:Y:S01]  /*3920*/  @!P6 FMUL R27, R58, R53 ;  /* 0x000000353a1be220 */ /* 0x001fe20000400000 */
[----:B------:R-:W-:-:S03]  /*3930*/  VIADD R53, R77, 0x3 ;  /* 0x000000034d357836 */ /* 0x000fc60000000000 */
[----:B---3--:R-:W-:-:S05]  /*3940*/  @!P6 FFMA R61, R8, R61, R27 ;  /* 0x0000003d083de223 */ /* 0x008fca000000001b */
        /* <DEDUP_REMOVED lines=36> */
[----:B------:R-:W4:Y:S08]  /*3b90*/  @!P6 LDC R26, c[0x0][0x3a4] ;  /* 0x0000e900ff1aeb82 */ /* 0x000f300000000800 */
[----:B------:R-:W3:Y:S01]  /*3ba0*/  @!P6 LDC R28, c[0x0][0x3a8] ;  /* 0x0000ea00ff1ceb82 */ /* 0x000ee20000000800 */
[----:B----4-:R-:W-:-:S04]  /*3bb0*/  @!P6 FMUL R45, R45, R26 ;  /* 0x0000001a2d2de220 */ /* 0x010fc80000400000 */
[----:B---3--:R-:W-:-:S05]  /*3bc0*/  @!P6 FFMA R45, R8, R28, R45 ;  /* 0x0000001c082de223 */ /* 0x008fca000000002d */
[----:B------:R3:W-:Y:S01]  /*3bd0*/  @!P6 STG.E desc[UR8][R30.64+0x10], R45 ;  /* 0x0000102d1e00e986 */ /* 0x0007e2000c101908 */
[----:B------:R-:W-:-:S13]  /*3be0*/  ISETP.GE.OR P6, PT, R53, R24, P3 ;  /* 0x000000183500720c */ /* 0x000fda0001fc6670 */
[----:B------:R-:W4:Y:S01]  /*3bf0*/  @!P6 LDG.E R8, desc[UR8][R30.64+0x14] ;  /* 0x000014081e08e981 */ /* 0x000f22000c1e1900 */
[----:B0-----:R-:W2:Y:S08]  /*3c00*/  @!P6 LDC R29, c[0x0][0x3a4] ;  /* 0x0000e900ff1deb82 */ /* 0x001eb00000000800 */
[----:B------:R-:W4:Y:S01]  /*3c10*/  @!P6 LDC R26, c[0x0][0x3a8] ;  /* 0x0000ea00ff1aeb82 */ /* 0x000f220000000800 */
[----:B--2---:R-:W-:-:S04]  /*3c20*/  @!P6 FMUL R27, R44, R29 ;  /* 0x0000001d2c1be220 */ /* 0x004fc80000400000 */
[----:B----4-:R-:W-:-:S05]  /*3c30*/  @!P6 FFMA R27, R8, R26, R27 ;  /* 0x0000001a081be223 */ /* 0x010fca000000001b */
[----:B------:R0:W-:Y:S01]  /*3c40*/  @!P6 STG.E desc[UR8][R30.64+0x14], R27 ;  /* 0x0000141b1e00e986 */ /* 0x0001e2000c101908 */
[----:B------:R-:W-:-:S13]  /*3c50*/  ISETP.GE.OR P6, PT, R53, R24, P4 ;  /* 0x000000183500720c */ /* 0x000fda00027c6670 */
[----:B------:R-:W2:Y:S01]  /*3c60*/  @!P6 LDG.E R8, desc[UR8][R30.64+0x18] ;  /* 0x000018081e08e981 */ /* 0x000ea2000c1e1900 */
[----:B------:R-:W4:Y:S08]  /*3c70*/  @!P6 LDC R26, c[0x0][0x3a4] ;  /* 0x0000e900ff1aeb82 */ /* 0x000f300000000800 */
[----:B------:R-:W2:Y:S01]  /*3c80*/  @!P6 LDC R28, c[0x0][0x3a8] ;  /* 0x0000ea00ff1ceb82 */ /* 0x000ea20000000800 */
[----:B----4-:R-:W-:-:S04]  /*3c90*/  @!P6 FMUL R43, R43, R26 ;  /* 0x0000001a2b2be220 */ /* 0x010fc80000400000 */
[----:B--2---:R-:W-:-:S05]  /*3ca0*/  @!P6 FFMA R43, R8, R28, R43 ;  /* 0x0000001c082be223 */ /* 0x004fca000000002b */
[----:B------:R-:W-:Y:S01]  /*3cb0*/  @!P6 STG.E desc[UR8][R30.64+0x18], R43 ;  /* 0x0000182b1e00e986 */ /* 0x000fe2000c101908 */
[----:B------:R-:W-:-:S13]  /*3cc0*/  ISETP.GE.OR P6, PT, R53, R24, P5 ;  /* 0x000000183500720c */ /* 0x000fda0002fc6670 */
[----:B------:R-:W2:Y:S01]  /*3cd0*/  @!P6 LDG.E R8, desc[UR8][R30.64+0x1c] ;  /* 0x00001c081e08e981 */ /* 0x000ea2000c1e1900 */
[----:B------:R-:W0:Y:S08]  /*3ce0*/  @!P6 LDC R29, c[0x0][0x3a4] ;  /* 0x0000e900ff1deb82 */ /* 0x000e300000000800 */
[----:B------:R-:W2:Y:S01]  /*3cf0*/  @!P6 LDC R26, c[0x0][0x3a8] ;  /* 0x0000ea00ff1aeb82 */ /* 0x000ea20000000800 */
[----:B---3--:R-:W-:-:S02]  /*3d00*/  VIADD R45, R77, 0x4 ;  /* 0x000000044d2d7836 */ /* 0x008fc40000000000 */
[----:B0-----:R-:W-:-:S04]  /*3d10*/  @!P6 FMUL R27, R42, R29 ;  /* 0x0000001d2a1be220 */ /* 0x001fc80000400000 */
        /* <DEDUP_REMOVED lines=44> */
[----:B0-----:R-:W2:Y:S08]  /*3fe0*/  @!P6 LDC R29, c[0x0][0x3a4] ;  /* 0x0000e900ff1deb82 */ /* 0x001eb00000000800 */
[----:B------:R-:W3:Y:S01]  /*3ff0*/  @!P6 LDC R26, c[0x0][0x3a8] ;  /* 0x0000ea00ff1aeb82 */ /* 0x000ee20000000800 */
[----:B--2---:R-:W-:-:S04]  /*4000*/  @!P6 FMUL R27, R36, R29 ;  /* 0x0000001d241be220 */ /* 0x004fc80000400000 */
[----:B---3--:R-:W-:-:S05]  /*4010*/  @!P6 FFMA R27, R8, R26, R27 ;  /* 0x0000001a081be223 */ /* 0x008fca000000001b */
[----:B------:R0:W-:Y:S01]  /*4020*/  @!P6 STG.E desc[UR8][R46.64+0x14], R27 ;  /* 0x0000141b2e00e986 */ /* 0x0001e2000c101908 */
[----:B------:R-:W-:-:S13]  /*4030*/  ISETP.GE.OR P6, PT, R45, R24, P4 ;  /* 0x000000182d00720c */ /* 0x000fda00027c6670 */
[----:B------:R-:W2:Y:S01]  /*4040*/  @!P6 LDG.E R8, desc[UR8][R46.64+0x18] ;  /* 0x000018082e08e981 */ /* 0x000ea2000c1e1900 */
[----:B------:R-:W3:Y:S08]  /*4050*/  @!P6 LDC R26, c[0x0][0x3a4] ;  /* 0x0000e900ff1aeb82 */ /* 0x000ef00000000800 */
[----:B------:R-:W2:Y:S01]  /*4060*/  @!P6 LDC R28, c[0x0][0x3a8] ;  /* 0x0000ea00ff1ceb82 */ /* 0x000ea20000000800 */
[----:B---3--:R-:W-:-:S04]  /*4070*/  @!P6 FMUL R35, R35, R26 ;  /* 0x0000001a2323e220 */ /* 0x008fc80000400000 */
[----:B--2---:R-:W-:-:S05]  /*4080*/  @!P6 FFMA R35, R8, R28, R35 ;  /* 0x0000001c0823e223 */ /* 0x004fca0000000023 */
[----:B------:R-:W-:Y:S01]  /*4090*/  @!P6 STG.E desc[UR8][R46.64+0x18], R35 ;  /* 0x000018232e00e986 */ /* 0x000fe2000c101908 */
[----:B------:R-:W-:-:S13]  /*40a0*/  ISETP.GE.OR P6, PT, R45, R24, P5 ;  /* 0x000000182d00720c */ /* 0x000fda0002fc6670 */
[----:B------:R-:W2:Y:S01]  /*40b0*/  @!P6 LDG.E R8, desc[UR8][R46.64+0x1c] ;  /* 0x00001c082e08e981 */ /* 0x000ea2000c1e1900 */
[----:B------:R-:W0:Y:S08]  /*40c0*/  @!P6 LDC R29, c[0x0][0x3a4] ;  /* 0x0000e900ff1deb82 */ /* 0x000e300000000800 */
[----:B------:R-:W2:Y:S01]  /*40d0*/  @!P6 LDC R26, c[0x0][0x3a8] ;  /* 0x0000ea00ff1aeb82 */ /* 0x000ea20000000800 */
[----:B------:R-:W-:-:S02]  /*40e0*/  VIADD R31, R77, 0x5 ;  /* 0x000000054d1f7836 */ /* 0x000fc40000000000 */
        /* <DEDUP_REMOVED lines=21> */
[----:B------:R-:W-:Y:S01]  /*4240*/  @!P6 STG.E desc[UR8][R48.64+0x4], R29 ;  /* 0x0000041d3000e986 */ /* 0x000fe2000c101908 */
[----:B------:R-:W-:-:S13]  /*4250*/  ISETP.GE.OR P6, PT, R31, R24, P0 ;  /* 0x000000181f00720c */ /* 0x000fda00007c6670 */
[----:B------:R-:W3:Y:S01]  /*4260*/  @!P6 LDG.E R8, desc[UR8][R48.64+0x8] ;  /* 0x000008083008e981 */ /* 0x000ee2000c1e1900 */
[----:B------:R-:W0:Y:S08]  /*4270*/  @!P6 LDC R28, c[0x0][0x3a4] ;  /* 0x0000e900ff1ceb82 */ /* 0x000e300000000800 */
[----:B--2---:R-:W3:Y:S01]  /*4280*/  @!P6 LDC R26, c[0x0][0x3a8] ;  /* 0x0000ea00ff1aeb82 */ /* 0x004ee20000000800 */
[----:B0-----:R-:W-:-:S04]  /*4290*/  @!P6 FMUL R23, R23, R28 ;  /* 0x0000001c1717e220 */ /* 0x001fc80000400000 */
        /* <DEDUP_REMOVED lines=11> */
[----:B------:R-:W3:Y:S08]  /*4350*/  @!P6 LDC R22, c[0x0][0x3a4] ;  /* 0x0000e900ff16eb82 */ /* 0x000ef00000000800 */
[----:B0-----:R-:W2:Y:S01]  /*4360*/  @!P6 LDC R23, c[0x0][0x3a8] ;  /* 0x0000ea00ff17eb82 */ /* 0x001ea20000000800 */
[----:B---3--:R-:W-:-:S04]  /*4370*/  @!P6 FMUL R21, R21, R22 ;  /* 0x000000161515e220 */ /* 0x008fc80000400000 */
        /* <DEDUP_REMOVED lines=12> */
[----:B0-----:R-:W3:Y:S01]  /*4440*/  @!P6 LDC R21, c[0x0][0x3a8] ;  /* 0x0000ea00ff15eb82 */ /* 0x001ee20000000800 */
[----:B----4-:R-:W-:-:S04]  /*4450*/  @!P6 FMUL R19, R19, R20 ;  /* 0x000000141313e220 */ /* 0x010fc80000400000 */
[----:B---3--:R-:W-:-:S05]  /*4460*/  @!P6 FFMA R21, R8, R21, R19 ;  /* 0x000000150815e223 */ /* 0x008fca0000000013 */
[----:B------:R0:W-:Y:S01]  /*4470*/  @!P6 STG.E desc[UR8][R48.64+0x18], R21 ;  /* 0x000018153000e986 */ /* 0x0001e2000c101908 */
[----:B------:R-:W-:-:S13]  /*4480*/  ISETP.GE.OR P6, PT, R31, R24, P5 ;  /* 0x000000181f00720c */ /* 0x000fda0002fc6670 */
[----:B------:R-:W3:Y:S01]  /*4490*/  @!P6 LDG.E R8, desc[UR8][R48.64+0x1c] ;  /* 0x00001c083008e981 */ /* 0x000ee2000c1e1900 */
[----:B------:R-:W4:Y:S08]  /*44a0*/  @!P6 LDC R19, c[0x0][0x3a4] ;  /* 0x0000e900ff13eb82 */ /* 0x000f300000000800 */
[----:B--2---:R-:W3:Y:S01]  /*44b0*/  @!P6 LDC R23, c[0x0][0x3a8] ;  /* 0x0000ea00ff17eb82 */ /* 0x004ee20000000800 */
[----:B------:R-:W-:-:S02]  /*44c0*/  VIADD R27, R77, 0x6 ;  /* 0x000000064d1b7836 */ /* 0x000fc40000000000 */
[----:B----4-:R-:W-:-:S04]  /*44d0*/  @!P6 FMUL R19, R18, R19 ;  /* 0x000000131213e220 */ /* 0x010fc80000400000 */
[----:B---3--:R-:W-:-:S05]  /*44e0*/  @!P6 FFMA R23, R8, R23, R19 ;  /* 0x000000170817e223 */ /* 0x008fca0000000013 */
[----:B------:R-:W-:Y:S01]  /*44f0*/  @!P6 STG.E desc[UR8][R48.64+0x1c], R23 ;  /* 0x00001c173000e986 */ /* 0x000fe2000c101908 */
[----:B------:R-:W-:-:S04]  /*4500*/  ISETP.NE.AND P6, PT, R78, RZ, PT ;  /* 0x000000ff4e00720c */ /* 0x000fc80003fc5270 */
[----:B------:R-:W-:-:S13]  /*4510*/  ISETP.GE.OR P6, PT, R27, R24, P6 ;  /* 0x000000181b00720c */ /* 0x000fda00037c6670 */
[----:B------:R-:W2:Y:S01]  /*4520*/  @!P6 LDC.64 R18, c[0x0][0x390] ;  /* 0x0000e400ff12eb82 */ /* 0x000ea20000000a00 */
[----:B------:R-:W-:-:S07]  /*4530*/  @!P6 IADD3 R93, PT, PT, R76, R93, RZ ;  /* 0x0000005d4c5de210 */ /* 0x000fce0007ffe0ff */
[----:B------:R-:W3:Y:S08]  /*4540*/  @!P6 LDC R20, c[0x0][0x3a4] ;  /* 0x0000e900ff14eb82 */ /* 0x000ef00000000800 */
[----:B0-----:R-:W0:Y:S01]  /*4550*/  @!P6 LDC R21, c[0x0][0x3a8] ;  /* 0x0000ea00ff15eb82 */ /* 0x001e220000000800 */
[----:B--2---:R-:W-:-:S05]  /*4560*/  @!P6 IMAD.WIDE R18, R93, 0x4, R18 ;  /* 0x000000045d12e825 */ /* 0x004fca00078e0212 */
[----:B------:R-:W0:Y:S01]  /*4570*/  @!P6 LDG.E R8, desc[UR8][R18.64] ;  /* 0x000000081208e981 */ /* 0x000e22000c1e1900 */
[----:B---3--:R-:W-:-:S04]  /*4580*/  @!P6 FMUL R17, R17, R20 ;  /* 0x000000141111e220 */ /* 0x008fc80000400000 */
[----:B0-----:R-:W-:-:S05]  /*4590*/  @!P6 FFMA R17, R8, R21, R17 ;  /* 0x000000150811e223 */ /* 0x001fca0000000011 */
[----:B------:R0:W-:Y:S01]  /*45a0*/  @!P6 STG.E desc[UR8][R18.64], R17 ;  /* 0x000000111200e986 */ /* 0x0001e2000c101908 */
[----:B------:R-:W-:-:S04]  /*45b0*/  ISETP.NE.AND P6, PT, R79, RZ, PT ;  /* 0x000000ff4f00720c */ /* 0x000fc80003fc5270 */
        /* <DEDUP_REMOVED lines=58> */
[----:B---3--:R-:W-:Y:S01]  /*4960*/  @!P6 FMUL R9, R9, R12 ;  /* 0x0000000c0909e220 */ /* 0x008fe20000400000 */
[CC--:B------:R-:W-:Y:S02]  /*4970*/  ISETP.GE.OR P0, PT, R77.reuse, R24.reuse, P0 ;  /* 0x000000184d00720c */ /* 0x0c0fe40000706670 */
[CC--:B------:R-:W-:Y:S02]  /*4980*/  ISETP.GE.OR P1, PT, R77.reuse, R24.reuse, P1 ;  /* 0x000000184d00720c */ /* 0x0c0fe40000f26670 */
[CC--:B------:R-:W-:Y:S02]  /*4990*/  ISETP.GE.OR P2, PT, R77.reuse, R24.reuse, P2 ;  /* 0x000000184d00720c */ /* 0x0c0fe40001746670 */
[CC--:B------:R-:W-:Y:S02]  /*49a0*/  ISETP.GE.OR P3, PT, R77.reuse, R24.reuse, P3 ;  /* 0x000000184d00720c */ /* 0x0c0fe40001f66670 */
[----:B------:R-:W-:-:S05]  /*49b0*/  ISETP.GE.OR P4, PT, R77, R24, P4 ;  /* 0x000000184d00720c */ /* 0x000fca0002786670 */
[----:B------:R-:W2:Y:S08]  /*49c0*/  @!P0 LDC R16, c[0x0][0x3a4] ;  /* 0x0000e900ff108b82 */ /* 0x000eb00000000800 */
[----:B------:R-:W3:Y:S08]  /*49d0*/  @!P1 LDC R17, c[0x0][0x3a4] ;  /* 0x0000e900ff119b82 */ /* 0x000ef00000000800 */
[----:B------:R-:W4:Y:S08]  /*49e0*/  @!P1 LDC R18, c[0x0][0x3a8] ;  /* 0x0000ea00ff129b82 */ /* 0x000f300000000800 */
[----:B------:R-:W0:Y:S08]  /*49f0*/  @!P2 LDC R20, c[0x0][0x3a4] ;  /* 0x0000e900ff14ab82 */ /* 0x000e300000000800 */
[----:B------:R-:W0:Y:S08]  /*4a00*/  @!P2 LDC R19, c[0x0][0x3a8] ;  /* 0x0000ea00ff13ab82 */ /* 0x000e300000000800 */
[----:B------:R-:W0:Y:S08]  /*4a10*/  @!P3 LDC R21, c[0x0][0x3a4] ;  /* 0x0000e900ff15bb82 */ /* 0x000e300000000800 */
[----:B------:R-:W0:Y:S02]  /*4a20*/  @!P3 LDC R22, c[0x0][0x3a8] ;  /* 0x0000ea00ff16bb82 */ /* 0x000e240000000800 */
[----:B0-----:R-:W-:-:S05]  /*4a30*/  @!P6 FFMA R9, R8, R13, R9 ;  /* 0x0000000d0809e223 */ /* 0x001fca0000000009 */
[----:B------:R0:W-:Y:S01]  /*4a40*/  @!P6 STG.E desc[UR8][R10.64], R9 ;  /* 0x000000090a00e986 */ /* 0x0001e2000c101908 */
[----:B------:R-:W-:-:S03]  /*4a50*/  ISETP.NE.AND P6, PT, R79, RZ, PT ;  /* 0x000000ff4f00720c */ /* 0x000fc60003fc5270 */
[----:B------:R1:W5:Y:S01]  /*4a60*/  @!P0 LDG.E R12, desc[UR8][R74.64+0x8] ;  /* 0x000008084a0c8981 */ /* 0x000362000c1e1900 */
[----:B------:R-:W-:-:S03]  /*4a70*/  ISETP.GE.OR P6, PT, R77, R24, P6 ;  /* 0x000000184d00720c */ /* 0x000fc600037c6670 */
[----:B------:R1:W5:Y:S04]  /*4a80*/  @!P1 LDG.E R13, desc[UR8][R74.64+0xc] ;  /* 0x00000c084a0d9981 */ /* 0x000368000c1e1900 */
[----:B------:R1:W5:Y:S01]  /*4a90*/  @!P2 LDG.E R14, desc[UR8][R74.64+0x10] ;  /* 0x000010084a0ea981 */ /* 0x000362000c1e1900 */
[----:B0-----:R-:W0:Y:S03]  /*4aa0*/  @!P0 LDC R11, c[0x0][0x3a8] ;  /* 0x0000ea00ff0b8b82 */ /* 0x001e260000000800 */
[----:B------:R0:W5:Y:S04]  /*4ab0*/  @!P3 LDG.E R15, desc[UR8][R74.64+0x14] ;  /* 0x000014084a0fb981 */ /* 0x000168000c1e1900 */
[----:B------:R0:W5:Y:S01]  /*4ac0*/  @!P6 LDG.E R8, desc[UR8][R74.64+0x4] ;  /* 0x000004084a08e981 */ /* 0x000162000c1e1900 */
[----:B------:R-:W2:Y:S08]  /*4ad0*/  @!P6 LDC R9, c[0x0][0x3a4] ;  /* 0x0000e900ff09eb82 */ /* 0x000eb00000000800 */
[----:B------:R-:W0:Y:S01]  /*4ae0*/  @!P6 LDC R10, c[0x0][0x3a8] ;  /* 0x0000ea00ff0aeb82 */ /* 0x000e220000000800 */
[----:B------:R-:W-:Y:S01]  /*4af0*/  BSSY.RECONVERGENT B0, `(.L_x_17) ;  /* 0x000000a000007945 */ /* 0x000fe20003800200 */
[----:B------:R-:W-:Y:S01]  /*4b00*/  ISETP.GE.OR P5, PT, R77, R24, P5 ;  /* 0x000000184d00720c */ /* 0x000fe20002fa6670 */
[----:B--2---:R-:W-:-:S02]  /*4b10*/  @!P6 FMUL R9, R6, R9 ;  /* 0x000000090609e220 */ /* 0x004fc40000400000 */
[----:B-1-34-:R-:W-:Y:S10]  /*4b20*/  @P4 BRA `(.L_x_18) ;  /* 0x0000000000184947 */ /* 0x01aff40003800000 */
[----:B------:R-:W2:Y:S01]  /*4b30*/  LDG.E R6, desc[UR8][R74.64+0x18] ;  /* 0x000018084a067981 */ /* 0x000ea2000c1e1900 */
[----:B------:R-:W1:Y:S01]  /*4b40*/  LDCU UR4, c[0x0][0x3a4] ;  /* 0x00007480ff0477ac */ /* 0x000e620008000800 */
[----:B------:R-:W2:Y:S01]  /*4b50*/  LDCU UR5, c[0x0][0x3a8] ;  /* 0x00007500ff0577ac */ /* 0x000ea20008000800 */
[----:B-1----:R-:W-:-:S04]  /*4b60*/  FMUL R7, R7, UR4 ;  /* 0x0000000407077c20 */ /* 0x002fc80008400000 */
[----:B--2---:R-:W-:-:S05]  /*4b70*/  FFMA R7, R6, UR5, R7 ;  /* 0x0000000506077c23 */ /* 0x004fca0008000007 */
[----:B------:R1:W-:Y:S02]  /*4b80*/  STG.E desc[UR8][R74.64+0x18], R7 ;  /* 0x000018074a007986 */ /* 0x0003e4000c101908 */
.L_x_18:
[----:B------:R-:W-:Y:S05]  /*4b90*/  BSYNC.RECONVERGENT B0 ;  /* 0x0000000000007941 */ /* 0x000fea0003800200 */
.L_x_17:
[----:B------:R-:W-:Y:S01]  /*4ba0*/  @!P0 FMUL R3, R3, R16 ;  /* 0x0000001003038220 */ /* 0x000fe20000400000 */
[----:B------:R-:W-:Y:S01]  /*4bb0*/  @!P1 FMUL R0, R0, R17 ;  /* 0x0000001100009220 */ /* 0x000fe20000400000 */
[----:B------:R-:W-:Y:S01]  /*4bc0*/  @!P2 FMUL R5, R5, R20 ;  /* 0x000000140505a220 */ /* 0x000fe20000400000 */
[----:B------:R-:W-:Y:S01]  /*4bd0*/  @!P3 FMUL R2, R2, R21 ;  /* 0x000000150202b220 */ /* 0x000fe20000400000 */
[----:B0----5:R-:W-:Y:S01]  /*4be0*/  @!P6 FFMA R9, R8, R10, R9 ;  /* 0x0000000a0809e223 */ /* 0x021fe20000000009 */
[----:B------:R-:W-:Y:S01]  /*4bf0*/  @!P0 FFMA R3, R12, R11, R3 ;  /* 0x0000000b0c038223 */ /* 0x000fe20000000003 */
[----:B------:R-:W-:Y:S01]  /*4c00*/  @!P1 FFMA R13, R13, R18, R0 ;  /* 0x000000120d0d9223 */ /* 0x000fe20000000000 */
[----:B------:R-:W-:Y:S01]  /*4c10*/  @!P2 FFMA R5, R14, R19, R5 ;  /* 0x000000130e05a223 */ /* 0x000fe20000000005 */
[----:B------:R-:W-:Y:S01]  /*4c20*/  @!P3 FFMA R15, R15, R22, R2 ;  /* 0x000000160f0fb223 */ /* 0x000fe20000000002 */
[----:B------:R0:W-:Y:S04]  /*4c30*/  @!P6 STG.E desc[UR8][R74.64+0x4], R9 ;  /* 0x000004094a00e986 */ /* 0x0001e8000c101908 */
[----:B------:R0:W-:Y:S04]  /*4c40*/  @!P0 STG.E desc[UR8][R74.64+0x8], R3 ;  /* 0x000008034a008986 */ /* 0x0001e8000c101908 */
[----:B------:R0:W-:Y:S04]  /*4c50*/  @!P1 STG.E desc[UR8][R74.64+0xc], R13 ;  /* 0x00000c0d4a009986 */ /* 0x0001e8000c101908 */
[----:B------:R0:W-:Y:S04]  /*4c60*/  @!P2 STG.E desc[UR8][R74.64+0x10], R5 ;  /* 0x000010054a00a986 */ /* 0x0001e8000c101908 */
[----:B------:R0:W-:Y:S01]  /*4c70*/  @!P3 STG.E desc[UR8][R74.64+0x14], R15 ;  /* 0x0000140f4a00b986 */ /* 0x0001e2000c101908 */
[----:B------:R-:W-:Y:S05]  /*4c80*/  @P5 EXIT ;  /* 0x000000000000594d */ /* 0x000fea0003800000 */
[----:B------:R-:W2:Y:S01]  /*4c90*/  LDG.E R0, desc[UR8][R74.64+0x1c] ;  /* 0x00001c084a007981 */ /* 0x000ea2000c1e1900 */
[----:B------:R-:W0:Y:S01]  /*4ca0*/  LDCU UR4, c[0x0][0x3a4] ;  /* 0x00007480ff0477ac */ /* 0x000e220008000800 */
[----:B------:R-:W2:Y:S01]  /*4cb0*/  LDCU UR5, c[0x0][0x3a8] ;  /* 0x00007500ff0577ac */ /* 0x000ea20008000800 */
[----:B0-----:R-:W-:-:S04]  /*4cc0*/  FMUL R3, R4, UR4 ;  /* 0x0000000404037c20 */ /* 0x001fc80008400000 */
[----:B--2---:R-:W-:-:S05]  /*4cd0*/  FFMA R3, R0, UR5, R3 ;  /* 0x0000000500037c23 */ /* 0x004fca0008000003 */
[----:B------:R-:W-:Y:S01]  /*4ce0*/  STG.E desc[UR8][R74.64+0x1c], R3 ;  /* 0x00001c034a007986 */ /* 0x000fe2000c101908 */
[----:B------:R-:W-:Y:S05]  /*4cf0*/  EXIT ;  /* 0x000000000000794d */ /* 0x000fea0003800000 */
.L_x_19:
[----:B------:R-:W-:-:S00]  /*4d00*/  BRA `(.L_x_19) ;  /* 0xfffffffc00fc7947 */ /* 0x000fc0000383ffff */
[----:B------:R-:W-:-:S00]  /*4d10*/  NOP ;  /* 0x0000000000007918 */ /* 0x000fc00000000000 */
        /* <DEDUP_REMOVED lines=14> */
.L_x_34:


//--------------------- .text._Z15gemm_shared_8x8PfS_S_iii --------------------------
	.section	.text._Z15gemm_shared_8x8PfS_S_iii,"ax",@progbits
	.align	128
        .global         _Z15gemm_shared_8x8PfS_S_iii
        .type           _Z15gemm_shared_8x8PfS_S_iii,@function
        .size           _Z15gemm_shared_8x8PfS_S_iii,(.L_x_35 - _Z15gemm_shared_8x8PfS_S_iii)
        .other          _Z15gemm_shared_8x8PfS_S_iii,@"STO_CUDA_ENTRY STV_DEFAULT"
_Z15gemm_shared_8x8PfS_S_iii:
.text._Z15gemm_shared_8x8PfS_S_iii:
[----:B------:R-:W-:Y:S01]  /*0000*/  LDC R1, c[0x0][0x37c] ;  /* 0x0000df00ff017b82 */ /* 0x000fe20000000800 */
[----:B------:R-:W0:Y:S01]  /*0010*/  LDCU UR4, c[0x0][0x3a0] ;  /* 0x00007400ff0477ac */ /* 0x000e220008000800 */
[----:B------:R-:W1:Y:S01]  /*0020*/  S2R R2, SR_TID.X ;  /* 0x0000000000027919 */ /* 0x000e620000002100 */
[----:B------:R-:W-:Y:S01]  /*0030*/  HFMA2 R119, -RZ, RZ, 0, 0 ;  /* 0x00000000ff777431 */ /* 0x000fe200000001ff */
[----:B------:R-:W-:Y:S01]  /*0040*/  CS2R R70, SRZ ;  /* 0x0000000000467805 */ /* 0x000fe2000001ff00 */
[----:B------:R-:W-:Y:S01]  /*0050*/  HFMA2 R107, -RZ, RZ, 0, 0 ;  /* 0x00000000ff6b7431 */ /* 0x000fe200000001ff */
[----:B------:R-:W2:Y:S01]  /*0060*/  S2R R0, SR_TID.Y ;  /* 0x0000000000007919 */ /* 0x000ea20000002200 */
[----:B------:R-:W-:Y:S01]  /*0070*/  HFMA2 R95, -RZ, RZ, 0, 0 ;  /* 0x00000000ff5f7431 */ /* 0x000fe200000001ff */
[----:B------:R-:W-:Y:S01]  /*0080*/  CS2R R72, SRZ ;  /* 0x0000000000487805 */ /* 0x000fe2000001ff00 */
[----:B------:R-:W-:Y:S01]  /*0090*/  HFMA2 R103, -RZ, RZ, 0, 0 ;  /* 0x00000000ff677431 */ /* 0x000fe200000001ff */
[----:B------:R-:W-:Y:S01]  /*00a0*/  CS2R R16, SRZ ;  /* 0x0000000000107805 */ /* 0x000fe2000001ff00 */
[----:B------:R-:W-:Y:S01]  /*00b0*/  HFMA2 R97, -RZ, RZ, 0, 0 ;  /* 0x00000000ff617431 */ /* 0x000fe200000001ff */
[----:B------:R-:W-:Y:S01]  /*00c0*/  CS2R R18, SRZ ;  /* 0x0000000000127805 */ /* 0x000fe2000001ff00 */
[----:B------:R-:W-:Y:S01]  /*00d0*/  HFMA2 R113, -RZ, RZ, 0, 0 ;  /* 0x00000000ff717431 */ /* 0x000fe200000001ff */
[----:B------:R-:W-:Y:S01]  /*00e0*/  CS2R R90, SRZ ;  /* 0x00000000005a7805 */ /* 0x000fe2000001ff00 */
[----:B------:R-:W-:Y:S01]  /*00f0*/  HFMA2 R117, -RZ, RZ, 0, 0 ;  /* 0x00000000ff757431 */ /* 0x000fe200000001ff */
[----:B------:R-:W-:Y:S01]  /*0100*/  MOV R115, RZ ;  /* 0x000000ff00737202 */ /* 0x000fe20000000f00 */
[----:B------:R-:W-:Y:S01]  /*0110*/  HFMA2 R123, -RZ, RZ, 0, 0 ;  /* 0x00000000ff7b7431 */ /* 0x000fe200000001ff */
[----:B------:R-:W-:Y:S01]  /*0120*/  CS2R R20, SRZ ;  /* 0x0000000000147805 */ /* 0x000fe2000001ff00 */
[----:B0-----:R-:W-:Y:S01]  /*0130*/  UISETP.GE.AND UP0, UPT, UR4, 0x1, UPT ;  /* 0x000000010400788c */ /* 0x001fe2000bf06270 */
[----:B------:R-:W-:-:S02]  /*0140*/  CS2R R14, SRZ ;  /* 0x00000000000e7805 */ /* 0x000fc4000001ff00 */
[----:B------:R-:W-:Y:S02]  /*0150*/  CS2R R10, SRZ ;  /* 0x00000000000a7805 */ /* 0x000fe4000001ff00 */
[----:B------:R-:W-:Y:S02]  /*0160*/  CS2R R78, SRZ ;  /* 0x00000000004e7805 */ /* 0x000fe4000001ff00 */
[----:B------:R-:W-:Y:S02]  /*0170*/  CS2R R92, SRZ ;  /* 0x00000000005c7805 */ /* 0x000fe4000001ff00 */
[----:B------:R-:W-:Y:S02]  /*0180*/  MOV R99, RZ ;  /* 0x000000ff00637202 */ /* 0x000fe40000000f00 */
[----:B------:R-:W-:Y:S02]  /*0190*/  CS2R R22, SRZ ;  /* 0x0000000000167805 */ /* 0x000fe4000001ff00 */
[----:B------:R-:W-:-:S02]  /*01a0*/  CS2R R12, SRZ ;  /* 0x00000000000c7805 */ /* 0x000fc4000001ff00 */
[----:B------:R-:W-:Y:S02]  /*01b0*/  CS2R R76, SRZ ;  /* 0x00000000004c7805 */ /* 0x000fe4000001ff00 */
[----:B------:R-:W-:Y:S02]  /*01c0*/  CS2R R88, SRZ ;  /* 0x0000000000587805 */ /* 0x000fe4000001ff00 */
[----:B------:R-:W-:Y:S02]  /*01d0*/  CS2R R86, SRZ ;  /* 0x0000000000567805 */ /* 0x000fe4000001ff00 */
[----:B------:R-:W-:Y:S02]  /*01e0*/  CS2R R84, SRZ ;  /* 0x0000000000547805 */ /* 0x000fe4000001ff00 */
[----:B------:R-:W-:Y:S02]  /*01f0*/  MOV R8, RZ ;  /* 0x000000ff00087202 */ /* 0x000fe40000000f00 */
[----:B------:R-:W-:-:S02]  /*0200*/  CS2R R74, SRZ ;  /* 0x00000000004a7805 */ /* 0x000fc4000001ff00 */
[----:B------:R-:W-:Y:S02]  /*0210*/  CS2R R80, SRZ ;  /* 0x0000000000507805 */ /* 0x000fe4000001ff00 */
[----:B------:R-:W-:Y:S02]  /*0220*/  CS2R R82, SRZ ;  /* 0x0000000000527805 */ /* 0x000fe4000001ff00 */
[----:B------:R-:W-:Y:S02]  /*0230*/  CS2R R68, SRZ ;  /* 0x0000000000447805 */ /* 0x000fe4000001ff00 */
[----:B------:R-:W-:Y:S02]  /*0240*/  MOV R105, RZ ;  /* 0x000000ff00697202 */ /* 0x000fe40000000f00 */
[----:B------:R-:W-:Y:S02]  /*0250*/  CS2R R66, SRZ ;  /* 0x0000000000427805 */ /* 0x000fe4000001ff00 */
[----:B------:R-:W-:-:S02]  /*0260*/  CS2R R64, SRZ ;  /* 0x0000000000407805 */ /* 0x000fc4000001ff00 */
[----:B------:R-:W-:Y:S02]  /*0270*/  MOV R101, RZ ;  /* 0x000000ff00657202 */ /* 0x000fe40000000f00 */
[----:B------:R-:W-:Y:S02]  /*0280*/  CS2R R62, SRZ ;  /* 0x00000000003e7805 */ /* 0x000fe4000001ff00 */
[----:B------:R-:W-:Y:S02]  /*0290*/  CS2R R60, SRZ ;  /* 0x00000000003c7805 */ /* 0x000fe4000001ff00 */
[----:B------:R-:W-:Y:S01]  /*02a0*/  MOV R111, RZ ;  /* 0x000000ff006f7202 */ /* 0x000fe20000000f00 */
[----:B------:R-:W0:Y:S01]  /*02b0*/  LDCU.64 UR8, c[0x0][0x358] ;  /* 0x00006b00ff0877ac */ /* 0x000e220008000a00 */
[----:B------:R-:W-:Y:S02]  /*02c0*/  MOV R109, RZ ;  /* 0x000000ff006d7202 */ /* 0x000fe40000000f00 */
[----:B------:R-:W-:Y:S01]  /*02d0*/  MOV R121, RZ ;  /* 0x000000ff00797202 */ /* 0x000fe20000000f00 */
[----:B-12---:R-:W-:Y:S06]  /*02e0*/  BRA.U !UP0, `(.L_x_20) ;  /* 0x0000015908787547 */ /* 0x006fec000b800000 */
[----:B------:R-:W1:Y:S01]  /*02f0*/  S2UR UR5, SR_CgaCtaId ;  /* 0x00000000000579c3 */ /* 0x000e620000008800 */
[----:B------:R-:W2:Y:S01]  /*0300*/  S2R R6, SR_CTAID.Y ;  /* 0x0000000000067919 */ /* 0x000ea20000002600 */
[----:B------:R-:W-:Y:S01]  /*0310*/  UMOV UR4, 0x400 ;  /* 0x0000040000047882 */ /* 0x000fe20000000000 */
[----:B------:R-:W-:Y:S01]  /*0320*/  SHF.L.U32 R3, R0, 0x3, RZ ;  /* 0x0000000300037819 */ /* 0x000fe200000006ff */
[----:B------:R-:W-:Y:S01]  /*0330*/  UIADD3 UR4, UPT, UPT, UR4, 0x4000, URZ ;  /* 0x0000400004047890 */ /* 0x000fe2000fffe0ff */
[----:B------:R-:W-:Y:S01]  /*0340*/  MOV R5, RZ ;  /* 0x000000ff00057202 */ /* 0x000fe20000000f00 */
[----:B------:R-:W3:Y:S01]  /*0350*/  LDCU UR7, c[0x0][0x398] ;  /* 0x00007300ff0777ac */ /* 0x000ee20008000800 */
[----:B------:R-:W-:Y:S02]  /*0360*/  MOV R70, RZ ;  /* 0x000000ff00467202 */ /* 0x000fe40000000f00 */
[----:B------:R-:W-:Y:S01]  /*0370*/  SHF.L.U32 R4, R2, 0x3, RZ ;  /* 0x0000000302047819 */ /* 0x000fe200000006ff */
[----:B------:R-:W4:Y:S01]  /*0380*/  LDCU.64 UR10, c[0x0][0x380] ;  /* 0x00007000ff0a77ac */ /* 0x000f220008000a00 */
[----:B------:R-:W0:Y:S01]  /*0390*/  LDCU.64 UR12, c[0x0][0x388] ;  /* 0x00007100ff0c77ac */ /* 0x000e220008000a00 */
[----:B-1----:R-:W-:-:S06]  /*03a0*/  ULEA UR4, UR5, UR4, 0x18 ;  /* 0x0000000405047291 */ /* 0x002fcc000f8ec0ff */
[----:B------:R-:W-:Y:S02]  /*03b0*/  LEA R7, R0, UR4, 0xb ;  /* 0x0000000400077c11 */ /* 0x000fe4000f8e58ff */
[----:B--2---:R-:W-:Y:S02]  /*03c0*/  LEA R6, R6, R3, 0x6 ;  /* 0x0000000306067211 */ /* 0x004fe400078e30ff */
[----:B0--34-:R-:W-:-:S07]  /*03d0*/  LEA R7, R2, R7, 0x5 ;  /* 0x0000000702077211 */ /* 0x019fce00078e28ff */
.L_x_21:
[----:B------:R-:W0:Y:S01]  /*03e0*/  S2UR UR5, SR_CgaCtaId ;  /* 0x00000000000579c3 */ /* 0x000e220000008800 */
[----:B------:R-:W-:Y:S01]  /*03f0*/  UMOV UR4, 0x400 ;  /* 0x0000040000047882 */ /* 0x000fe20000000000 */
[----:B------:R-:W1:Y:S01]  /*0400*/  S2R R41, SR_CTAID.Y ;  /* 0x0000000000297919 */ /* 0x000e620000002600 */
[C---:B------:R-:W-:Y:S02]  /*0410*/  LEA R37, R5.reuse, R4, 0x6 ;  /* 0x0000000405257211 */ /* 0x040fe400078e30ff */
[----:B------:R-:W-:-:S03]  /*0420*/  SHF.L.U32 R27, R5, 0x6, RZ ;  /* 0x00000006051b7819 */ /* 0x000fc600000006ff */
[----:B------:R-:W2:Y:S01]  /*0430*/  LDC R48, c[0x0][0x3a0] ;  /* 0x0000e800ff307b82 */ /* 0x000ea20000000800 */
[----:B------:R-:W-:Y:S01]  /*0440*/  IADD3 R25, PT, PT, R27, 0x1, R4 ;  /* 0x000000011b197810 */ /* 0x000fe20007ffe004 */
[----:B0-----:R-:W-:-:S06]  /*0450*/  ULEA UR6, UR5, UR4, 0x18 ;  /* 0x0000000405067291 */ /* 0x001fcc000f8ec0ff */
[----:B------:R-:W-:Y:S02]  /*0460*/  LEA R9, R0, UR6, 0xb ;  /* 0x0000000600097c11 */ /* 0x000fe4000f8e58ff */
[-C--:B--2---:R-:W-:Y:S02]  /*0470*/  ISETP.GE.AND P0, PT, R37, R48.reuse, PT ;  /* 0x000000302500720c */ /* 0x084fe40003f06270 */
[----:B------:R-:W-:Y:S02]  /*0480*/  LEA R44, R2, R9, 0x5 ;  /* 0x00000009022c7211 */ /* 0x000fe400078e28ff */
[----:B------:R-:W0:Y:S01]  /*0490*/  S2R R2, SR_TID.X ;  /* 0x0000000000027919 */ /* 0x000e220000002100 */
[----:B------:R-:W-:Y:S02]  /*04a0*/  ISETP.GE.OR P0, PT, R6, UR7, P0 ;  /* 0x0000000706007c0c */ /* 0x000fe40008706670 */
[----:B------:R-:W-:Y:S02]  /*04b0*/  ISETP.GE.AND P3, PT, R25, R48, PT ;  /* 0x000000301900720c */ /* 0x000fe40003f66270 */
[----:B-1----:R-:W-:-:S04]  /*04c0*/  LEA R6, R41, R3, 0x6 ;  /* 0x0000000329067211 */ /* 0x002fc800078e30ff */
[----:B------:R-:W-:-:S05]  /*04d0*/  ISETP.LT.AND P3, PT, R6, UR7, !P3 ;  /* 0x0000000706007c0c */ /* 0x000fca000df61270 */
[----:B------:R-:W-:Y:S02]  /*04e0*/  @!P0 LEA R36, R41, R0, 0x3 ;  /* 0x0000000029248211 */ /* 0x000fe400078e18ff */
[----:B------:R-:W1:Y:S06]  /*04f0*/  S2R R0, SR_TID.Y ;  /* 0x0000000000007919 */ /* 0x000e6c0000002200 */
[----:B------:R-:W2:Y:S01]  /*0500*/  @P3 LDC.64 R32, c[0x0][0x380] ;  /* 0x0000e000ff203b82 */ /* 0x000ea20000000a00 */
[CC--:B0-----:R-:W-:Y:S02]  /*0510*/  LEA R35, R2.reuse, R27.reuse, 0x3 ;  /* 0x0000001b02237211 */ /* 0x0c1fe400078e18ff */
[----:B------:R-:W-:-:S02]  /*0520*/  LEA R4, R2, R27, 0x3 ;  /* 0x0000001b02047211 */ /* 0x000fc400078e18ff */
[C---:B------:R-:W-:Y:S02]  /*0530*/  IADD3 R3, PT, PT, R35.reuse, 0x3, RZ ;  /* 0x0000000323037810 */ /* 0x040fe40007ffe0ff */
[----:B------:R-:W-:Y:S02]  /*0540*/  IADD3 R25, PT, PT, R35, 0x4, RZ ;  /* 0x0000000423197810 */ /* 0x000fe40007ffe0ff */
[-C--:B------:R-:W-:Y:S02]  /*0550*/  ISETP.GE.AND P1, PT, R3, R48.reuse, PT ;  /* 0x000000300300720c */ /* 0x080fe40003f26270 */
[----:B------:R-:W-:Y:S02]  /*0560*/  ISETP.GE.AND P4, PT, R25, R48, PT ;  /* 0x000000301900720c */ /* 0x000fe40003f86270 */
[----:B------:R-:W-:Y:S02]  /*0570*/  IADD3 R3, PT, PT, R4, 0x2, RZ ;  /* 0x0000000204037810 */ /* 0x000fe40007ffe0ff */
[----:B------:R-:W-:-:S02]  /*0580*/  ISETP.LT.AND P1, PT, R6, UR7, !P1 ;  /* 0x0000000706007c0c */ /* 0x000fc4000cf21270 */
[----:B------:R-:W-:Y:S02]  /*0590*/  ISETP.GE.AND P2, PT, R3, R48, PT ;  /* 0x000000300300720c */ /* 0x000fe40003f46270 */
[C---:B------:R-:W-:Y:S02]  /*05a0*/  ISETP.LT.AND P4, PT, R6.reuse, UR7, !P4 ;  /* 0x0000000706007c0c */ /* 0x040fe4000e781270 */
[----:B------:R-:W-:Y:S02]  /*05b0*/  ISETP.LT.AND P2, PT, R6, UR7, !P2 ;  /* 0x0000000706007c0c */ /* 0x000fe4000d741270 */
[CC--:B------:R-:W-:Y:S02]  /*05c0*/  LEA R3, R2.reuse, R27.reuse, 0x3 ;  /* 0x0000001b02037211 */ /* 0x0c0fe400078e18ff */
[----:B------:R-:W-:Y:S02]  /*05d0*/  @P3 LEA R25, R2, R27, 0x3 ;  /* 0x0000001b02193211 */ /* 0x000fe400078e18ff */
[CC--:B-1----:R-:W-:Y:S01]  /*05e0*/  @P3 LEA R4, R41.reuse, R0.reuse, 0x3 ;  /* 0x0000000029043211 */ /* 0x0c2fe200078e18ff */
[----:B------:R-:W0:Y:S01]  /*05f0*/  @P1 LDC.64 R30, c[0x0][0x380] ;  /* 0x0000e000ff1e1b82 */ /* 0x000e220000000a00 */
[----:B------:R-:W-:-:S02]  /*0600*/  @P1 LEA R24, R41, R0, 0x3 ;  /* 0x0000000029181211 */ /* 0x000fc400078e18ff */
[----:B------:R-:W-:Y:S02]  /*0610*/  @P3 SHF.L.U32 R4, R4, 0x3, RZ ;  /* 0x0000000304043819 */ /* 0x000fe400000006ff */
[----:B------:R-:W-:Y:S02]  /*0620*/  IADD3 R39, PT, PT, R3, 0x5, RZ ;  /* 0x0000000503277810 */ /* 0x000fe40007ffe0ff */
[----:B------:R-:W-:Y:S01]  /*0630*/  @P1 SHF.L.U32 R24, R24, 0x3, RZ ;  /* 0x0000000318181819 */ /* 0x000fe200000006ff */
[----:B------:R-:W1:Y:S01]  /*0640*/  @P4 LDC.64 R26, c[0x0][0x380] ;  /* 0x0000e000ff1a4b82 */ /* 0x000e620000000a00 */
[-C--:B------:R-:W-:Y:S01]  /*0650*/  ISETP.GE.AND P5, PT, R39, R48.reuse, PT ;  /* 0x000000302700720c */ /* 0x080fe20003fa6270 */
[-C--:B------:R-:W-:Y:S01]  /*0660*/  @P3 IMAD R25, R4, R48.reuse, R25 ;  /* 0x0000003004193224 */ /* 0x080fe200078e0219 */
[----:B------:R-:W-:Y:S01]  /*0670*/  IADD3 R43, PT, PT, R3, 0x6, RZ ;  /* 0x00000006032b7810 */ /* 0x000fe20007ffe0ff */
[----:B------:R-:W-:Y:S01]  /*0680*/  @P1 IMAD R35, R24, R48, R35 ;  /* 0x0000003018231224 */ /* 0x000fe200078e0223 */
[----:B------:R-:W-:Y:S01]  /*0690*/  @P4 LEA R24, R41, R0, 0x3 ;  /* 0x0000000029184211 */ /* 0x000fe200078e18ff */
[----:B--2---:R-:W-:Y:S01]  /*06a0*/  @P3 IMAD.WIDE.U32 R32, R25, 0x4, R32 ;  /* 0x0000000419203825 */ /* 0x004fe200078e0020 */
[----:B------:R-:W-:Y:S01]  /*06b0*/  @P4 LEA R34, R5, R2, 0x3 ;  /* 0x0000000205224211 */ /* 0x000fe200078e18ff */
[----:B------:R-:W2:Y:S01]  /*06c0*/  @P2 LDC.64 R28, c[0x0][0x380] ;  /* 0x0000e000ff1c2b82 */ /* 0x000ea20000000a00 */
[----:B------:R-:W-:-:S02]  /*06d0*/  ISETP.LT.AND P5, PT, R6, UR7, !P5 ;  /* 0x0000000706007c0c */ /* 0x000fc4000efa1270 */
[----:B------:R-:W-:Y:S01]  /*06e0*/  ISETP.GE.AND P6, PT, R43, R48, PT ;  /* 0x000000302b00720c */ /* 0x000fe20003fc6270 */
[----:B------:R3:W4:Y:S01]  /*06f0*/  @P3 LDG.E R33, desc[UR8][R32.64+0x4] ;  /* 0x0000040820213981 */ /* 0x000722000c1e1900 */
[----:B------:R-:W-:Y:S02]  /*0700*/  @P2 LEA R4, R41, R0, 0x3 ;  /* 0x0000000029042211 */ /* 0x000fe400078e18ff */
[----:B------:R-:W-:Y:S01]  /*0710*/  @P2 LEA R25, R5, R2, 0x3 ;  /* 0x0000000205192211 */ /* 0x000fe200078e18ff */
[----:B0-----:R-:W-:Y:S01]  /*0720*/  @P1 IMAD.WIDE.U32 R30, R35, 0x4, R30 ;  /* 0x00000004231e1825 */ /* 0x001fe200078e001e */
[----:B------:R-:W-:Y:S02]  /*0730*/  @P4 SHF.L.U32 R39, R24, 0x3, RZ ;  /* 0x0000000318274819 */ /* 0x000fe400000006ff */
[----:B------:R-:W-:Y:S02]  /*0740*/  @P4 SHF.L.U32 R34, R34, 0x3, RZ ;  /* 0x0000000322224819 */ /* 0x000fe400000006ff */
[----:B------:R-:W-:Y:S01]  /*0750*/  ISETP.LT.AND P6, PT, R6, UR7, !P6 ;  /* 0x0000000706007c0c */ /* 0x000fe2000f7c1270 */
[----:B------:R0:W5:Y:S01]  /*0760*/  @P1 LDG.E R45, desc[UR8][R30.64+0xc] ;  /* 0x00000c081e2d1981 */ /* 0x000162000c1e1900 */
[----:B------:R-:W-:Y:S01]  /*0770*/  @P2 SHF.L.U32 R4, R4, 0x3, RZ ;  /* 0x0000000304042819 */ /* 0x000fe200000006ff */
[----:B------:R-:W-:Y:S01]  /*0780*/  @P4 IMAD R39, R39, R48, R34 ;  /* 0x0000003027274224 */ /* 0x000fe200078e0222 */
[----:B------:R-:W-:-:S03]  /*0790*/  @P2 SHF.L.U32 R25, R25, 0x3, RZ ;  /* 0x0000000319192819 */ /* 0x000fc600000006ff */
[----:B-1----:R-:W-:-:S04]  /*07a0*/  @P4 IMAD.WIDE.U32 R26, R39, 0x4, R26 ;  /* 0x00000004271a4825 */ /* 0x002fc800078e001a */
[----:B------:R-:W-:Y:S01]  /*07b0*/  @P2 IMAD R35, R4, R48, R25 ;  /* 0x0000003004232224 */ /* 0x000fe200078e0219 */
[----:B------:R-:W5:Y:S01]  /*07c0*/  @P4 LDG.E R49, desc[UR8][R26.64+0x10] ;  /* 0x000010081a314981 */ /* 0x000f62000c1e1900 */
[----:B------:R-:W1:Y:S02]  /*07d0*/  @P5 LDC.64 R24, c[0x0][0x380] ;  /* 0x0000e000ff185b82 */ /* 0x000e640000000a00 */
[----:B--2---:R-:W-:Y:S01]  /*07e0*/  @P2 IMAD.WIDE.U32 R34, R35, 0x4, R28 ;  /* 0x0000000423222825 */ /* 0x004fe200078e001c */
[----:B------:R-:W-:-:S04]  /*07f0*/  @P5 LEA R4, R41, R0, 0x3 ;  /* 0x0000000029045211 */ /* 0x000fc800078e18ff */
[----:B------:R2:W5:Y:S01]  /*0800*/  @P2 LDG.E R43, desc[UR8][R34.64+0x8] ;  /* 0x00000808222b2981 */ /* 0x000562000c1e1900 */
[----:B------:R-:W2:Y:S01]  /*0810*/  @P6 LDC.64 R28, c[0x0][0x380] ;  /* 0x0000e000ff1c6b82 */ /* 0x000ea20000000a00 */
[----:B------:R-:W-:Y:S02]  /*0820*/  @P5 SHF.L.U32 R4, R4, 0x3, RZ ;  /* 0x0000000304045819 */ /* 0x000fe400000006ff */
[----:B------:R-:W-:Y:S02]  /*0830*/  @P6 LEA R38, R41, R0, 0x3 ;  /* 0x0000000029266211 */ /* 0x000fe400078e18ff */
[----:B---3--:R-:W-:Y:S01]  /*0840*/  @P6 LEA R32, R5, R2, 0x3 ;  /* 0x0000000205206211 */ /* 0x008fe200078e18ff */
[----:B0-----:R-:W-:Y:S01]  /*0850*/  @P5 IMAD R31, R4, R48, R3 ;  /* 0x00000030041f5224 */ /* 0x001fe200078e0203 */
[----:B------:R-:W-:Y:S02]  /*0860*/  @P6 SHF.L.U32 R39, R38, 0x3, RZ ;  /* 0x0000000326276819 */ /* 0x000fe400000006ff */
[----:B------:R-:W-:-:S05]  /*0870*/  @P6 SHF.L.U32 R32, R32, 0x3, RZ ;  /* 0x0000000320206819 */ /* 0x000fca00000006ff */
[----:B------:R-:W-:Y:S02]  /*0880*/  @P6 IMAD R39, R39, R48, R32 ;  /* 0x0000003027276224 */ /* 0x000fe400078e0220 */
[----:B-1----:R-:W-:Y:S02]  /*0890*/  @P5 IMAD.WIDE.U32 R30, R31, 0x4, R24 ;  /* 0x000000041f1e5825 */ /* 0x002fe400078e0018 */
[----:B------:R-:W0:Y:S03]  /*08a0*/  @!P0 LDC.64 R24, c[0x0][0x380] ;  /* 0x0000e000ff188b82 */ /* 0x000e260000000a00 */
[----:B------:R-:W3:Y:S01]  /*08b0*/  @P5 LDG.E R51, desc[UR8][R30.64+0x14] ;  /* 0x000014081e335981 */ /* 0x000ee2000c1e1900 */
[----:B--2---:R-:W-:-:S05]  /*08c0*/  @P6 IMAD.WIDE.U32 R28, R39, 0x4, R28 ;  /* 0x00000004271c6825 */ /* 0x004fca00078e001c */
[----:B------:R-:W2:Y:S01]  /*08d0*/  @P6 LDG.E R53, desc[UR8][R28.64+0x18] ;  /* 0x000018081c356981 */ /* 0x000ea2000c1e1900 */
[----:B------:R-:W-:Y:S01]  /*08e0*/  @!P0 SHF.L.U32 R36, R36, 0x3, RZ ;  /* 0x0000000324248819 */ /* 0x000fe200000006ff */
[----:B------:R-:W-:Y:S01]  /*08f0*/  HFMA2 R47, -RZ, RZ, 0, 0 ;  /* 0x00000000ff2f7431 */ /* 0x000fe200000001ff */
[----:B------:R-:W-:-:S03]  /*0900*/  LEA R39, R5, R2, 0x3 ;  /* 0x0000000205277211 */ /* 0x000fc600078e18ff */
[----:B------:R-:W-:Y:S01]  /*0910*/  @!P0 IMAD R37, R36, R48, R37 ;  /* 0x0000003024258224 */ /* 0x000fe200078e0225 */
[----:B------:R-:W-:Y:S02]  /*0920*/  SHF.L.U32 R39, R39, 0x3, RZ ;  /* 0x0000000327277819 */ /* 0x000fe400000006ff */
[----:B------:R-:W-:Y:S02]  /*0930*/  LEA R4, R41, R0, 0x3 ;  /* 0x0000000029047211 */ /* 0x000fe400078e18ff */
[----:B------:R-:W-:Y:S01]  /*0940*/  IADD3 R35, PT, PT, R39, 0x2, RZ ;  /* 0x0000000227237810 */ /* 0x000fe20007ffe0ff */
[----:B0-----:R-:W-:Y:S01]  /*0950*/  @!P0 IMAD.WIDE.U32 R24, R37, 0x4, R24 ;  /* 0x0000000425188825 */ /* 0x001fe200078e0018 */
[----:B------:R-:W-:Y:S01]  /*0960*/  LEA R3, R4, 0x1, 0x3 ;  /* 0x0000000104037811 */ /* 0x000fe200078e18ff */
[----:B------:R-:W-:Y:S01]  /*0970*/  @!P3 STS [R44+0x4], RZ ;  /* 0x000004ff2c00b388 */ /* 0x000fe20000000800 */
[----:B------:R-:W-:-:S03]  /*0980*/  IADD3 R27, PT, PT, R39, 0x3, RZ ;  /* 0x00000003271b7810 */ /* 0x000fc60007ffe0ff */
[----:B------:R0:W2:Y:S01]  /*0990*/  @!P0 LDG.E R47, desc[UR8][R24.64] ;  /* 0x00000008182f8981 */ /* 0x0000a2000c1e1900 */
[----:B------:R-:W-:-:S03]  /*09a0*/  ISETP.GE.AND P0, PT, R35, R48, PT ;  /* 0x000000302300720c */ /* 0x000fc60003f06270 */
[----:B------:R-:W-:Y:S04]  /*09b0*/  @!P1 STS [R44+0xc], RZ ;  /* 0x00000cff2c009388 */ /* 0x000fe80000000800 */
[----:B------:R-:W-:Y:S04]  /*09c0*/  @!P4 STS [R44+0x10], RZ ;  /* 0x000010ff2c00c388 */ /* 0x000fe80000000800 */
[----:B------:R-:W-:Y:S01]  /*09d0*/  @!P2 STS [R44+0x8], RZ ;  /* 0x000008ff2c00a388 */ /* 0x000fe20000000800 */
[----:B------:R-:W-:-:S05]  /*09e0*/  SHF.L.U32 R37, R4, 0x3, RZ ;  /* 0x0000000304257819 */ /* 0x000fca00000006ff */
[----:B------:R-:W-:Y:S01]  /*09f0*/  IMAD R36, R37, R48, R48 ;  /* 0x0000003025247224 */ /* 0x000fe200078e0230 */
[----:B------:R-:W-:Y:S04]  /*0a00*/  @!P5 STS [R44+0x14], RZ ;  /* 0x000014ff2c00d388 */ /* 0x000fe80000000800 */
[----:B------:R-:W-:Y:S04]  /*0a10*/  @!P6 STS [R44+0x18], RZ ;  /* 0x000018ff2c00e388 */ /* 0x000fe80000000800 */
[----:B----4-:R1:W-:Y:S01]  /*0a20*/  @P3 STS [R44+0x4], R33 ;  /* 0x000004212c003388 */ /* 0x0103e20000000800 */
[----:B------:R-:W-:-:S02]  /*0a30*/  ISETP.LT.AND P3, PT, R3, UR7, !P0 ;  /* 0x0000000703007c0c */ /* 0x000fc4000c761270 */
[----:B------:R-:W-:Y:S02]  /*0a40*/  ISETP.GE.AND P0, PT, R27, R48, PT ;  /* 0x000000301b00720c */ /* 0x000fe40003f06270 */
[----:B------:R-:W-:Y:S01]  /*0a50*/  IADD3 R27, PT, PT, R39, 0x4, RZ ;  /* 0x00000004271b7810 */ /* 0x000fe20007ffe0ff */
[----:B-----5:R-:W-:Y:S01]  /*0a60*/  @P1 STS [R44+0xc], R45 ;  /* 0x00000c2d2c001388 */ /* 0x020fe20000000800 */
[----:B------:R-:W-:-:S07]  /*0a70*/  ISETP.LT.AND P1, PT, R3, UR7, !P0 ;  /* 0x0000000703007c0c */ /* 0x000fce000c721270 */
[----:B0-----:R-:W0:Y:S01]  /*0a80*/  @P3 LDC.64 R24, c[0x0][0x380] ;  /* 0x0000e000ff183b82 */ /* 0x001e220000000a00 */
[----:B------:R-:W-:Y:S01]  /*0a90*/  @P4 STS [R44+0x10], R49 ;  /* 0x000010312c004388 */ /* 0x000fe20000000800 */
[----:B------:R-:W-:-:S06]  /*0aa0*/  ISETP.GE.AND P4, PT, R27, R48, PT ;  /* 0x000000301b00720c */ /* 0x000fcc0003f86270 */
[----:B------:R-:W4:Y:S01]  /*0ab0*/  @P1 LDC.64 R26, c[0x0][0x380] ;  /* 0x0000e000ff1a1b82 */ /* 0x000f220000000a00 */
[----:B------:R5:W-:Y:S01]  /*0ac0*/  @P2 STS [R44+0x8], R43 ;  /* 0x0000082b2c002388 */ /* 0x000be20000000800 */
[----:B------:R-:W-:-:S13]  /*0ad0*/  ISETP.LT.AND P2, PT, R3, UR7, !P4 ;  /* 0x0000000703007c0c */ /* 0x000fda000e741270 */
[----:B------:R-:W5:Y:S01]  /*0ae0*/  @P2 LDC.64 R28, c[0x0][0x380] ;  /* 0x0000e000ff1c2b82 */ /* 0x000f620000000a00 */
[----:B---3--:R-:W-:Y:S01]  /*0af0*/  @P5 STS [R44+0x14], R51 ;  /* 0x000014332c005388 */ /* 0x008fe20000000800 */
[----:B------:R-:W-:-:S04]  /*0b00*/  @P3 IADD3 R31, P5, PT, R39, R36, RZ ;  /* 0x00000024271f3210 */ /* 0x000fc80007fbe0ff */
[----:B------:R-:W-:Y:S02]  /*0b10*/  @P3 IADD3.X R32, PT, PT, RZ, RZ, RZ, P5, !PT ;  /* 0x000000ffff203210 */ /* 0x000fe40002ffe4ff */
[----:B0-----:R-:W-:Y:S01]  /*0b20*/  @P3 LEA R30, P5, R31, R24, 0x2 ;  /* 0x000000181f1e3211 */ /* 0x001fe200078a10ff */
[----:B--2---:R-:W-:Y:S01]  /*0b30*/  @P6 STS [R44+0x18], R53 ;  /* 0x000018352c006388 */ /* 0x004fe20000000800 */
[----:B------:R-:W-:Y:S02]  /*0b40*/  @P1 IADD3 R24, P6, PT, R39, R36, RZ ;  /* 0x0000002427181210 */ /* 0x000fe40007fde0ff */
[----:B------:R-:W-:Y:S02]  /*0b50*/  @P3 LEA.HI.X R31, R31, R25, R32, 0x2, P5 ;  /* 0x000000191f1f3211 */ /* 0x000fe400028f1420 */
[----:B------:R-:W-:Y:S02]  /*0b60*/  @P1 IADD3.X R32, PT, PT, RZ, RZ, RZ, P6, !PT ;  /* 0x000000ffff201210 */ /* 0x000fe400037fe4ff */
[----:B----4-:R-:W-:-:S02]  /*0b70*/  @P1 LEA R26, P5, R24, R26, 0x2 ;  /* 0x0000001a181a1211 */ /* 0x010fc400078a10ff */
[C---:B-1----:R-:W-:Y:S01]  /*0b80*/  @P2 IADD3 R33, P6, PT, R39.reuse, R36, RZ ;  /* 0x0000002427212210 */ /* 0x042fe20007fde0ff */
[----:B------:R-:W2:Y:S01]  /*0b90*/  @P3 LDG.E R31, desc[UR8][R30.64+0x8] ;  /* 0x000008081e1f3981 */ /* 0x000ea2000c1e1900 */
[----:B------:R-:W-:Y:S02]  /*0ba0*/  IADD3 R25, PT, PT, R39, 0x5, RZ ;  /* 0x0000000527197810 */ /* 0x000fe40007ffe0ff */
[----:B------:R-:W-:Y:S02]  /*0bb0*/  @P1 LEA.HI.X R27, R24, R27, R32, 0x2, P5 ;  /* 0x0000001b181b1211 */ /* 0x000fe400028f1420 */
[----:B------:R-:W-:Y:S02]  /*0bc0*/  P2R R38, PR, RZ, 0x10 ;  /* 0x00000010ff267803 */ /* 0x000fe40000000000 */
[----:B------:R-:W-:Y:S01]  /*0bd0*/  @P2 IADD3.X R24, PT, PT, RZ, RZ, RZ, P6, !PT ;  /* 0x000000ffff182210 */ /* 0x000fe200037fe4ff */
[----:B-----5:R0:W3:Y:S01]  /*0be0*/  @P1 LDG.E R43, desc[UR8][R26.64+0xc] ;  /* 0x00000c081a2b1981 */ /* 0x0200e2000c1e1900 */
[----:B------:R-:W-:-:S02]  /*0bf0*/  @P2 LEA R28, P5, R33, R28, 0x2 ;  /* 0x0000001c211c2211 */ /* 0x000fc400078a10ff */
[----:B------:R-:W-:Y:S02]  /*0c00*/  ISETP.GE.AND P4, PT, R25, R48, PT ;  /* 0x000000301900720c */ /* 0x000fe40003f86270 */
[----:B------:R-:W-:Y:S02]  /*0c10*/  @P2 LEA.HI.X R29, R33, R29, R24, 0x2, P5 ;  /* 0x0000001d211d2211 */ /* 0x000fe400028f1418 */
[----:B------:R-:W-:-:S04]  /*0c20*/  ISETP.LT.AND P5, PT, R3, UR7, !P4 ;  /* 0x0000000703007c0c */ /* 0x000fc8000e7a1270 */
[----:B------:R-:W4:Y:S09]  /*0c30*/  @P2 LDG.E R29, desc[UR8][R28.64+0x10] ;  /* 0x000010081c1d2981 */ /* 0x000f32000c1e1900 */
[----:B------:R-:W1:Y:S01]  /*0c40*/  @P5 LDC.64 R24, c[0x0][0x380] ;  /* 0x0000e000ff185b82 */ /* 0x000e620000000a00 */
[----:B------:R-:W-:-:S04]  /*0c50*/  @P5 IADD3 R33, P6, PT, R39, R36, RZ ;  /* 0x0000002427215210 */ /* 0x000fc80007fde0ff */
[----:B------:R-:W-:Y:S02]  /*0c60*/  @P5 IADD3.X R40, PT, PT, RZ, RZ, RZ, P6, !PT ;  /* 0x000000ffff285210 */ /* 0x000fe400037fe4ff */
[----:B-1----:R-:W-:-:S04]  /*0c70*/  @P5 LEA R32, P6, R33, R24, 0x2 ;  /* 0x0000001821205211 */ /* 0x002fc800078c10ff */
[----:B------:R-:W-:-:S06]  /*0c80*/  @P5 LEA.HI.X R33, R33, R25, R40, 0x2, P6 ;  /* 0x0000001921215211 */ /* 0x000fcc00030f1428 */
[----:B------:R-:W5:Y:S01]  /*0c90*/  @P5 LDG.E R33, desc[UR8][R32.64+0x14] ;  /* 0x0000140820215981 */ /* 0x000f62000c1e1900 */
[----:B------:R-:W-:-:S03]  /*0ca0*/  IADD3 R25, PT, PT, R39, 0x6, RZ ;  /* 0x0000000627197810 */ /* 0x000fc60007ffe0ff */
[----:B------:R-:W-:Y:S04]  /*0cb0*/  @!P3 STS [R44+0x108], RZ ;  /* 0x000108ff2c00b388 */ /* 0x000fe80000000800 */
[----:B------:R-:W-:Y:S01]  /*0cc0*/  @!P1 STS [R44+0x10c], RZ ;  /* 0x00010cff2c009388 */ /* 0x000fe20000000800 */
[----:B0-----:R-:W-:-:S03]  /*0cd0*/  IADD3 R27, PT, PT, R39, 0x7, RZ ;  /* 0x00000007271b7810 */ /* 0x001fc60007ffe0ff */
[----:B------:R-:W-:Y:S04]  /*0ce0*/  @!P2 STS [R44+0x110], RZ ;  /* 0x000110ff2c00a388 */ /* 0x000fe80000000800 */
[----:B------:R-:W-:Y:S04]  /*0cf0*/  @!P5 STS [R44+0x114], RZ ;  /* 0x000114ff2c00d388 */ /* 0x000fe80000000800 */
[----:B--2---:R-:W-:Y:S01]  /*0d00*/  @P3 STS [R44+0x108], R31 ;  /* 0x0001081f2c003388 */ /* 0x004fe20000000800 */
[----:B------:R-:W-:-:S03]  /*0d10*/  ISETP.GE.AND P3, PT, R25, R48, PT ;  /* 0x000000301900720c */ /* 0x000fc60003f66270 */
[----:B---3--:R-:W-:Y:S01]  /*0d20*/  @P1 STS [R44+0x10c], R43 ;  /* 0x00010c2b2c001388 */ /* 0x008fe20000000800 */
[----:B------:R-:W-:-:S13]  /*0d30*/  ISETP.LT.AND P1, PT, R3, UR7, !P3 ;  /* 0x0000000703007c0c */ /* 0x000fda000df21270 */
[----:B------:R-:W0:Y:S01]  /*0d40*/  @P1 LDC.64 R24, c[0x0][0x380] ;  /* 0x0000e000ff181b82 */ /* 0x000e220000000a00 */
[----:B----4-:R1:W-:Y:S01]  /*0d50*/  @P2 STS [R44+0x110], R29 ;  /* 0x0001101d2c002388 */ /* 0x0103e20000000800 */
[----:B------:R-:W-:-:S04]  /*0d60*/  @P1 IADD3 R28, P2, PT, R39, R36, RZ ;  /* 0x00000024271c1210 */ /* 0x000fc80007f5e0ff */
[----:B------:R-:W-:Y:S02]  /*0d70*/  @P1 IADD3.X R30, PT, PT, RZ, RZ, RZ, P2, !PT ;  /* 0x000000ffff1e1210 */ /* 0x000fe400017fe4ff */
[----:B------:R-:W-:Y:S01]  /*0d80*/  ISETP.GE.AND P2, PT, R27, R48, PT ;  /* 0x000000301b00720c */ /* 0x000fe20003f46270 */
[----:B-----5:R2:W-:Y:S01]  /*0d90*/  @P5 STS [R44+0x114], R33 ;  /* 0x000114212c005388 */ /* 0x0205e20000000800 */
[----:B0-----:R-:W-:-:S04]  /*0da0*/  @P1 LEA R26, P5, R28, R24, 0x2 ;  /* 0x000000181c1a1211 */ /* 0x001fc800078a10ff */
[----:B------:R-:W-:Y:S02]  /*0db0*/  @P1 LEA.HI.X R27, R28, R25, R30, 0x2, P5 ;  /* 0x000000191c1b1211 */ /* 0x000fe400028f141e */
[----:B------:R-:W-:-:S04]  /*0dc0*/  ISETP.LT.AND P5, PT, R3, UR7, !P2 ;  /* 0x0000000703007c0c */ /* 0x000fc8000d7a1270 */
[----:B------:R-:W3:Y:S09]  /*0dd0*/  @P1 LDG.E R27, desc[UR8][R26.64+0x18] ;  /* 0x000018081a1b1981 */ /* 0x000ef2000c1e1900 */
[----:B------:R-:W0:Y:S01]  /*0de0*/  @P5 LDC.64 R24, c[0x0][0x380] ;  /* 0x0000e000ff185b82 */ /* 0x000e220000000a00 */
[----:B------:R-:W-:-:S04]  /*0df0*/  @P5 IADD3 R3, P6, PT, R39, R36, RZ ;  /* 0x0000002427035210 */ /* 0x000fc80007fde0ff */
[----:B------:R-:W-:Y:S02]  /*0e00*/  @P5 IADD3.X R28, PT, PT, RZ, RZ, RZ, P6, !PT ;  /* 0x000000ffff1c5210 */ /* 0x000fe400037fe4ff */
[----:B0-----:R-:W-:-:S04]  /*0e10*/  @P5 LEA R24, P6, R3, R24, 0x2 ;  /* 0x0000001803185211 */ /* 0x001fc800078c10ff */
[----:B------:R-:W-:-:S05]  /*0e20*/  @P5 LEA.HI.X R25, R3, R25, R28, 0x2, P6 ;  /* 0x0000001903195211 */ /* 0x000fca00030f141c */
[----:B-1----:R-:W4:Y:S01]  /*0e30*/  @P5 LDG.E R29, desc[UR8][R24.64+0x1c] ;  /* 0x00001c08181d5981 */ /* 0x002f22000c1e1900 */
[----:B------:R-:W-:-:S03]  /*0e40*/  IADD3 R31, PT, PT, R39, 0x1, RZ ;  /* 0x00000001271f7810 */ /* 0x000fc60007ffe0ff */
[----:B------:R-:W-:Y:S01]  /*0e50*/  @!P1 STS [R44+0x118], RZ ;  /* 0x000118ff2c009388 */ /* 0x000fe20000000800 */
[----:B------:R-:W-:-:S03]  /*0e60*/  IADD3 R3, PT, PT, R6, 0x1, RZ ;  /* 0x0000000106037810 */ /* 0x000fc60007ffe0ff */
[----:B------:R-:W-:Y:S04]  /*0e70*/  @!P5 STS [R44+0x11c], RZ ;  /* 0x00011cff2c00d388 */ /* 0x000fe80000000800 */
[----:B---3--:R0:W-:Y:S01]  /*0e80*/  @P1 STS [R44+0x118], R27 ;  /* 0x0001181b2c001388 */ /* 0x0081e20000000800 */
[----:B------:R-:W-:-:S04]  /*0e90*/  ISETP.GE.AND P1, PT, R31, R48, PT ;  /* 0x000000301f00720c */ /* 0x000fc80003f26270 */
[----:B------:R-:W-:-:S13]  /*0ea0*/  ISETP.LT.AND P1, PT, R3, UR7, !P1 ;  /* 0x0000000703007c0c */ /* 0x000fda000cf21270 */
[----:B------:R-:W-:-:S04]  /*0eb0*/  @P1 LEA R28, R41, R0, 0x3 ;  /* 0x00000000291c1211 */ /* 0x000fc800078e18ff */
[----:B--2---:R-:W-:-:S05]  /*0ec0*/  @P1 SHF.L.U32 R33, R28, 0x3, RZ ;  /* 0x000000031c211819 */ /* 0x004fca00000006ff */
[----:B------:R-:W-:Y:S01]  /*0ed0*/  @P1 IMAD R28, R33, R48, R48 ;  /* 0x00000030211c1224 */ /* 0x000fe200078e0230 */
[----:B----4-:R1:W-:Y:S04]  /*0ee0*/  @P5 STS [R44+0x11c], R29 ;  /* 0x00011c1d2c005388 */ /* 0x0103e80000000800 */
[----:B------:R-:W-:-:S04]  /*0ef0*/  @P1 IADD3 R24, P5, PT, R39, R28, RZ ;  /* 0x0000001c27181210 */ /* 0x000fc80007fbe0ff */
[----:B------:R-:W-:Y:S02]  /*0f00*/  @P1 IADD3.X R25, PT, PT, RZ, RZ, RZ, P5, !PT ;  /* 0x000000ffff191210 */ /* 0x000fe40002ffe4ff */
[----:B------:R-:W-:-:S04]  /*0f10*/  @P1 LEA R26, P5, R24, UR10, 0x2 ;  /* 0x0000000a181a1c11 */ /* 0x000fc8000f8a10ff */
[----:B0-----:R-:W-:-:S06]  /*0f20*/  @P1 LEA.HI.X R27, R24, UR11, R25, 0x2, P5 ;  /* 0x0000000b181b1c11 */ /* 0x001fcc000a8f1419 */
[----:B------:R-:W2:Y:S01]  /*0f30*/  @P1 LDG.E R27, desc[UR8][R26.64+0x4] ;  /* 0x000004081a1b1981 */ /* 0x000ea2000c1e1900 */
[----:B------:R-:W-:-:S04]  /*0f40*/  ISETP.GE.AND P5, PT, R39, R48, PT ;  /* 0x000000302700720c */ /* 0x000fc80003fa6270 */
[----:B------:R-:W-:Y:S01]  /*0f50*/  ISETP.LT.AND P6, PT, R3, UR7, !P5 ;  /* 0x0000000703007c0c */ /* 0x000fe2000efc1270 */
[----:B------:R-:W-:-:S12]  /*0f60*/  @!P1 STS [R44+0x104], RZ ;  /* 0x000104ff2c009388 */ /* 0x000fd80000000800 */
[----:B------:R-:W-:Y:S01]  /*0f70*/  @P6 LEA R3, R41, R0, 0x3 ;  /* 0x0000000029036211 */ /* 0x000fe200078e18ff */
[----:B------:R-:W0:Y:S03]  /*0f80*/  @P6 LDC.64 R24, c[0x0][0x380] ;  /* 0x0000e000ff186b82 */ /* 0x000e260000000a00 */
[----:B------:R-:W-:-:S05]  /*0f90*/  @P6 SHF.L.U32 R3, R3, 0x3, RZ ;  /* 0x0000000303036819 */ /* 0x000fca00000006ff */
[----:B------:R-:W-:-:S05]  /*0fa0*/  @P6 IMAD R28, R3, R48, R48 ;  /* 0x00000030031c6224 */ /* 0x000fca00078e0230 */
[----:B------:R-:W-:-:S05]  /*0fb0*/  @P6 IADD3 R3, PT, PT, R39, R28, RZ ;  /* 0x0000001c27036210 */ /* 0x000fca0007ffe0ff */
[----:B0-----:R-:W-:-:S06]  /*0fc0*/  @P6 IMAD.WIDE.U32 R24, R3, 0x4, R24 ;  /* 0x0000000403186825 */ /* 0x001fcc00078e0018 */
[----:B------:R-:W3:Y:S04]  /*0fd0*/  @P6 LDG.E R25, desc[UR8][R24.64] ;  /* 0x0000000818196981 */ /* 0x000ee8000c1e1900 */
[----:B--2---:R-:W-:Y:S01]  /*0fe0*/  @P1 STS [R44+0x104], R27 ;  /* 0x0001041b2c001388 */ /* 0x004fe20000000800 */
[----:B------:R-:W-:-:S13]  /*0ff0*/  ISETP.LT.AND P1, PT, R6, UR7, !P2 ;  /* 0x0000000706007c0c */ /* 0x000fda000d721270 */
[----:B-1----:R-:W0:Y:S01]  /*1000*/  @P1 LDC.64 R28, c[0x0][0x380] ;  /* 0x0000e000ff1c1b82 */ /* 0x002e220000000a00 */
[----:B------:R-:W-:-:S04]  /*1010*/  @P1 LEA R3, R41, R0, 0x3 ;  /* 0x0000000029031211 */ /* 0x000fc800078e18ff */
[----:B------:R-:W-:-:S05]  /*1020*/  @P1 SHF.L.U32 R3, R3, 0x3, RZ ;  /* 0x0000000303031819 */ /* 0x000fca00000006ff */
[----:B------:R-:W-:-:S04]  /*1030*/  @P1 IMAD R3, R3, R48, R39 ;  /* 0x0000003003031224 */ /* 0x000fc800078e0227 */
[----:B0-----:R-:W-:-:S06]  /*1040*/  @P1 IMAD.WIDE.U32 R28, R3, 0x4, R28 ;  /* 0x00000004031c1825 */ /* 0x001fcc00078e001c */
[----:B------:R-:W2:Y:S01]  /*1050*/  @P1 LDG.E R29, desc[UR8][R28.64+0x1c] ;  /* 0x00001c081c1d1981 */ /* 0x000ea2000c1e1900 */
[----:B------:R-:W-:-:S03]  /*1060*/  LEA R3, R4, 0x2, 0x3 ;  /* 0x0000000204037811 */ /* 0x000fc600078e18ff */
[----:B------:R-:W-:Y:S04]  /*1070*/  @!P1 STS [R44+0x1c], RZ ;  /* 0x00001cff2c009388 */ /* 0x000fe80000000800 */
[----:B------:R-:W-:Y:S04]  /*1080*/  @!P6 STS [R44+0x100], RZ ;  /* 0x000100ff2c00e388 */ /* 0x000fe80000000800 */
[----:B---3--:R0:W-:Y:S04]  /*1090*/  @P6 STS [R44+0x100], R25 ;  /* 0x000100192c006388 */ /* 0x0081e80000000800 */
[----:B--2---:R-:W-:Y:S01]  /*10a0*/  @P1 STS [R44+0x1c], R29 ;  /* 0x00001c1d2c001388 */ /* 0x004fe20000000800 */
[----:B------:R-:W-:-:S13]  /*10b0*/  ISETP.LT.AND P1, PT, R3, UR7, !P5 ;  /* 0x0000000703007c0c */ /* 0x000fda000ef21270 */
[----:B0-----:R-:W0:Y:S01]  /*10c0*/  @P1 LDC.64 R24, c[0x0][0x380] ;  /* 0x0000e000ff181b82 */ /* 0x001e220000000a00 */
[----:B------:R-:W-:-:S05]  /*10d0*/  @P1 IADD3 R27, PT, PT, R39, R48, R36 ;  /* 0x00000030271b1210 */ /* 0x000fca0007ffe024 */
[----:B0-----:R-:W-:-:S06]  /*10e0*/  @P1 IMAD.WIDE.U32 R24, R27, 0x4, R24 ;  /* 0x000000041b181825 */ /* 0x001fcc00078e0018 */
[----:B------:R-:W2:Y:S01]  /*10f0*/  @P1 LDG.E R25, desc[UR8][R24.64] ;  /* 0x0000000818191981 */ /* 0x000ea2000c1e1900 */
[----:B------:R-:W-:-:S03]  /*1100*/  IADD3 R36, PT, PT, R36, R48, RZ ;  /* 0x0000003024247210 */ /* 0x000fc60007ffe0ff */
[----:B------:R-:W-:Y:S04]  /*1110*/  @!P1 STS [R44+0x200], RZ ;  /* 0x000200ff2c009388 */ /* 0x000fe80000000800 */
[----:B--2---:R0:W-:Y:S01]  /*1120*/  @P1 STS [R44+0x200], R25 ;  /* 0x000200192c001388 */ /* 0x0041e20000000800 */
[----:B------:R-:W-:-:S04]  /*1130*/  IADD3 R27, P1, PT, R39, R36, RZ ;  /* 0x00000024271b7210 */ /* 0x000fc80007f3e0ff */
[----:B------:R-:W-:Y:S02]  /*1140*/  IADD3.X R28, PT, PT, RZ, RZ, RZ, P1, !PT ;  /* 0x000000ffff1c7210 */ /* 0x000fe40000ffe4ff */
[----:B------:R-:W-:-:S04]  /*1150*/  LEA R26, P1, R27, UR10, 0x2 ;  /* 0x0000000a1b1a7c11 */ /* 0x000fc8000f8210ff */
[----:B------:R-:W-:Y:S02]  /*1160*/  LEA.HI.X R27, R27, UR11, R28, 0x2, P1 ;  /* 0x0000000b1b1b7c11 */ /* 0x000fe400088f141c */
[----:B------:R-:W-:-:S13]  /*1170*/  ISETP.LT.AND P1, PT, R3, UR7, !P4 ;  /* 0x0000000703007c0c */ /* 0x000fda000e721270 */
[----:B------:R-:W2:Y:S01]  /*1180*/  @P1 LDG.E R33, desc[UR8][R26.64+0x14] ;  /* 0x000014081a211981 */ /* 0x000ea2000c1e1900 */
[----:B------:R-:W-:-:S04]  /*1190*/  SHF.L.U32 R28, R41, 0x6, RZ ;  /* 0x00000006291c7819 */ /* 0x000fc800000006ff */
[----:B------:R-:W-:Y:S01]  /*11a0*/  LEA R30, R0, R28, 0x3 ;  /* 0x0000001c001e7211 */ /* 0x000fe200078e18ff */
[----:B------:R-:W-:Y:S03]  /*11b0*/  @!P1 STS [R44+0x214], RZ ;  /* 0x000214ff2c009388 */ /* 0x000fe60000000800 */
[----:B------:R-:W-:Y:S01]  /*11c0*/  IADD3 R3, PT, PT, R30, 0x2, RZ ;  /* 0x000000021e037810 */ /* 0x000fe20007ffe0ff */
[----:B--2---:R-:W-:Y:S03]  /*11d0*/  @P1 STS [R44+0x214], R33 ;  /* 0x000214212c001388 */ /* 0x004fe60000000800 */
[----:B------:R-:W-:-:S13]  /*11e0*/  ISETP.LT.AND P1, PT, R3, UR7, !P0 ;  /* 0x0000000703007c0c */ /* 0x000fda000c721270 */
[----:B0-----:R-:W2:Y:S01]  /*11f0*/  @P1 LDG.E R25, desc[UR8][R26.64+0xc] ;  /* 0x00000c081a191981 */ /* 0x001ea2000c1e1900 */
[----:B------:R-:W-:Y:S02]  /*1200*/  P2R R34, PR, RZ, 0x10 ;  /* 0x00000010ff227803 */ /* 0x000fe40000000000 */
[----:B------:R-:W-:Y:S01]  /*1210*/  ISETP.NE.AND P4, PT, R38, RZ, PT ;  /* 0x000000ff2600720c */ /* 0x000fe20003f85270 */
[----:B------:R-:W-:Y:S04]  /*1220*/  @!P1 STS [R44+0x20c], RZ ;  /* 0x00020cff2c009388 */ /* 0x000fe80000000800 */
[----:B--2---:R0:W-:Y:S01]  /*1230*/  @P1 STS [R44+0x20c], R25 ;  /* 0x00020c192c001388 */ /* 0x0041e20000000800 */
[----:B------:R-:W-:-:S13]  /*1240*/  ISETP.LT.AND P1, PT, R3, UR7, !P4 ;  /* 0x0000000703007c0c */ /* 0x000fda000e721270 */
[----:B------:R-:W2:Y:S04]  /*1250*/  @P1 LDG.E R29, desc[UR8][R26.64+0x10] ;  /* 0x000010081a1d1981 */ /* 0x000ea8000c1e1900 */
[----:B------:R-:W-:Y:S04]  /*1260*/  @!P1 STS [R44+0x210], RZ ;  /* 0x000210ff2c009388 */ /* 0x000fe80000000800 */
[----:B--2---:R1:W-:Y:S01]  /*1270*/  @P1 STS [R44+0x210], R29 ;  /* 0x0002101d2c001388 */ /* 0x0043e20000000800 */
[----:B------:R-:W-:-:S13]  /*1280*/  ISETP.LT.AND P1, PT, R3, UR7, !P3 ;  /* 0x0000000703007c0c */ /* 0x000fda000df21270 */
[----:B------:R-:W2:Y:S01]  /*1290*/  @P1 LDG.E R41, desc[UR8][R26.64+0x18] ;  /* 0x000018081a291981 */ /* 0x000ea2000c1e1900 */
[----:B------:R-:W-:-:S03]  /*12a0*/  IADD3 R3, PT, PT, R37, 0x2, RZ ;  /* 0x0000000225037810 */ /* 0x000fc60007ffe0ff */
[----:B------:R-:W-:Y:S04]  /*12b0*/  @!P1 STS [R44+0x218], RZ ;  /* 0x000218ff2c009388 */ /* 0x000fe80000000800 */
[----:B--2---:R-:W-:Y:S01]  /*12c0*/  @P1 STS [R44+0x218], R41 ;  /* 0x000218292c001388 */ /* 0x004fe20000000800 */
[----:B------:R-:W-:-:S04]  /*12d0*/  ISETP.GE.AND P1, PT, R3, UR7, PT ;  /* 0x0000000703007c0c */ /* 0x000fc8000bf26270 */
[-C--:B------:R-:W-:Y:S02]  /*12e0*/  ISETP.LT.AND P6, PT, R31, R48.reuse, !P1 ;  /* 0x000000301f00720c */ /* 0x080fe40004fc1270 */
[----:B------:R-:W-:Y:S02]  /*12f0*/  ISETP.LT.AND P1, PT, R35, R48, !P1 ;  /* 0x000000302300720c */ /* 0x000fe40004f21270 */
[----:B------:R-:W-:-:S09]  /*1300*/  SHF.L.U32 R3, R0, 0x3, RZ ;  /* 0x0000000300037819 */ /* 0x000fd200000006ff */
[----:B0-----:R-:W2:Y:S04]  /*1310*/  @P6 LDG.E R25, desc[UR8][R26.64+0x4] ;  /* 0x000004081a196981 */ /* 0x001ea8000c1e1900 */
[----:B-1----:R-:W3:Y:S01]  /*1320*/  @P1 LDG.E R29, desc[UR8][R26.64+0x8] ;  /* 0x000008081a1d1981 */ /* 0x002ee2000c1e1900 */
[----:B------:R-:W-:-:S03]  /*1330*/  IADD3 R24, PT, PT, R28, 0x2, R3 ;  /* 0x000000021c187810 */ /* 0x000fc60007ffe003 */
[----:B------:R-:W-:Y:S04]  /*1340*/  @!P1 STS [R44+0x208], RZ ;  /* 0x000208ff2c009388 */ /* 0x000fe80000000800 */
[----:B---3--:R-:W-:Y:S01]  /*1350*/  @P1 STS [R44+0x208], R29 ;  /* 0x0002081d2c001388 */ /* 0x008fe20000000800 */
[----:B------:R-:W-:-:S13]  /*1360*/  ISETP.LT.AND P1, PT, R24, UR7, !P2 ;  /* 0x0000000718007c0c */ /* 0x000fda000d721270 */
[----:B------:R-:W3:Y:S01]  /*1370*/  @P1 LDG.E R33, desc[UR8][R26.64+0x1c] ;  /* 0x00001c081a211981 */ /* 0x000ee2000c1e1900 */
[----:B------:R-:W-:-:S03]  /*1380*/  IADD3 R24, PT, PT, R6, 0x3, RZ ;  /* 0x0000000306187810 */ /* 0x000fc60007ffe0ff */
[----:B------:R-:W-:Y:S04]  /*1390*/  @!P1 STS [R44+0x21c], RZ ;  /* 0x00021cff2c009388 */ /* 0x000fe80000000800 */
[----:B------:R-:W-:Y:S04]  /*13a0*/  @!P6 STS [R44+0x204], RZ ;  /* 0x000204ff2c00e388 */ /* 0x000fe80000000800 */
[----:B--2---:R0:W-:Y:S04]  /*13b0*/  @P6 STS [R44+0x204], R25 ;  /* 0x000204192c006388 */ /* 0x0041e80000000800 */
[----:B---3--:R1:W-:Y:S01]  /*13c0*/  @P1 STS [R44+0x21c], R33 ;  /* 0x00021c212c001388 */ /* 0x0083e20000000800 */
[----:B------:R-:W-:-:S13]  /*13d0*/  ISETP.LT.AND P1, PT, R24, UR7, !P5 ;  /* 0x0000000718007c0c */ /* 0x000fda000ef21270 */
[----:B0-----:R-:W0:Y:S01]  /*13e0*/  @P1 LDC.64 R24, c[0x0][0x380] ;  /* 0x0000e000ff181b82 */ /* 0x001e220000000a00 */
[----:B------:R-:W-:-:S05]  /*13f0*/  @P1 IADD3 R41, PT, PT, R39, R48, R36 ;  /* 0x0000003027291210 */ /* 0x000fca0007ffe024 */
[----:B0-----:R-:W-:-:S06]  /*1400*/  @P1 IMAD.WIDE.U32 R24, R41, 0x4, R24 ;  /* 0x0000000429181825 */ /* 0x001fcc00078e0018 */
[----:B------:R-:W2:Y:S01]  /*1410*/  @P1 LDG.E R25, desc[UR8][R24.64] ;  /* 0x0000000818191981 */ /* 0x000ea2000c1e1900 */
[----:B------:R-:W-:-:S03]  /*1420*/  IADD3 R36, PT, PT, R36, R48, RZ ;  /* 0x0000003024247210 */ /* 0x000fc60007ffe0ff */
[----:B------:R-:W-:Y:S01]  /*1430*/  @!P1 STS [R44+0x300], RZ ;  /* 0x000300ff2c009388 */ /* 0x000fe20000000800 */
[----:B------:R-:W-:-:S03]  /*1440*/  IADD3 R29, PT, PT, R30, 0x3, RZ ;  /* 0x000000031e1d7810 */ /* 0x000fc60007ffe0ff */
[----:B--2---:R0:W-:Y:S01]  /*1450*/  @P1 STS [R44+0x300], R25 ;  /* 0x000300192c001388 */ /* 0x0041e20000000800 */
[----:B------:R-:W-:-:S04]  /*1460*/  IADD3 R27, P1, PT, R39, R36, RZ ;  /* 0x00000024271b7210 */ /* 0x000fc80007f3e0ff */
[----:B------:R-:W-:Y:S02]  /*1470*/  IADD3.X R32, PT, PT, RZ, RZ, RZ, P1, !PT ;  /* 0x000000ffff207210 */ /* 0x000fe40000ffe4ff */
[----:B------:R-:W-:-:S04]  /*1480*/  LEA R26, P1, R27, UR10, 0x2 ;  /* 0x0000000a1b1a7c11 */ /* 0x000fc8000f8210ff */
[----:B------:R-:W-:Y:S02]  /*1490*/  LEA.HI.X R27, R27, UR11, R32, 0x2, P1 ;  /* 0x0000000b1b1b7c11 */ /* 0x000fe400088f1420 */
[----:B------:R-:W-:-:S13]  /*14a0*/  ISETP.LT.AND P1, PT, R29, UR7, !P0 ;  /* 0x000000071d007c0c */ /* 0x000fda000c721270 */
[----:B-1----:R-:W2:Y:S04]  /*14b0*/  @P1 LDG.E R33, desc[UR8][R26.64+0xc] ;  /* 0x00000c081a211981 */ /* 0x002ea8000c1e1900 */
[----:B------:R-:W-:Y:S04]  /*14c0*/  @!P1 STS [R44+0x30c], RZ ;  /* 0x00030cff2c009388 */ /* 0x000fe80000000800 */
[----:B--2---:R1:W-:Y:S01]  /*14d0*/  @P1 STS [R44+0x30c], R33 ;  /* 0x00030c212c001388 */ /* 0x0043e20000000800 */
[----:B------:R-:W-:-:S13]  /*14e0*/  ISETP.LT.AND P1, PT, R29, UR7, !P4 ;  /* 0x000000071d007c0c */ /* 0x000fda000e721270 */
[----:B------:R-:W2:Y:S04]  /*14f0*/  @P1 LDG.E R41, desc[UR8][R26.64+0x10] ;  /* 0x000010081a291981 */ /* 0x000ea8000c1e1900 */
[----:B------:R-:W-:Y:S04]  /*1500*/  @!P1 STS [R44+0x310], RZ ;  /* 0x000310ff2c009388 */ /* 0x000fe80000000800 */
[----:B--2---:R2:W-:Y:S01]  /*1510*/  @P1 STS [R44+0x310], R41 ;  /* 0x000310292c001388 */ /* 0x0045e20000000800 */
[----:B------:R-:W-:-:S13]  /*1520*/  ISETP.LT.AND P1, PT, R29, UR7, !P3 ;  /* 0x000000071d007c0c */ /* 0x000fda000df21270 */
[----:B------:R-:W3:Y:S01]  /*1530*/  @P1 LDG.E R43, desc[UR8][R26.64+0x18] ;  /* 0x000018081a2b1981 */ /* 0x000ee2000c1e1900 */
[----:B------:R-:W-:-:S03]  /*1540*/  IADD3 R24, PT, PT, R37, 0x3, RZ ;  /* 0x0000000325187810 */ /* 0x000fc60007ffe0ff */
[----:B------:R-:W-:Y:S04]  /*1550*/  @!P1 STS [R44+0x318], RZ ;  /* 0x000318ff2c009388 */ /* 0x000fe80000000800 */
[----:B---3--:R-:W-:Y:S01]  /*1560*/  @P1 STS [R44+0x318], R43 ;  /* 0x0003182b2c001388 */ /* 0x008fe20000000800 */
[----:B------:R-:W-:-:S04]  /*1570*/  ISETP.GE.AND P1, PT, R24, UR7, PT ;  /* 0x0000000718007c0c */ /* 0x000fc8000bf26270 */
[-C--:B------:R-:W-:Y:S02]  /*1580*/  ISETP.LT.AND P6, PT, R31, R48.reuse, !P1 ;  /* 0x000000301f00720c */ /* 0x080fe40004fc1270 */
[----:B------:R-:W-:-:S11]  /*1590*/  ISETP.LT.AND P1, PT, R35, R48, !P1 ;  /* 0x000000302300720c */ /* 0x000fd60004f21270 */
[----:B0-----:R-:W3:Y:S04]  /*15a0*/  @P6 LDG.E R25, desc[UR8][R26.64+0x4] ;  /* 0x000004081a196981 */ /* 0x001ee8000c1e1900 */
[----:B------:R-:W4:Y:S01]  /*15b0*/  @P1 LDG.E R29, desc[UR8][R26.64+0x8] ;  /* 0x000008081a1d1981 */ /* 0x000f22000c1e1900 */
[----:B------:R-:W-:-:S03]  /*15c0*/  LEA R24, R4, 0x3, 0x3 ;  /* 0x0000000304187811 */ /* 0x000fc600078e18ff */
[----:B------:R-:W-:Y:S04]  /*15d0*/  @!P6 STS [R44+0x304], RZ ;  /* 0x000304ff2c00e388 */ /* 0x000fe80000000800 */
[----:B------:R-:W-:Y:S04]  /*15e0*/  @!P1 STS [R44+0x308], RZ ;  /* 0x000308ff2c009388 */ /* 0x000fe80000000800 */
[----:B---3--:R0:W-:Y:S01]  /*15f0*/  @P6 STS [R44+0x304], R25 ;  /* 0x000304192c006388 */ /* 0x0081e20000000800 */
[----:B------:R-:W-:-:S03]  /*1600*/  ISETP.NE.AND P6, PT, R34, RZ, PT ;  /* 0x000000ff2200720c */ /* 0x000fc60003fc5270 */
[----:B----4-:R3:W-:Y:S01]  /*1610*/  @P1 STS [R44+0x308], R29 ;  /* 0x0003081d2c001388 */ /* 0x0107e20000000800 */
[----:B------:R-:W-:-:S13]  /*1620*/  ISETP.LT.AND P1, PT, R24, UR7, !P6 ;  /* 0x0000000718007c0c */ /* 0x000fda000f721270 */
[----:B-1----:R-:W4:Y:S01]  /*1630*/  @P1 LDG.E R33, desc[UR8][R26.64+0x14] ;  /* 0x000014081a211981 */ /* 0x002f22000c1e1900 */
[----:B------:R-:W-:-:S03]  /*1640*/  IADD3 R24, PT, PT, R28, 0x3, R3 ;  /* 0x000000031c187810 */ /* 0x000fc60007ffe003 */
[----:B------:R-:W-:Y:S04]  /*1650*/  @!P1 STS [R44+0x314], RZ ;  /* 0x000314ff2c009388 */ /* 0x000fe80000000800 */
[----:B----4-:R1:W-:Y:S01]  /*1660*/  @P1 STS [R44+0x314], R33 ;  /* 0x000314212c001388 */ /* 0x0103e20000000800 */
[----:B------:R-:W-:-:S13]  /*1670*/  ISETP.LT.AND P1, PT, R24, UR7, !P2 ;  /* 0x0000000718007c0c */ /* 0x000fda000d721270 */
[----:B--2---:R-:W2:Y:S01]  /*1680*/  @P1 LDG.E R41, desc[UR8][R26.64+0x1c] ;  /* 0x00001c081a291981 */ /* 0x004ea2000c1e1900 */
[----:B------:R-:W-:-:S03]  /*1690*/  IADD3 R24, PT, PT, R6, 0x4, RZ ;  /* 0x0000000406187810 */ /* 0x000fc60007ffe0ff */
[----:B------:R-:W-:Y:S04]  /*16a0*/  @!P1 STS [R44+0x31c], RZ ;  /* 0x00031cff2c009388 */ /* 0x000fe80000000800 */
[----:B--2---:R2:W-:Y:S01]  /*16b0*/  @P1 STS [R44+0x31c], R41 ;  /* 0x00031c292c001388 */ /* 0x0045e20000000800 */
[----:B------:R-:W-:-:S13]  /*16c0*/  ISETP.LT.AND P1, PT, R24, UR7, !P5 ;  /* 0x0000000718007c0c */ /* 0x000fda000ef21270 */
[----:B0-----:R-:W0:Y:S01]  /*16d0*/  @P1 LDC.64 R24, c[0x0][0x380] ;  /* 0x0000e000ff181b82 */ /* 0x001e220000000a00 */
[----:B---3--:R-:W-:-:S05]  /*16e0*/  @P1 IADD3 R29, PT, PT, R39, R48, R36 ;  /* 0x00000030271d1210 */ /* 0x008fca0007ffe024 */
[----:B0-----:R-:W-:-:S06]  /*16f0*/  @P1 IMAD.WIDE.U32 R24, R29, 0x4, R24 ;  /* 0x000000041d181825 */ /* 0x001fcc00078e0018 */
[----:B------:R-:W3:Y:S01]  /*1700*/  @P1 LDG.E R25, desc[UR8][R24.64] ;  /* 0x0000000818191981 */ /* 0x000ee2000c1e1900 */
[----:B------:R-:W-:-:S03]  /*1710*/  IADD3 R36, PT, PT, R36, R48, RZ ;  /* 0x0000003024247210 */ /* 0x000fc60007ffe0ff */
[----:B------:R-:W-:Y:S01]  /*1720*/  @!P1 STS [R44+0x400], RZ ;  /* 0x000400ff2c009388 */ /* 0x000fe20000000800 */
[----:B------:R-:W-:-:S03]  /*1730*/  IADD3 R29, PT, PT, R30, 0x4, RZ ;  /* 0x000000041e1d7810 */ /* 0x000fc60007ffe0ff */
[----:B---3--:R0:W-:Y:S01]  /*1740*/  @P1 STS [R44+0x400], R25 ;  /* 0x000400192c001388 */ /* 0x0081e20000000800 */
[----:B------:R-:W-:-:S04]  /*1750*/  IADD3 R27, P1, PT, R39, R36, RZ ;  /* 0x00000024271b7210 */ /* 0x000fc80007f3e0ff */
[----:B------:R-:W-:Y:S02]  /*1760*/  IADD3.X R32, PT, PT, RZ, RZ, RZ, P1, !PT ;  /* 0x000000ffff207210 */ /* 0x000fe40000ffe4ff */
[----:B------:R-:W-:-:S04]  /*1770*/  LEA R26, P1, R27, UR10, 0x2 ;  /* 0x0000000a1b1a7c11 */ /* 0x000fc8000f8210ff */
[----:B------:R-:W-:Y:S02]  /*1780*/  LEA.HI.X R27, R27, UR11, R32, 0x2, P1 ;  /* 0x0000000b1b1b7c11 */ /* 0x000fe400088f1420 */
[----:B------:R-:W-:-:S13]  /*1790*/  ISETP.LT.AND P1, PT, R29, UR7, !P0 ;  /* 0x000000071d007c0c */ /* 0x000fda000c721270 */
[----:B-1----:R-:W3:Y:S04]  /*17a0*/  @P1 LDG.E R33, desc[UR8][R26.64+0xc] ;  /* 0x00000c081a211981 */ /* 0x002ee8000c1e1900 */
[----:B------:R-:W-:Y:S04]  /*17b0*/  @!P1 STS [R44+0x40c], RZ ;  /* 0x00040cff2c009388 */ /* 0x000fe80000000800 */
[----:B---3--:R1:W-:Y:S01]  /*17c0*/  @P1 STS [R44+0x40c], R33 ;  /* 0x00040c212c001388 */ /* 0x0083e20000000800 */
[----:B------:R-:W-:-:S13]  /*17d0*/  ISETP.LT.AND P1, PT, R29, UR7, !P4 ;  /* 0x000000071d007c0c */ /* 0x000fda000e721270 */
[----:B--2---:R-:W2:Y:S04]  /*17e0*/  @P1 LDG.E R41, desc[UR8][R26.64+0x10] ;  /* 0x000010081a291981 */ /* 0x004ea8000c1e1900 */
        /* <DEDUP_REMOVED lines=74> */
[----:B--2---:R-:W-:Y:S01]  /*1c90*/  @P1 STS [R44+0x51c], R41 ;  /* 0x00051c292c001388 */ /* 0x004fe20000000800 */
[----:B------:R-:W-:-:S13]  /*1ca0*/  ISETP.LT.AND P1, PT, R24, UR7, !P5 ;  /* 0x0000000718007c0c */ /* 0x000fda000ef21270 */
[----:B0-----:R-:W0:Y:S01]  /*1cb0*/  @P1 LDC.64 R24, c[0x0][0x380] ;  /* 0x0000e000ff181b82 */ /* 0x001e220000000a00 */
[----:B---3--:R-:W-:-:S05]  /*1cc0*/  @P1 IADD3 R29, PT, PT, R39, R48, R36 ;  /* 0x00000030271d1210 */ /* 0x008fca0007ffe024 */
        /* <DEDUP_REMOVED lines=10> */
[----:B------:R-:W-:Y:S01]  /*1d70*/  ISETP.LT.AND P1, PT, R29, UR7, !P0 ;  /* 0x000000071d007c0c */ /* 0x000fe2000c721270 */
[----:B------:R-:W2:Y:S01]  /*1d80*/  S2R R51, SR_CTAID.X ;  /* 0x0000000000337919 */ /* 0x000ea20000002500 */
[----:B------:R-:W-:Y:S01]  /*1d90*/  IADD3 R24, PT, PT, R37, 0x6, RZ ;  /* 0x0000000625187810 */ /* 0x000fe20007ffe0ff */
[----:B------:R-:W3:Y:S10]  /*1da0*/  LDC R32, c[0x0][0x39c] ;  /* 0x0000e700ff207b82 */ /* 0x000ef40000000800 */
[----:B-1----:R-:W4:Y:S04]  /*1db0*/  @P1 LDG.E R33, desc[UR8][R26.64+0xc] ;  /* 0x00000c081a211981 */ /* 0x002f28000c1e1900 */
[----:B------:R-:W-:Y:S04]  /*1dc0*/  @!P1 STS [R44+0x60c], RZ ;  /* 0x00060cff2c009388 */ /* 0x000fe80000000800 */
[----:B----4-:R1:W-:Y:S01]  /*1dd0*/  @P1 STS [R44+0x60c], R33 ;  /* 0x00060c212c001388 */ /* 0x0103e20000000800 */
[----:B------:R-:W-:-:S13]  /*1de0*/  ISETP.LT.AND P1, PT, R29, UR7, !P4 ;  /* 0x000000071d007c0c */ /* 0x000fda000e721270 */
[----:B0-----:R-:W4:Y:S04]  /*1df0*/  @P1 LDG.E R25, desc[UR8][R26.64+0x10] ;  /* 0x000010081a191981 */ /* 0x001f28000c1e1900 */
[----:B------:R-:W-:Y:S04]  /*1e00*/  @!P1 STS [R44+0x610], RZ ;  /* 0x000610ff2c009388 */ /* 0x000fe80000000800 */
[----:B----4-:R-:W-:Y:S01]  /*1e10*/  @P1 STS [R44+0x610], R25 ;  /* 0x000610192c001388 */ /* 0x010fe20000000800 */
[----:B------:R-:W-:-:S13]  /*1e20*/  ISETP.LT.AND P1, PT, R29, UR7, !P3 ;  /* 0x000000071d007c0c */ /* 0x000fda000df21270 */
[----:B------:R-:W4:Y:S04]  /*1e30*/  @P1 LDG.E R41, desc[UR8][R26.64+0x18] ;  /* 0x000018081a291981 */ /* 0x000f28000c1e1900 */
[----:B------:R-:W-:Y:S04]  /*1e40*/  @!P1 STS [R44+0x618], RZ ;  /* 0x000618ff2c009388 */ /* 0x000fe80000000800 */
[----:B----4-:R0:W-:Y:S01]  /*1e50*/  @P1 STS [R44+0x618], R41 ;  /* 0x000618292c001388 */ /* 0x0101e20000000800 */
[----:B------:R-:W-:-:S04]  /*1e60*/  ISETP.GE.AND P1, PT, R24, UR7, PT ;  /* 0x0000000718007c0c */ /* 0x000fc8000bf26270 */
[-C--:B------:R-:W-:Y:S02]  /*1e70*/  ISETP.LT.AND P6, PT, R31, R48.reuse, !P1 ;  /* 0x000000301f00720c */ /* 0x080fe40004fc1270 */
[----:B------:R-:W-:-:S11]  /*1e80*/  ISETP.LT.AND P1, PT, R35, R48, !P1 ;  /* 0x000000302300720c */ /* 0x000fd60004f21270 */
[----:B------:R-:W4:Y:S04]  /*1e90*/  @P6 LDG.E R29, desc[UR8][R26.64+0x4] ;  /* 0x000004081a1d6981 */ /* 0x000f28000c1e1900 */
[----:B-1----:R-:W5:Y:S01]  /*1ea0*/  @P1 LDG.E R33, desc[UR8][R26.64+0x8] ;  /* 0x000008081a211981 */ /* 0x002f62000c1e1900 */
[----:B------:R-:W-:-:S03]  /*1eb0*/  LEA R24, R4, 0x6, 0x3 ;  /* 0x0000000604187811 */ /* 0x000fc600078e18ff */
[----:B------:R-:W-:Y:S04]  /*1ec0*/  @!P6 STS [R44+0x604], RZ ;  /* 0x000604ff2c00e388 */ /* 0x000fe80000000800 */
[----:B------:R-:W-:Y:S04]  /*1ed0*/  @!P1 STS [R44+0x608], RZ ;  /* 0x000608ff2c009388 */ /* 0x000fe80000000800 */
[----:B----4-:R1:W-:Y:S01]  /*1ee0*/  @P6 STS [R44+0x604], R29 ;  /* 0x0006041d2c006388 */ /* 0x0103e20000000800 */
[----:B------:R-:W-:-:S03]  /*1ef0*/  ISETP.NE.AND P6, PT, R34, RZ, PT ;  /* 0x000000ff2200720c */ /* 0x000fc60003fc5270 */
[----:B-----5:R4:W-:Y:S01]  /*1f00*/  @P1 STS [R44+0x608], R33 ;  /* 0x000608212c001388 */ /* 0x0209e20000000800 */
[----:B------:R-:W-:-:S13]  /*1f10*/  ISETP.LT.AND P1, PT, R24, UR7, !P6 ;  /* 0x0000000718007c0c */ /* 0x000fda000f721270 */
[----:B0-----:R-:W5:Y:S01]  /*1f20*/  @P1 LDG.E R41, desc[UR8][R26.64+0x14] ;  /* 0x000014081a291981 */ /* 0x001f62000c1e1900 */
[----:B------:R-:W-:-:S04]  /*1f30*/  IADD3 R24, PT, PT, R6, 0x7, RZ ;  /* 0x0000000706187810 */ /* 0x000fc80007ffe0ff */
[----:B------:R-:W-:-:S13]  /*1f40*/  ISETP.LT.AND P5, PT, R24, UR7, !P5 ;  /* 0x0000000718007c0c */ /* 0x000fda000efa1270 */
[----:B------:R-:W0:Y:S01]  /*1f50*/  @P5 LDC.64 R24, c[0x0][0x380] ;  /* 0x0000e000ff185b82 */ /* 0x000e220000000a00 */
[----:B------:R-:W-:Y:S01]  /*1f60*/  IADD3 R28, PT, PT, R28, 0x6, R3 ;  /* 0x000000061c1c7810 */ /* 0x000fe20007ffe003 */
[----:B------:R-:W-:Y:S01]  /*1f70*/  @!P1 STS [R44+0x614], RZ ;  /* 0x000614ff2c009388 */ /* 0x000fe20000000800 */
[----:B-1----:R-:W-:-:S05]  /*1f80*/  @P5 IADD3 R29, PT, PT, R39, R48, R36 ;  /* 0x00000030271d5210 */ /* 0x002fca0007ffe024 */
[----:B0-----:R-:W-:-:S06]  /*1f90*/  @P5 IMAD.WIDE.U32 R24, R29, 0x4, R24 ;  /* 0x000000041d185825 */ /* 0x001fcc00078e0018 */
[----:B------:R-:W2:Y:S04]  /*1fa0*/  @P5 LDG.E R25, desc[UR8][R24.64] ;  /* 0x0000000818195981 */ /* 0x000ea8000c1e1900 */
[----:B-----5:R0:W-:Y:S01]  /*1fb0*/  @P1 STS [R44+0x614], R41 ;  /* 0x000614292c001388 */ /* 0x0201e20000000800 */
[----:B------:R-:W-:-:S13]  /*1fc0*/  ISETP.LT.AND P1, PT, R28, UR7, !P2 ;  /* 0x000000071c007c0c */ /* 0x000fda000d721270 */
[----:B----4-:R-:W4:Y:S01]  /*1fd0*/  @P1 LDG.E R33, desc[UR8][R26.64+0x1c] ;  /* 0x00001c081a211981 */ /* 0x010f22000c1e1900 */
[----:B------:R-:W-:Y:S02]  /*1fe0*/  IADD3 R37, PT, PT, R37, 0x7, RZ ;  /* 0x0000000725257810 */ /* 0x000fe40007ffe0ff */
[----:B------:R-:W-:Y:S01]  /*1ff0*/  IADD3 R36, PT, PT, R36, R48, RZ ;  /* 0x0000003024247210 */ /* 0x000fe20007ffe0ff */
[----:B------:R-:W-:Y:S01]  /*2000*/  @!P1 STS [R44+0x61c], RZ ;  /* 0x00061cff2c009388 */ /* 0x000fe20000000800 */
[----:B------:R-:W-:-:S03]  /*2010*/  ISETP.GE.AND P6, PT, R37, UR7, PT ;  /* 0x0000000725007c0c */ /* 0x000fc6000bfc6270 */
[----:B------:R-:W-:Y:S01]  /*2020*/  @!P5 STS [R44+0x700], RZ ;  /* 0x000700ff2c00d388 */ /* 0x000fe20000000800 */
[----:B------:R-:W-:-:S04]  /*2030*/  IADD3 R30, PT, PT, R30, 0x7, RZ ;  /* 0x000000071e1e7810 */ /* 0x000fc80007ffe0ff */
[C---:B------:R-:W-:Y:S02]  /*2040*/  ISETP.LT.AND P0, PT, R30.reuse, UR7, !P0 ;  /* 0x000000071e007c0c */ /* 0x040fe4000c701270 */
[----:B------:R-:W-:Y:S01]  /*2050*/  ISETP.LT.AND P4, PT, R30, UR7, !P4 ;  /* 0x000000071e007c0c */ /* 0x000fe2000e781270 */
[----:B--2---:R1:W-:Y:S01]  /*2060*/  @P5 STS [R44+0x700], R25 ;  /* 0x000700192c005388 */ /* 0x0043e20000000800 */
[-C--:B------:R-:W-:Y:S02]  /*2070*/  ISETP.LT.AND P5, PT, R31, R48.reuse, !P6 ;  /* 0x000000301f00720c */ /* 0x080fe400077a1270 */
[----:B------:R-:W-:Y:S02]  /*2080*/  ISETP.LT.AND P6, PT, R35, R48, !P6 ;  /* 0x000000302300720c */ /* 0x000fe400077c1270 */
[----:B------:R-:W-:Y:S02]  /*2090*/  LEA R4, R4, 0x7, 0x3 ;  /* 0x0000000704047811 */ /* 0x000fe400078e18ff */
[----:B------:R-:W-:-:S02]  /*20a0*/  ISETP.LT.AND P3, PT, R30, UR7, !P3 ;  /* 0x000000071e007c0c */ /* 0x000fc4000df61270 */
[----:B------:R-:W-:Y:S01]  /*20b0*/  ISETP.LT.AND P2, PT, R30, UR7, !P2 ;  /* 0x000000071e007c0c */ /* 0x000fe2000d741270 */
[----:B----4-:R2:W-:Y:S01]  /*20c0*/  @P1 STS [R44+0x61c], R33 ;  /* 0x00061c212c001388 */ /* 0x0105e20000000800 */
[----:B------:R-:W-:-:S04]  /*20d0*/  IADD3 R36, P1, PT, R39, R36, RZ ;  /* 0x0000002427247210 */ /* 0x000fc80007f3e0ff */
[----:B------:R-:W-:Y:S02]  /*20e0*/  IADD3.X R29, PT, PT, RZ, RZ, RZ, P1, !PT ;  /* 0x000000ffff1d7210 */ /* 0x000fe40000ffe4ff */
[----:B------:R-:W-:-:S04]  /*20f0*/  LEA R28, P1, R36, UR10, 0x2 ;  /* 0x0000000a241c7c11 */ /* 0x000fc8000f8210ff */
[----:B------:R-:W-:-:S05]  /*2100*/  LEA.HI.X R29, R36, UR11, R29, 0x2, P1 ;  /* 0x0000000b241d7c11 */ /* 0x000fca00088f141d */
[----:B------:R-:W4:Y:S01]  /*2110*/  @P5 LDG.E R27, desc[UR8][R28.64+0x4] ;  /* 0x000004081c1b5981 */ /* 0x000f22000c1e1900 */
[----:B------:R-:W-:-:S03]  /*2120*/  ISETP.NE.AND P1, PT, R34, RZ, PT ;  /* 0x000000ff2200720c */ /* 0x000fc60003f25270 */
[----:B------:R-:W5:Y:S01]  /*2130*/  @P6 LDG.E R31, desc[UR8][R28.64+0x8] ;  /* 0x000008081c1f6981 */ /* 0x000f62000c1e1900 */
[----:B------:R-:W-:-:S03]  /*2140*/  ISETP.LT.AND P1, PT, R4, UR7, !P1 ;  /* 0x0000000704007c0c */ /* 0x000fc6000cf21270 */
[----:B------:R-:W5:Y:S04]  /*2150*/  @P0 LDG.E R35, desc[UR8][R28.64+0xc] ;  /* 0x00000c081c230981 */ /* 0x000f68000c1e1900 */
[----:B------:R-:W5:Y:S04]  /*2160*/  @P4 LDG.E R37, desc[UR8][R28.64+0x10] ;  /* 0x000010081c254981 */ /* 0x000f68000c1e1900 */
[----:B0-----:R-:W5:Y:S04]  /*2170*/  @P3 LDG.E R41, desc[UR8][R28.64+0x18] ;  /* 0x000018081c293981 */ /* 0x001f68000c1e1900 */
[----:B------:R-:W5:Y:S04]  /*2180*/  @P1 LDG.E R39, desc[UR8][R28.64+0x14] ;  /* 0x000014081c271981 */ /* 0x000f68000c1e1900 */
[----:B------:R0:W5:Y:S01]  /*2190*/  @P2 LDG.E R43, desc[UR8][R28.64+0x1c] ;  /* 0x00001c081c2b2981 */ /* 0x000162000c1e1900 */
[----:B------:R-:W-:-:S04]  /*21a0*/  SHF.L.U32 R45, R51, 0x6, RZ ;  /* 0x00000006332d7819 */ /* 0x000fc800000006ff */
[----:B-1----:R-:W-:Y:S01]  /*21b0*/  LEA R25, R2, R45, 0x3 ;  /* 0x0000002d02197211 */ /* 0x002fe200078e18ff */
[----:B------:R-:W-:Y:S01]  /*21c0*/  @!P5 STS [R44+0x704], RZ ;  /* 0x000704ff2c00d388 */ /* 0x000fe20000000800 */
[----:B------:R-:W-:Y:S02]  /*21d0*/  LEA R4, R5, R0, 0x3 ;  /* 0x0000000005047211 */ /* 0x000fe400078e18ff */
[C---:B--2---:R-:W-:Y:S01]  /*21e0*/  IADD3 R33, PT, PT, R25.reuse, 0x2, RZ ;  /* 0x0000000219217810 */ /* 0x044fe20007ffe0ff */
[----:B------:R-:W-:Y:S01]  /*21f0*/  @!P6 STS [R44+0x708], RZ ;  /* 0x000708ff2c00e388 */ /* 0x000fe20000000800 */
[----:B0-----:R-:W-:-:S03]  /*2200*/  IADD3 R29, PT, PT, R25, 0x4, RZ ;  /* 0x00000004191d7810 */ /* 0x001fc60007ffe0ff */
[----:B------:R-:W-:Y:S04]  /*2210*/  @!P0 STS [R44+0x70c], RZ ;  /* 0x00070cff2c008388 */ /* 0x000fe80000000800 */
[----:B------:R-:W-:Y:S04]  /*2220*/  @!P4 STS [R44+0x710], RZ ;  /* 0x000710ff2c00c388 */ /* 0x000fe80000000800 */
[----:B------:R-:W-:Y:S04]  /*2230*/  @!P1 STS [R44+0x714], RZ ;  /* 0x000714ff2c009388 */ /* 0x000fe80000000800 */
[----:B------:R-:W-:Y:S04]  /*2240*/  @!P3 STS [R44+0x718], RZ ;  /* 0x000718ff2c00b388 */ /* 0x000fe80000000800 */
[----:B------:R-:W-:Y:S04]  /*2250*/  @!P2 STS [R44+0x71c], RZ ;  /* 0x00071cff2c00a388 */ /* 0x000fe80000000800 */
[----:B----4-:R0:W-:Y:S01]  /*2260*/  @P5 STS [R44+0x704], R27 ;  /* 0x0007041b2c005388 */ /* 0x0101e20000000800 */
[----:B---3--:R-:W-:-:S02]  /*2270*/  ISETP.GE.AND P5, PT, R33, R32, PT ;  /* 0x000000202100720c */ /* 0x008fc40003fa6270 */
[----:B------:R-:W-:Y:S01]  /*2280*/  SHF.L.U32 R33, R4, 0x3, RZ ;  /* 0x0000000304217819 */ /* 0x000fe200000006ff */
[----:B-----5:R-:W-:Y:S03]  /*2290*/  @P6 STS [R44+0x708], R31 ;  /* 0x0007081f2c006388 */ /* 0x020fe60000000800 */
[CC--:B------:R-:W-:Y:S02]  /*22a0*/  ISETP.LT.AND P5, PT, R33.reuse, R48.reuse, !P5 ;  /* 0x000000302100720c */ /* 0x0c0fe40006fa1270 */
[----:B------:R-:W-:Y:S01]  /*22b0*/  ISETP.GE.AND P6, PT, R33, R48, PT ;  /* 0x000000302100720c */ /* 0x000fe20003fc6270 */
[----:B------:R-:W-:Y:S01]  /*22c0*/  @P0 STS [R44+0x70c], R35 ;  /* 0x00070c232c000388 */ /* 0x000fe20000000800 */
[----:B0-----:R-:W-:Y:S02]  /*22d0*/  IADD3 R27, PT, PT, R25, 0x5, RZ ;  /* 0x00000005191b7810 */ /* 0x001fe40007ffe0ff */
[-C--:B------:R-:W-:Y:S01]  /*22e0*/  ISETP.LT.AND P0, PT, R29, R32.reuse, !P6 ;  /* 0x000000201d00720c */ /* 0x080fe20007701270 */
[----:B------:R-:W-:Y:S01]  /*22f0*/  @P4 STS [R44+0x710], R37 ;  /* 0x000710252c004388 */ /* 0x000fe20000000800 */
[----:B------:R-:W-:-:S02]  /*2300*/  ISETP.LT.AND P4, PT, R27, R32, !P6 ;  /* 0x000000201b00720c */ /* 0x000fc40007781270 */
[----:B------:R-:W-:-:S03]  /*2310*/  IADD3 R27, PT, PT, R25, 0x6, RZ ;  /* 0x00000006191b7810 */ /* 0x000fc60007ffe0ff */
[----:B------:R-:W-:Y:S01]  /*2320*/  @P5 LEA R24, R51, R2, 0x3 ;  /* 0x0000000233185211 */ /* 0x000fe200078e18ff */
[-C--:B------:R-:W-:Y:S01]  /*2330*/  @P5 IMAD R29, R33, R32.reuse, RZ ;  /* 0x00000020211d5224 */ /* 0x080fe200078e02ff */
[----:B------:R-:W-:Y:S01]  /*2340*/  SHF.L.U32 R4, R2, 0x3, RZ ;  /* 0x0000000302047819 */ /* 0x000fe200000006ff */
[----:B------:R0:W-:Y:S01]  /*2350*/  @P1 STS [R44+0x714], R39 ;  /* 0x000714272c001388 */ /* 0x0001e20000000800 */
[----:B------:R-:W-:Y:S02]  /*2360*/  @P5 SHF.L.U32 R24, R24, 0x3, RZ ;  /* 0x0000000318185819 */ /* 0x000fe400000006ff */
[-C--:B------:R-:W-:Y:S01]  /*2370*/  ISETP.LT.AND P1, PT, R27, R32.reuse, !P6 ;  /* 0x000000201b00720c */ /* 0x080fe20007721270 */
[----:B------:R1:W-:Y:S01]  /*2380*/  @P3 STS [R44+0x718], R41 ;  /* 0x000718292c003388 */ /* 0x0003e20000000800 */
[----:B------:R-:W-:Y:S01]  /*2390*/  IADD3 R45, PT, PT, R45, 0x3, R4 ;  /* 0x000000032d2d7810 */ /* 0x000fe20007ffe004 */
[----:B------:R-:W-:Y:S01]  /*23a0*/  @P0 IMAD R38, R33, R32, RZ ;  /* 0x0000002021260224 */ /* 0x000fe200078e02ff */
[----:B------:R-:W-:Y:S01]  /*23b0*/  @P5 SHF.R.S32.HI R27, RZ, 0x1f, R29 ;  /* 0x0000001fff1b5819 */ /* 0x000fe2000001141d */
[----:B------:R2:W-:Y:S01]  /*23c0*/  @P2 STS [R44+0x71c], R43 ;  /* 0x00071c2b2c002388 */ /* 0x0005e20000000800 */
[----:B------:R-:W-:-:S02]  /*23d0*/  @P5 IADD3 R30, P3, PT, R24, R29, RZ ;  /* 0x0000001d181e5210 */ /* 0x000fc40007f7e0ff */
[-C--:B------:R-:W-:Y:S01]  /*23e0*/  ISETP.LT.AND P2, PT, R45, R32.reuse, !P6 ;  /* 0x000000202d00720c */ /* 0x080fe20007741270 */
[----:B------:R-:W-:Y:S01]  /*23f0*/  @P4 IMAD R26, R33, R32, RZ ;  /* 0x00000020211a4224 */ /* 0x000fe200078e02ff */
[----:B0-----:R-:W-:Y:S02]  /*2400*/  @P5 LEA.HI.X.SX32 R39, R24, R27, 0x1, P3 ;  /* 0x0000001b18275211 */ /* 0x001fe400018f0eff */
[----:B------:R-:W-:Y:S02]  /*2410*/  @P0 SHF.R.S32.HI R24, RZ, 0x1f, R25 ;  /* 0x0000001fff180819 */ /* 0x000fe40000011419 */
[----:B------:R-:W-:Y:S01]  /*2420*/  @P0 IADD3 R31, P3, PT, R25, R38, RZ ;  /* 0x00000026191f0210 */ /* 0x000fe20007f7e0ff */
[----:B------:R-:W-:-:S03]  /*2430*/  @P1 IMAD R27, R33, R32, RZ ;  /* 0x00000020211b1224 */ /* 0x000fc600078e02ff */
[----:B------:R-:W-:Y:S02]  /*2440*/  @P0 LEA.HI.X.SX32 R38, R38, R24, 0x1, P3 ;  /* 0x0000001826260211 */ /* 0x000fe400018f0eff */
[--C-:B------:R-:W-:Y:S02]  /*2450*/  @P4 SHF.R.S32.HI R24, RZ, 0x1f, R25.reuse ;  /* 0x0000001fff184819 */ /* 0x100fe40000011419 */
[----:B------:R-:W-:Y:S02]  /*2460*/  @P4 IADD3 R40, P3, PT, R25, R26, RZ ;  /* 0x0000001a19284210 */ /* 0x000fe40007f7e0ff */
[----:B------:R-:W-:Y:S02]  /*2470*/  @P2 LEA R35, R51, R4, 0x6 ;  /* 0x0000000433232211 */ /* 0x000fe400078e30ff */
[----:B------:R-:W-:Y:S01]  /*2480*/  @P4 LEA.HI.X.SX32 R42, R26, R24, 0x1, P3 ;  /* 0x000000181a2a4211 */ /* 0x000fe200018f0eff */
[----:B------:R-:W-:Y:S01]  /*2490*/  @P2 IMAD R24, R33, R32, RZ ;  /* 0x0000002021182224 */ /* 0x000fe200078e02ff */
[----:B------:R-:W-:-:S02]  /*24a0*/  @P1 SHF.R.S32.HI R26, RZ, 0x1f, R25 ;  /* 0x0000001fff1a1819 */ /* 0x000fc40000011419 */
[----:B-1----:R-:W-:Y:S02]  /*24b0*/  @P1 IADD3 R41, P3, PT, R25, R27, RZ ;  /* 0x0000001b19291210 */ /* 0x002fe40007f7e0ff */
[----:B------:R-:W-:Y:S02]  /*24c0*/  @P2 SHF.R.S32.HI R46, RZ, 0x1f, R35 ;  /* 0x0000001fff2e2819 */ /* 0x000fe40000011423 */
[----:B------:R-:W-:Y:S02]  /*24d0*/  @P1 LEA.HI.X.SX32 R50, R27, R26, 0x1, P3 ;  /* 0x0000001a1b321211 */ /* 0x000fe400018f0eff */
[C---:B------:R-:W-:Y:S02]  /*24e0*/  @P2 IADD3 R35, P3, PT, R24.reuse, R35, RZ ;  /* 0x0000002318232210 */ /* 0x040fe40007f7e0ff */
[----:B------:R-:W-:Y:S02]  /*24f0*/  IADD3 R27, PT, PT, R25, 0x1, RZ ;  /* 0x00000001191b7810 */ /* 0x000fe40007ffe0ff */
[----:B------:R-:W-:-:S02]  /*2500*/  @P2 LEA.HI.X.SX32 R46, R24, R46, 0x1, P3 ;  /* 0x0000002e182e2211 */ /* 0x000fc400018f0eff */
[----:B------:R-:W-:-:S04]  /*2510*/  ISETP.GE.AND P3, PT, R27, R32, PT ;  /* 0x000000201b00720c */ /* 0x000fc80003f66270 */
[----:B------:R-:W-:Y:S02]  /*2520*/  ISETP.LT.AND P3, PT, R33, R48, !P3 ;  /* 0x000000302100720c */ /* 0x000fe40005f61270 */
[----:B------:R-:W-:-:S11]  /*2530*/  P2R R34, PR, RZ, 0x40 ;  /* 0x00000040ff227803 */ /* 0x000fd60000000000 */
[----:B------:R-:W-:Y:S01]  /*2540*/  @P3 LEA R24, R51, R2, 0x3 ;  /* 0x0000000233183211 */ /* 0x000fe200078e18ff */
[----:B------:R-:W-:-:S03]  /*2550*/  @P3 IMAD R27, R33, R32, RZ ;  /* 0x00000020211b3224 */ /* 0x000fc600078e02ff */
[----:B------:R-:W-:Y:S02]  /*2560*/  @P3 SHF.L.U32 R24, R24, 0x3, RZ ;  /* 0x0000000318183819 */ /* 0x000fe400000006ff */
[----:B------:R-:W-:Y:S02]  /*2570*/  @P3 SHF.R.S32.HI R29, RZ, 0x1f, R27 ;  /* 0x0000001fff1d3819 */ /* 0x000fe4000001141b */
[----:B------:R-:W-:-:S04]  /*2580*/  @P3 IADD3 R27, P6, PT, R24, R27, RZ ;  /* 0x0000001b181b3210 */ /* 0x000fc80007fde0ff */
[----:B------:R-:W-:Y:S02]  /*2590*/  @P3 LEA.HI.X.SX32 R24, R24, R29, 0x1, P6 ;  /* 0x0000001d18183211 */ /* 0x000fe400030f0eff */
[C---:B------:R-:W-:Y:S02]  /*25a0*/  @P3 LEA R28, P6, R27.reuse, UR12, 0x2 ;  /* 0x0000000c1b1c3c11 */ /* 0x040fe4000f8c10ff */
[----:B------:R-:W-:Y:S02]  /*25b0*/  P2R R45, PR, RZ, 0x8 ;  /* 0x00000008ff2d7803 */ /* 0x000fe40000000000 */
[----:B------:R-:W-:Y:S02]  /*25c0*/  @P3 LEA.HI.X R29, R27, UR13, R24, 0x2, P6 ;  /* 0x0000000d1b1d3c11 */ /* 0x000fe4000b0f1418 */
[----:B------:R-:W-:-:S04]  /*25d0*/  ISETP.GE.AND P3, PT, R25, R32, PT ;  /* 0x000000201900720c */ /* 0x000fc80003f66270 */
[----:B------:R-:W-:-:S13]  /*25e0*/  ISETP.GE.OR P3, PT, R33, R48, P3 ;  /* 0x000000302100720c */ /* 0x000fda0001f66670 */
[----:B------:R-:W0:Y:S01]  /*25f0*/  @!P3 LDC.64 R36, c[0x0][0x388] ;  /* 0x0000e200ff24bb82 */ /* 0x000e220000000a00 */
[----:B------:R-:W-:Y:S01]  /*2600*/  @!P3 IMAD R25, R33, R32, R25 ;  /* 0x000000202119b224 */ /* 0x000fe200078e0219 */
[----:B------:R-:W-:Y:S02]  /*2610*/  ISETP.NE.AND P6, PT, R34, RZ, PT ;  /* 0x000000ff2200720c */ /* 0x000fe40003fc5270 */
[----:B------:R-:W-:Y:S01]  /*2620*/  MOV R34, RZ ;  /* 0x000000ff00227202 */ /* 0x000fe20000000f00 */
[----:B0-----:R-:W-:-:S03]  /*2630*/  @!P3 IMAD.WIDE R36, R25, 0x4, R36 ;  /* 0x000000041924b825 */ /* 0x001fc600078e0224 */
[----:B------:R-:W0:Y:S02]  /*2640*/  @P5 LDC.64 R24, c[0x0][0x388] ;  /* 0x0000e200ff185b82 */ /* 0x000e240000000a00 */
[----:B------:R1:W3:Y:S01]  /*2650*/  @!P3 LDG.E R34, desc[UR8][R36.64] ;  /* 0x000000082422b981 */ /* 0x0002e2000c1e1900 */
[----:B0-----:R-:W-:-:S04]  /*2660*/  @P5 LEA R26, P3, R30, R24, 0x2 ;  /* 0x000000181e1a5211 */ /* 0x001fc800078610ff */
[----:B------:R-:W-:Y:S02]  /*2670*/  @P5 LEA.HI.X R27, R30, R25, R39, 0x2, P3 ;  /* 0x000000191e1b5211 */ /* 0x000fe400018f1427 */
[----:B------:R-:W0:Y:S03]  /*2680*/  @P0 LDC.64 R24, c[0x0][0x388] ;  /* 0x0000e200ff180b82 */ /* 0x000e260000000a00 */
[----:B------:R-:W4:Y:S01]  /*2690*/  @P5 LDG.E R26, desc[UR8][R26.64+0x8] ;  /* 0x000008081a1a5981 */ /* 0x000f22000c1e1900 */
[----:B0-----:R-:W-:-:S04]  /*26a0*/  @P0 LEA R30, P3, R31, R24, 0x2 ;  /* 0x000000181f1e0211 */ /* 0x001fc800078610ff */
[----:B------:R-:W-:Y:S02]  /*26b0*/  @P0 LEA.HI.X R31, R31, R25, R38, 0x2, P3 ;  /* 0x000000191f1f0211 */ /* 0x000fe400018f1426 */
[----:B------:R-:W0:Y:S03]  /*26c0*/  @P4 LDC.64 R24, c[0x0][0x388] ;  /* 0x0000e200ff184b82 */ /* 0x000e260000000a00 */
[----:B------:R-:W5:Y:S01]  /*26d0*/  @P0 LDG.E R30, desc[UR8][R30.64+0x10] ;  /* 0x000010081e1e0981 */ /* 0x000f62000c1e1900 */
[----:B0-----:R-:W-:-:S04]  /*26e0*/  @P4 LEA R38, P3, R40, R24, 0x2 ;  /* 0x0000001828264211 */ /* 0x001fc800078610ff */
[----:B------:R-:W-:Y:S02]  /*26f0*/  @P4 LEA.HI.X R39, R40, R25, R42, 0x2, P3 ;  /* 0x0000001928274211 */ /* 0x000fe400018f142a */
[----:B------:R-:W0:Y:S03]  /*2700*/  @P1 LDC.64 R24, c[0x0][0x388] ;  /* 0x0000e200ff181b82 */ /* 0x000e260000000a00 */
[----:B------:R-:W3:Y:S01]  /*2710*/  @P4 LDG.E R38, desc[UR8][R38.64+0x14] ;  /* 0x0000140826264981 */ /* 0x000ee2000c1e1900 */
[----:B0-----:R-:W-:-:S04]  /*2720*/  @P1 LEA R40, P3, R41, R24, 0x2 ;  /* 0x0000001829281211 */ /* 0x001fc800078610ff */
[----:B------:R-:W-:Y:S02]  /*2730*/  @P1 LEA.HI.X R41, R41, R25, R50, 0x2, P3 ;  /* 0x0000001929291211 */ /* 0x000fe400018f1432 */
[----:B------:R-:W0:Y:S03]  /*2740*/  @P2 LDC.64 R24, c[0x0][0x388] ;  /* 0x0000e200ff182b82 */ /* 0x000e260000000a00 */
[----:B------:R-:W3:Y:S01]  /*2750*/  @P1 LDG.E R40, desc[UR8][R40.64+0x18] ;  /* 0x0000180828281981 */ /* 0x000ee2000c1e1900 */
[----:B0-----:R-:W-:-:S04]  /*2760*/  @P2 LEA R42, P3, R35, R24, 0x2 ;  /* 0x00000018232a2211 */ /* 0x001fc800078610ff */
[----:B--2---:R-:W-:Y:S02]  /*2770*/  @P2 LEA.HI.X R43, R35, R25, R46, 0x2, P3 ;  /* 0x00000019232b2211 */ /* 0x004fe400018f142e */
[----:B------:R-:W-:-:S03]  /*2780*/  LEA R35, R51, R2, 0x3 ;  /* 0x0000000233237211 */ /* 0x000fc600078e18ff */
[----:B------:R0:W2:Y:S01]  /*2790*/  @P2 LDG.E R42, desc[UR8][R42.64+0xc] ;  /* 0x00000c082a2a2981 */ /* 0x0000a2000c1e1900 */
[----:B------:R-:W-:-:S04]  /*27a0*/  SHF.L.U32 R35, R35, 0x3, RZ ;  /* 0x0000000323237819 */ /* 0x000fc800000006ff */
[----:B-1----:R-:W-:-:S04]  /*27b0*/  IADD3 R37, PT, PT, R35, 0x7, RZ ;  /* 0x0000000723257810 */ /* 0x002fc80007ffe0ff */
[----:B------:R-:W-:-:S13]  /*27c0*/  ISETP.LT.AND P6, PT, R37, R32, !P6 ;  /* 0x000000202500720c */ /* 0x000fda00077c1270 */
[----:B------:R-:W-:-:S05]  /*27d0*/  @P6 IMAD R24, R33, R32, RZ ;  /* 0x0000002021186224 */ /* 0x000fca00078e02ff */
[----:B------:R-:W-:Y:S02]  /*27e0*/  @P6 SHF.R.S32.HI R36, RZ, 0x1f, R24 ;  /* 0x0000001fff246819 */ /* 0x000fe40000011418 */
[C---:B------:R-:W-:Y:S02]  /*27f0*/  @P6 IADD3 R46, P3, PT, R35.reuse, R24, RZ ;  /* 0x00000018232e6210 */ /* 0x040fe40007f7e0ff */
[----:B------:R-:W1:Y:S02]  /*2800*/  @P6 LDC.64 R24, c[0x0][0x388] ;  /* 0x0000e200ff186b82 */ /* 0x000e640000000a00 */
[----:B------:R-:W-:Y:S02]  /*2810*/  @P6 LEA.HI.X.SX32 R36, R35, R36, 0x1, P3 ;  /* 0x0000002423246211 */ /* 0x000fe400018f0eff */
[----:B-1----:R-:W-:-:S04]  /*2820*/  @P6 LEA R24, P3, R46, R24, 0x2 ;  /* 0x000000182e186211 */ /* 0x002fc800078610ff */
[----:B------:R-:W-:Y:S02]  /*2830*/  @P6 LEA.HI.X R25, R46, R25, R36, 0x2, P3 ;  /* 0x000000192e196211 */ /* 0x000fe400018f1424 */
[----:B------:R-:W-:-:S03]  /*2840*/  ISETP.NE.AND P3, PT, R45, RZ, PT ;  /* 0x000000ff2d00720c */ /* 0x000fc60003f65270 */
[----:B------:R1:W2:Y:S10]  /*2850*/  @P6 LDG.E R50, desc[UR8][R24.64+0x1c] ;  /* 0x00001c0818326981 */ /* 0x0002b4000c1e1900 */
[----:B------:R-:W2:Y:S01]  /*2860*/  @P3 LDG.E R46, desc[UR8][R28.64+0x4] ;  /* 0x000004081c2e3981 */ /* 0x000ea2000c1e1900 */
[----:B------:R-:W-:-:S03]  /*2870*/  IADD3 R49, PT, PT, R33, 0x1, RZ ;  /* 0x0000000121317810 */ /* 0x000fc60007ffe0ff */
[----:B------:R-:W-:Y:S01]  /*2880*/  STS [R44], R47 ;  /* 0x0000002f2c007388 */ /* 0x000fe20000000800 */
[----:B------:R-:W-:-:S03]  /*2890*/  IADD3 R45, PT, PT, R35, 0x1, RZ ;  /* 0x00000001232d7810 */ /* 0x000fc60007ffe0ff */
[----:B------:R-:W-:Y:S01]  /*28a0*/  @!P5 STS [R7+0x8], RZ ;  /* 0x000008ff0700d388 */ /* 0x000fe20000000800 */
[----:B0-----:R-:W-:-:S03]  /*28b0*/  IADD3 R43, PT, PT, R35, 0x2, RZ ;  /* 0x00000002232b7810 */ /* 0x001fc60007ffe0ff */
[----:B------:R-:W-:Y:S01]  /*28c0*/  @!P0 STS [R7+0x10], RZ ;  /* 0x000010ff07008388 */ /* 0x000fe20000000800 */
[----:B------:R-:W-:-:S03]  /*28d0*/  IADD3 R41, PT, PT, R35, 0x3, RZ ;  /* 0x0000000323297810 */ /* 0x000fc60007ffe0ff */
[----:B------:R-:W-:Y:S01]  /*28e0*/  @!P4 STS [R7+0x14], RZ ;  /* 0x000014ff0700c388 */ /* 0x000fe20000000800 */
[----:B------:R-:W-:-:S03]  /*28f0*/  IADD3 R39, PT, PT, R35, 0x4, RZ ;  /* 0x0000000423277810 */ /* 0x000fc60007ffe0ff */
[----:B------:R-:W-:Y:S04]  /*2900*/  @!P3 STS [R7+0x4], RZ ;  /* 0x000004ff0700b388 */ /* 0x000fe80000000800 */
[----:B------:R-:W-:Y:S01]  /*2910*/  @!P1 STS [R7+0x18], RZ ;  /* 0x000018ff07009388 */ /* 0x000fe20000000800 */
[----:B------:R-:W-:-:S03]  /*2920*/  IMAD R36, R33, R32, R32 ;  /* 0x0000002021247224 */ /* 0x000fc600078e0220 */
[----:B------:R-:W-:Y:S04]  /*2930*/  @!P2 STS [R7+0xc], RZ ;  /* 0x00000cff0700a388 */ /* 0x000fe80000000800 */
[----:B------:R-:W-:Y:S04]  /*2940*/  @!P6 STS [R7+0x1c], RZ ;  /* 0x00001cff0700e388 */ /* 0x000fe80000000800 */
[----:B----4-:R0:W-:Y:S01]  /*2950*/  @P5 STS [R7+0x8], R26 ;  /* 0x0000081a07005388 */ /* 0x0101e20000000800 */
[----:B------:R-:W-:-:S03]  /*2960*/  ISETP.GE.AND P5, PT, R49, R48, PT ;  /* 0x000000303100720c */ /* 0x000fc60003fa6270 */
[----:B-----5:R-:W-:Y:S01]  /*2970*/  @P0 STS [R7+0x10], R30 ;  /* 0x0000101e07000388 */ /* 0x020fe20000000800 */
[----:B------:R-:W-:-:S13]  /*2980*/  ISETP.LT.AND P0, PT, R45, R32, !P5 ;  /* 0x000000202d00720c */ /* 0x000fda0006f01270 */
[----:B-1----:R-:W1:Y:S01]  /*2990*/  @P0 LDC.64 R24, c[0x0][0x388] ;  /* 0x0000e200ff180b82 */ /* 0x002e620000000a00 */
[----:B---3--:R3:W-:Y:S01]  /*29a0*/  @P4 STS [R7+0x14], R38 ;  /* 0x0000142607004388 */ /* 0x0087e20000000800 */
[----:B------:R-:W-:-:S13]  /*29b0*/  ISETP.LT.AND P4, PT, R43, R32, !P5 ;  /* 0x000000202b00720c */ /* 0x000fda0006f81270 */
[----:B0-----:R-:W0:Y:S01]  /*29c0*/  @P4 LDC.64 R26, c[0x0][0x388] ;  /* 0x0000e200ff1a4b82 */ /* 0x001e220000000a00 */
[----:B------:R4:W-:Y:S01]  /*29d0*/  @P1 STS [R7+0x18], R40 ;  /* 0x0000182807001388 */ /* 0x0009e20000000800 */
[----:B------:R-:W-:Y:S02]  /*29e0*/  ISETP.LT.AND P1, PT, R39, R32, !P5 ;  /* 0x000000202700720c */ /* 0x000fe40006f21270 */
[----:B---3--:R-:W-:-:S11]  /*29f0*/  @P0 SHF.R.S32.HI R38, RZ, 0x1f, R36 ;  /* 0x0000001fff260819 */ /* 0x008fd60000011424 */
[----:B------:R-:W3:Y:S01]  /*2a00*/  @P1 LDC.64 R30, c[0x0][0x388] ;  /* 0x0000e200ff1e1b82 */ /* 0x000ee20000000a00 */
[----:B----4-:R-:W-:Y:S01]  /*2a10*/  @P4 SHF.R.S32.HI R40, RZ, 0x1f, R36 ;  /* 0x0000001fff284819 */ /* 0x010fe20000011424 */
[----:B--2---:R-:W-:Y:S01]  /*2a20*/  @P2 STS [R7+0xc], R42 ;  /* 0x00000c2a07002388 */ /* 0x004fe20000000800 */
[----:B------:R-:W-:-:S04]  /*2a30*/  @P0 IADD3 R44, P2, PT, R35, R36, RZ ;  /* 0x00000024232c0210 */ /* 0x000fc80007f5e0ff */
[----:B------:R-:W-:Y:S02]  /*2a40*/  @P0 LEA.HI.X.SX32 R38, R35, R38, 0x1, P2 ;  /* 0x0000002623260211 */ /* 0x000fe400010f0eff */
[----:B-1----:R-:W-:-:S04]  /*2a50*/  @P0 LEA R24, P2, R44, R24, 0x2 ;  /* 0x000000182c180211 */ /* 0x002fc800078410ff */
[----:B------:R-:W-:Y:S01]  /*2a60*/  @P0 LEA.HI.X R25, R44, R25, R38, 0x2, P2 ;  /* 0x000000192c190211 */ /* 0x000fe200010f1426 */
[----:B------:R1:W-:Y:S01]  /*2a70*/  @P3 STS [R7+0x4], R46 ;  /* 0x0000042e07003388 */ /* 0x0003e20000000800 */
[----:B------:R-:W-:-:S13]  /*2a80*/  ISETP.LT.AND P3, PT, R41, R32, !P5 ;  /* 0x000000202900720c */ /* 0x000fda0006f61270 */
[----:B------:R-:W2:Y:S01]  /*2a90*/  @P3 LDC.64 R28, c[0x0][0x388] ;  /* 0x0000e200ff1c3b82 */ /* 0x000ea20000000a00 */
[----:B------:R-:W-:Y:S01]  /*2aa0*/  @P6 STS [R7+0x1c], R50 ;  /* 0x00001c3207006388 */ /* 0x000fe20000000800 */
[C---:B-1----:R-:W-:Y:S02]  /*2ab0*/  @P4 IADD3 R46, P6, PT, R35.reuse, R36, RZ ;  /* 0x00000024232e4210 */ /* 0x042fe40007fde0ff */
[----:B------:R-:W-:Y:S02]  /*2ac0*/  @P3 SHF.R.S32.HI R38, RZ, 0x1f, R36 ;  /* 0x0000001fff263819 */ /* 0x000fe40000011424 */
[C---:B------:R-:W-:Y:S02]  /*2ad0*/  @P4 LEA.HI.X.SX32 R40, R35.reuse, R40, 0x1, P6 ;  /* 0x0000002823284211 */ /* 0x040fe400030f0eff */
[----:B0-----:R-:W-:Y:S02]  /*2ae0*/  @P4 LEA R26, P2, R46, R26, 0x2 ;  /* 0x0000001a2e1a4211 */ /* 0x001fe400078410ff */
[----:B------:R-:W-:-:S02]  /*2af0*/  @P3 IADD3 R42, P6, PT, R35, R36, RZ ;  /* 0x00000024232a3210 */ /* 0x000fc40007fde0ff */
[----:B------:R-:W-:Y:S02]  /*2b00*/  @P4 LEA.HI.X R27, R46, R27, R40, 0x2, P2 ;  /* 0x0000001b2e1b4211 */ /* 0x000fe400010f1428 */
[C---:B------:R-:W-:Y:S02]  /*2b10*/  @P3 LEA.HI.X.SX32 R38, R35.reuse, R38, 0x1, P6 ;  /* 0x0000002623263211 */ /* 0x040fe400030f0eff */
[----:B------:R-:W-:Y:S01]  /*2b20*/  @P1 SHF.R.S32.HI R40, RZ, 0x1f, R36 ;  /* 0x0000001fff281819 */ /* 0x000fe20000011424 */
[----:B------:R0:W4:Y:S01]  /*2b30*/  @P4 LDG.E R44, desc[UR8][R26.64+0x8] ;  /* 0x000008081a2c4981 */ /* 0x000122000c1e1900 */
[C---:B--2---:R-:W-:Y:S02]  /*2b40*/  @P3 LEA R52, P2, R42.reuse, R28, 0x2 ;  /* 0x0000001c2a343211 */ /* 0x044fe400078410ff */
[----:B------:R-:W-:Y:S02]  /*2b50*/  @P1 IADD3 R28, P6, PT, R35, R36, RZ ;  /* 0x00000024231c1210 */ /* 0x000fe40007fde0ff */
[----:B------:R-:W-:-:S02]  /*2b60*/  @P3 LEA.HI.X R53, R42, R29, R38, 0x2, P2 ;  /* 0x0000001d2a353211 */ /* 0x000fc400010f1426 */
[C---:B------:R-:W-:Y:S01]  /*2b70*/  @P1 LEA.HI.X.SX32 R40, R35.reuse, R40, 0x1, P6 ;  /* 0x0000002823281211 */ /* 0x040fe200030f0eff */
[----:B------:R-:W2:Y:S01]  /*2b80*/  @P0 LDG.E R42, desc[UR8][R24.64+0x4] ;  /* 0x00000408182a0981 */ /* 0x000ea2000c1e1900 */
[C---:B---3--:R-:W-:Y:S02]  /*2b90*/  @P1 LEA R30, P2, R28.reuse, R30, 0x2 ;  /* 0x0000001e1c1e1211 */ /* 0x048fe400078410ff */
[----:B------:R-:W-:Y:S01]  /*2ba0*/  ISETP.GE.AND P6, PT, R35, R32, PT ;  /* 0x000000202300720c */ /* 0x000fe20003fc6270 */
[----:B------:R-:W3:Y:S01]  /*2bb0*/  @P3 LDG.E R52, desc[UR8][R52.64+0xc] ;  /* 0x00000c0834343981 */ /* 0x000ee2000c1e1900 */
[----:B------:R-:W-:Y:S02]  /*2bc0*/  @P1 LEA.HI.X R31, R28, R31, R40, 0x2, P2 ;  /* 0x0000001f1c1f1211 */ /* 0x000fe400010f1428 */
[----:B------:R-:W-:-:S03]  /*2bd0*/  ISETP.LT.AND P2, PT, R49, R48, !P6 ;  /* 0x000000303100720c */ /* 0x000fc60007741270 */
[----:B------:R-:W5:Y:S10]  /*2be0*/  @P1 LDG.E R46, desc[UR8][R30.64+0x10] ;  /* 0x000010081e2e1981 */ /* 0x000f74000c1e1900 */
[----:B------:R-:W1:Y:S01]  /*2bf0*/  @P2 LDC.64 R28, c[0x0][0x388] ;  /* 0x0000e200ff1c2b82 */ /* 0x000e620000000a00 */
[----:B------:R-:W-:-:S05]  /*2c00*/  @P2 IADD3 R47, PT, PT, R35, R36, RZ ;  /* 0x00000024232f2210 */ /* 0x000fca0007ffe0ff */
[----:B-1----:R-:W-:-:S05]  /*2c10*/  @P2 IMAD.WIDE R28, R47, 0x4, R28 ;  /* 0x000000042f1c2825 */ /* 0x002fca00078e021c */
[----:B------:R-:W3:Y:S01]  /*2c20*/  @P2 LDG.E R40, desc[UR8][R28.64] ;  /* 0x000000081c282981 */ /* 0x000ee2000c1e1900 */
[----:B------:R-:W-:-:S03]  /*2c30*/  IADD3 R49, PT, PT, R35, 0x5, RZ ;  /* 0x0000000523317810 */ /* 0x000fc60007ffe0ff */
[----:B------:R-:W-:Y:S01]  /*2c40*/  @!P2 STS [R7+0x100], RZ ;  /* 0x000100ff0700a388 */ /* 0x000fe20000000800 */
[----:B------:R-:W-:-:S03]  /*2c50*/  IADD3 R47, PT, PT, R35, 0x6, RZ ;  /* 0x00000006232f7810 */ /* 0x000fc60007ffe0ff */
[----:B------:R-:W-:Y:S01]  /*2c60*/  @!P0 STS [R7+0x104], RZ ;  /* 0x000104ff07008388 */ /* 0x000fe20000000800 */
[----:B0-----:R-:W-:-:S03]  /*2c70*/  IADD3 R27, PT, PT, R33, 0x2, RZ ;  /* 0x00000002211b7810 */ /* 0x001fc60007ffe0ff */
[----:B------:R-:W-:Y:S04]  /*2c80*/  @!P4 STS [R7+0x108], RZ ;  /* 0x000108ff0700c388 */ /* 0x000fe80000000800 */
[----:B------:R-:W-:Y:S04]  /*2c90*/  @!P1 STS [R7+0x110], RZ ;  /* 0x000110ff07009388 */ /* 0x000fe80000000800 */
[----:B------:R-:W-:Y:S01]  /*2ca0*/  @!P3 STS [R7+0x10c], RZ ;  /* 0x00010cff0700b388 */ /* 0x000fe20000000800 */
[----:B------:R-:W-:-:S03]  /*2cb0*/  P2R R38, PR, RZ, 0x40 ;  /* 0x00000040ff267803 */ /* 0x000fc60000000000 */
[----:B--2---:R-:W-:Y:S01]  /*2cc0*/  @P0 STS [R7+0x104], R42 ;  /* 0x0001042a07000388 */ /* 0x004fe20000000800 */
[----:B------:R-:W-:-:S03]  /*2cd0*/  ISETP.LT.AND P0, PT, R47, R32, !P5 ;  /* 0x000000202f00720c */ /* 0x000fc60006f01270 */
[----:B----4-:R-:W-:Y:S01]  /*2ce0*/  @P4 STS [R7+0x108], R44 ;  /* 0x0001082c07004388 */ /* 0x010fe20000000800 */
[----:B------:R-:W-:-:S09]  /*2cf0*/  ISETP.GE.AND P4, PT, R27, R48, PT ;  /* 0x000000301b00720c */ /* 0x000fd20003f86270 */
[----:B------:R-:W0:Y:S01]  /*2d00*/  @P0 LDC.64 R24, c[0x0][0x388] ;  /* 0x0000e200ff180b82 */ /* 0x000e220000000a00 */
[----:B-----5:R-:W-:Y:S01]  /*2d10*/  @P1 STS [R7+0x110], R46 ;  /* 0x0001102e07001388 */ /* 0x020fe20000000800 */
[----:B------:R-:W-:-:S03]  /*2d20*/  ISETP.LT.AND P1, PT, R45, R32, !P4 ;  /* 0x000000202d00720c */ /* 0x000fc60006721270 */
[----:B---3--:R1:W-:Y:S01]  /*2d30*/  @P2 STS [R7+0x100], R40 ;  /* 0x0001002807002388 */ /* 0x0083e20000000800 */
[-C--:B------:R-:W-:Y:S02]  /*2d40*/  ISETP.LT.AND P2, PT, R49, R32.reuse, !P5 ;  /* 0x000000203100720c */ /* 0x080fe40006f41270 */
[----:B------:R-:W-:-:S11]  /*2d50*/  ISETP.LT.AND P5, PT, R37, R32, !P5 ;  /* 0x000000202500720c */ /* 0x000fd60006fa1270 */
[----:B------:R-:W2:Y:S01]  /*2d60*/  @P2 LDC.64 R28, c[0x0][0x388] ;  /* 0x0000e200ff1c2b82 */ /* 0x000ea20000000a00 */
[----:B------:R0:W-:Y:S01]  /*2d70*/  @P3 STS [R7+0x10c], R52 ;  /* 0x00010c3407003388 */ /* 0x0001e20000000800 */
[----:B------:R-:W-:Y:S02]  /*2d80*/  @P2 SHF.R.S32.HI R30, RZ, 0x1f, R36 ;  /* 0x0000001fff1e2819 */ /* 0x000fe40000011424 */
[----:B------:R-:W-:-:S04]  /*2d90*/  @P2 IADD3 R31, P3, PT, R35, R36, RZ ;  /* 0x00000024231f2210 */ /* 0x000fc80007f7e0ff */
[----:B------:R-:W3:Y:S01]  /*2da0*/  @P5 LDC.64 R26, c[0x0][0x388] ;  /* 0x0000e200ff1a5b82 */ /* 0x000ee20000000a00 */
[----:B-1----:R-:W-:Y:S02]  /*2db0*/  @P2 LEA.HI.X.SX32 R40, R35, R30, 0x1, P3 ;  /* 0x0000001e23282211 */ /* 0x002fe400018f0eff */
[----:B--2---:R-:W-:-:S04]  /*2dc0*/  @P2 LEA R30, P3, R31, R28, 0x2 ;  /* 0x0000001c1f1e2211 */ /* 0x004fc800078610ff */
[----:B------:R-:W-:Y:S02]  /*2dd0*/  @P2 LEA.HI.X R31, R31, R29, R40, 0x2, P3 ;  /* 0x0000001d1f1f2211 */ /* 0x000fe400018f1428 */
[----:B------:R-:W-:Y:S01]  /*2de0*/  @P0 SHF.R.S32.HI R40, RZ, 0x1f, R36 ;  /* 0x0000001fff280819 */ /* 0x000fe20000011424 */
[----:B------:R-:W1:Y:S01]  /*2df0*/  @P1 LDC.64 R28, c[0x0][0x388] ;  /* 0x0000e200ff1c1b82 */ /* 0x000e620000000a00 */
[C---:B------:R-:W-:Y:S01]  /*2e00*/  @P0 IADD3 R42, P3, PT, R35.reuse, R36, RZ ;  /* 0x00000024232a0210 */ /* 0x040fe20007f7e0ff */
[----:B------:R-:W2:Y:S03]  /*2e10*/  @P2 LDG.E R30, desc[UR8][R30.64+0x14] ;  /* 0x000014081e1e2981 */ /* 0x000ea6000c1e1900 */
[----:B------:R-:W-:Y:S02]  /*2e20*/  @P0 LEA.HI.X.SX32 R40, R35, R40, 0x1, P3 ;  /* 0x0000002823280211 */ /* 0x000fe400018f0eff */
[----:B0-----:R-:W-:-:S02]  /*2e30*/  @P0 LEA R52, P3, R42, R24, 0x2 ;  /* 0x000000182a340211 */ /* 0x001fc400078610ff */
[----:B------:R-:W-:Y:S02]  /*2e40*/  @P5 SHF.R.S32.HI R24, RZ, 0x1f, R36 ;  /* 0x0000001fff185819 */ /* 0x000fe40000011424 */
[----:B------:R-:W-:Y:S02]  /*2e50*/  @P0 LEA.HI.X R53, R42, R25, R40, 0x2, P3 ;  /* 0x000000192a350211 */ /* 0x000fe400018f1428 */
[----:B------:R-:W-:-:S03]  /*2e60*/  @P5 IADD3 R25, P3, PT, R35, R36, RZ ;  /* 0x0000002423195210 */ /* 0x000fc60007f7e0ff */
[----:B------:R-:W4:Y:S01]  /*2e70*/  @P0 LDG.E R52, desc[UR8][R52.64+0x18] ;  /* 0x0000180834340981 */ /* 0x000f22000c1e1900 */
[----:B------:R-:W-:Y:S02]  /*2e80*/  @P5 LEA.HI.X.SX32 R40, R35, R24, 0x1, P3 ;  /* 0x0000001823285211 */ /* 0x000fe400018f0eff */
[C---:B---3--:R-:W-:Y:S02]  /*2e90*/  @P5 LEA R26, P3, R25.reuse, R26, 0x2 ;  /* 0x0000001a191a5211 */ /* 0x048fe400078610ff */
[----:B------:R-:W-:Y:S02]  /*2ea0*/  @P1 IADD3 R24, PT, PT, R36, R32, RZ ;  /* 0x0000002024181210 */ /* 0x000fe40007ffe0ff */
[----:B------:R-:W-:Y:S02]  /*2eb0*/  @P5 LEA.HI.X R27, R25, R27, R40, 0x2, P3 ;  /* 0x0000001b191b5211 */ /* 0x000fe400018f1428 */
[----:B------:R-:W-:Y:S02]  /*2ec0*/  @P1 SHF.R.S32.HI R40, RZ, 0x1f, R24 ;  /* 0x0000001fff281819 */ /* 0x000fe40000011418 */
[----:B------:R-:W-:-:S04]  /*2ed0*/  @P1 IADD3 R24, P3, PT, R35, R24, RZ ;  /* 0x0000001823181210 */ /* 0x000fc80007f7e0ff */
[----:B------:R-:W-:Y:S02]  /*2ee0*/  @P1 LEA.HI.X.SX32 R40, R35, R40, 0x1, P3 ;  /* 0x0000002823281211 */ /* 0x000fe400018f0eff */
[----:B-1----:R-:W-:-:S04]  /*2ef0*/  @P1 LEA R54, P3, R24, R28, 0x2 ;  /* 0x0000001c18361211 */ /* 0x002fc800078610ff */
[----:B------:R-:W-:Y:S02]  /*2f00*/  @P1 LEA.HI.X R55, R24, R29, R40, 0x2, P3 ;  /* 0x0000001d18371211 */ /* 0x000fe400018f1428 */
[-C--:B------:R-:W-:Y:S01]  /*2f10*/  ISETP.LT.AND P3, PT, R43, R32.reuse, !P4 ;  /* 0x000000202b00720c */ /* 0x080fe20006761270 */
[----:B------:R-:W3:Y:S04]  /*2f20*/  @P5 LDG.E R40, desc[UR8][R26.64+0x1c] ;  /* 0x00001c081a285981 */ /* 0x000ee8000c1e1900 */
[----:B------:R-:W5:Y:S08]  /*2f30*/  @P1 LDG.E R54, desc[UR8][R54.64+0x4] ;  /* 0x0000040836361981 */ /* 0x000f70000c1e1900 */
[----:B------:R-:W-:-:S04]  /*2f40*/  @P3 IADD3 R24, PT, PT, R36, R32, RZ ;  /* 0x0000002024183210 */ /* 0x000fc80007ffe0ff */
[----:B------:R-:W-:Y:S02]  /*2f50*/  @P3 SHF.R.S32.HI R28, RZ, 0x1f, R24 ;  /* 0x0000001fff1c3819 */ /* 0x000fe40000011418 */
[C---:B------:R-:W-:Y:S02]  /*2f60*/  @P3 IADD3 R29, P6, PT, R35.reuse, R24, RZ ;  /* 0x00000018231d3210 */ /* 0x040fe40007fde0ff */
[----:B------:R-:W0:Y:S02]  /*2f70*/  @P3 LDC.64 R24, c[0x0][0x388] ;  /* 0x0000e200ff183b82 */ /* 0x000e240000000a00 */
[----:B------:R-:W-:Y:S02]  /*2f80*/  @P3 LEA.HI.X.SX32 R28, R35, R28, 0x1, P6 ;  /* 0x0000001c231c3211 */ /* 0x000fe400030f0eff */
[----:B0-----:R-:W-:-:S04]  /*2f90*/  @P3 LEA R24, P6, R29, R24, 0x2 ;  /* 0x000000181d183211 */ /* 0x001fc800078c10ff */
[----:B------:R-:W-:-:S05]  /*2fa0*/  @P3 LEA.HI.X R25, R29, R25, R28, 0x2, P6 ;  /* 0x000000191d193211 */ /* 0x000fca00030f141c */
[----:B------:R0:W5:Y:S04]  /*2fb0*/  @P3 LDG.E R42, desc[UR8][R24.64+0x8] ;  /* 0x00000808182a3981 */ /* 0x000168000c1e1900 */
[----:B------:R-:W-:Y:S04]  /*2fc0*/  @!P2 STS [R7+0x114], RZ ;  /* 0x000114ff0700a388 */ /* 0x000fe80000000800 */
[----:B------:R-:W-:Y:S04]  /*2fd0*/  @!P0 STS [R7+0x118], RZ ;  /* 0x000118ff07008388 */ /* 0x000fe80000000800 */
[----:B------:R-:W-:Y:S04]  /*2fe0*/  @!P5 STS [R7+0x11c], RZ ;  /* 0x00011cff0700d388 */ /* 0x000fe80000000800 */
[----:B------:R-:W-:Y:S04]  /*2ff0*/  @!P1 STS [R7+0x204], RZ ;  /* 0x000204ff07009388 */ /* 0x000fe80000000800 */
[----:B------:R-:W-:Y:S01]  /*3000*/  @!P3 STS [R7+0x208], RZ ;  /* 0x000208ff0700b388 */ /* 0x000fe20000000800 */
[----:B------:R-:W-:-:S03]  /*3010*/  IADD3 R57, PT, PT, R33, 0x3, RZ ;  /* 0x0000000321397810 */ /* 0x000fc60007ffe0ff */
[----:B--2---:R1:W-:Y:S01]  /*3020*/  @P2 STS [R7+0x114], R30 ;  /* 0x0001141e07002388 */ /* 0x0043e20000000800 */
[----:B------:R-:W-:-:S03]  /*3030*/  ISETP.LT.AND P2, PT, R41, R32, !P4 ;  /* 0x000000202900720c */ /* 0x000fc60006741270 */
[----:B----4-:R-:W-:Y:S01]  /*3040*/  @P0 STS [R7+0x118], R52 ;  /* 0x0001183407000388 */ /* 0x010fe20000000800 */
[----:B------:R-:W-:-:S09]  /*3050*/  ISETP.LT.AND P0, PT, R39, R32, !P4 ;  /* 0x000000202700720c */ /* 0x000fd20006701270 */
[----:B------:R-:W2:Y:S01]  /*3060*/  @P2 LDC.64 R28, c[0x0][0x388] ;  /* 0x0000e200ff1c2b82 */ /* 0x000ea20000000a00 */
[----:B0-----:R-:W-:-:S07]  /*3070*/  @P2 IADD3 R24, PT, PT, R36, R32, RZ ;  /* 0x0000002024182210 */ /* 0x001fce0007ffe0ff */
[----:B------:R-:W0:Y:S01]  /*3080*/  @P0 LDC.64 R26, c[0x0][0x388] ;  /* 0x0000e200ff1a0b82 */ /* 0x000e220000000a00 */
[----:B---3--:R3:W-:Y:S01]  /*3090*/  @P5 STS [R7+0x11c], R40 ;  /* 0x00011c2807005388 */ /* 0x0087e20000000800 */
[----:B------:R-:W-:Y:S02]  /*30a0*/  ISETP.LT.AND P5, PT, R49, R32, !P4 ;  /* 0x000000203100720c */ /* 0x000fe400067a1270 */
[----:B-1----:R-:W-:Y:S01]  /*30b0*/  @P2 SHF.R.S32.HI R30, RZ, 0x1f, R24 ;  /* 0x0000001fff1e2819 */ /* 0x002fe20000011418 */
[----:B-----5:R-:W-:Y:S01]  /*30c0*/  @P1 STS [R7+0x204], R54 ;  /* 0x0002043607001388 */ /* 0x020fe20000000800 */
[----:B------:R-:W-:-:S04]  /*30d0*/  @P2 IADD3 R31, P1, PT, R35, R24, RZ ;  /* 0x00000018231f2210 */ /* 0x000fc80007f3e0ff */
[----:B---3--:R-:W-:-:S05]  /*30e0*/  @P2 LEA.HI.X.SX32 R40, R35, R30, 0x1, P1 ;  /* 0x0000001e23282211 */ /* 0x008fca00008f0eff */
[----:B------:R-:W1:Y:S01]  /*30f0*/  @P5 LDC.64 R24, c[0x0][0x388] ;  /* 0x0000e200ff185b82 */ /* 0x000e620000000a00 */
[C---:B--2---:R-:W-:Y:S02]  /*3100*/  @P2 LEA R30, P1, R31.reuse, R28, 0x2 ;  /* 0x0000001c1f1e2211 */ /* 0x044fe400078210ff */
[----:B------:R-:W-:Y:S02]  /*3110*/  @P0 IADD3 R28, PT, PT, R36, R32, RZ ;  /* 0x00000020241c0210 */ /* 0x000fe40007ffe0ff */
[----:B------:R-:W-:Y:S02]  /*3120*/  @P2 LEA.HI.X R31, R31, R29, R40, 0x2, P1 ;  /* 0x0000001d1f1f2211 */ /* 0x000fe400008f1428 */
[----:B------:R-:W-:Y:S02]  /*3130*/  @P0 SHF.R.S32.HI R40, RZ, 0x1f, R28 ;  /* 0x0000001fff280819 */ /* 0x000fe4000001141c */
[C---:B------:R-:W-:Y:S01]  /*3140*/  @P0 IADD3 R44, P1, PT, R35.reuse, R28, RZ ;  /* 0x0000001c232c0210 */ /* 0x040fe20007f3e0ff */
[----:B------:R-:W2:Y:S03]  /*3150*/  @P2 LDG.E R30, desc[UR8][R30.64+0xc] ;  /* 0x00000c081e1e2981 */ /* 0x000ea6000c1e1900 */
[----:B------:R-:W-:-:S02]  /*3160*/  @P0 LEA.HI.X.SX32 R40, R35, R40, 0x1, P1 ;  /* 0x0000002823280211 */ /* 0x000fc400008f0eff */
[----:B0-----:R-:W-:-:S04]  /*3170*/  @P0 LEA R26, P1, R44, R26, 0x2 ;  /* 0x0000001a2c1a0211 */ /* 0x001fc800078210ff */
[----:B------:R-:W-:-:S05]  /*3180*/  @P0 LEA.HI.X R27, R44, R27, R40, 0x2, P1 ;  /* 0x0000001b2c1b0211 */ /* 0x000fca00008f1428 */
[----:B------:R-:W3:Y:S04]  /*3190*/  @P0 LDG.E R26, desc[UR8][R26.64+0x10] ;  /* 0x000010081a1a0981 */ /* 0x000ee8000c1e1900 */
[----:B------:R0:W-:Y:S01]  /*31a0*/  @P3 STS [R7+0x208], R42 ;  /* 0x0002082a07003388 */ /* 0x0001e20000000800 */
[-C--:B------:R-:W-:Y:S02]  /*31b0*/  ISETP.LT.AND P3, PT, R47, R32.reuse, !P4 ;  /* 0x000000202f00720c */ /* 0x080fe40006761270 */
[----:B0-----:R-:W-:-:S11]  /*31c0*/  @P5 IADD3 R42, PT, PT, R36, R32, RZ ;  /* 0x00000020242a5210 */ /* 0x001fd60007ffe0ff */
[----:B------:R-:W0:Y:S01]  /*31d0*/  @P3 LDC.64 R28, c[0x0][0x388] ;  /* 0x0000e200ff1c3b82 */ /* 0x000e220000000a00 */
[----:B------:R-:W-:Y:S02]  /*31e0*/  @P5 SHF.R.S32.HI R40, RZ, 0x1f, R42 ;  /* 0x0000001fff285819 */ /* 0x000fe4000001142a */
[----:B------:R-:W-:-:S04]  /*31f0*/  @P5 IADD3 R42, P1, PT, R35, R42, RZ ;  /* 0x0000002a232a5210 */ /* 0x000fc80007f3e0ff */
[C---:B------:R-:W-:Y:S02]  /*3200*/  @P5 LEA.HI.X.SX32 R40, R35.reuse, R40, 0x1, P1 ;  /* 0x0000002823285211 */ /* 0x040fe400008f0eff */
[----:B-1----:R-:W-:Y:S02]  /*3210*/  @P5 LEA R52, P1, R42, R24, 0x2 ;  /* 0x000000182a345211 */ /* 0x002fe400078210ff */
[----:B------:R-:W-:Y:S02]  /*3220*/  @P3 IADD3 R24, PT, PT, R36, R32, RZ ;  /* 0x0000002024183210 */ /* 0x000fe40007ffe0ff */
[----:B------:R-:W-:Y:S02]  /*3230*/  @P5 LEA.HI.X R53, R42, R25, R40, 0x2, P1 ;  /* 0x000000192a355211 */ /* 0x000fe400008f1428 */
[----:B------:R-:W-:Y:S02]  /*3240*/  @P3 SHF.R.S32.HI R40, RZ, 0x1f, R24 ;  /* 0x0000001fff283819 */ /* 0x000fe40000011418 */
[C---:B------:R-:W-:Y:S01]  /*3250*/  @P3 IADD3 R24, P1, PT, R35.reuse, R24, RZ ;  /* 0x0000001823183210 */ /* 0x040fe20007f3e0ff */
[----:B------:R-:W4:Y:S03]  /*3260*/  @P5 LDG.E R52, desc[UR8][R52.64+0x14] ;  /* 0x0000140834345981 */ /* 0x000f26000c1e1900 */
[----:B------:R-:W-:-:S02]  /*3270*/  @P3 LEA.HI.X.SX32 R40, R35, R40, 0x1, P1 ;  /* 0x0000002823283211 */ /* 0x000fc400008f0eff */
[----:B0-----:R-:W-:-:S04]  /*3280*/  @P3 LEA R28, P1, R24, R28, 0x2 ;  /* 0x0000001c181c3211 */ /* 0x001fc800078210ff */
[----:B------:R-:W-:Y:S02]  /*3290*/  @P3 LEA.HI.X R29, R24, R29, R40, 0x2, P1 ;  /* 0x0000001d181d3211 */ /* 0x000fe400008f1428 */
[----:B------:R-:W-:-:S13]  /*32a0*/  ISETP.LT.AND P1, PT, R37, R32, !P4 ;  /* 0x000000202500720c */ /* 0x000fda0006721270 */
[----:B------:R-:W-:-:S04]  /*32b0*/  @P1 IADD3 R24, PT, PT, R36, R32, RZ ;  /* 0x0000002024181210 */ /* 0x000fc80007ffe0ff */
[----:B------:R-:W-:Y:S02]  /*32c0*/  @P1 SHF.R.S32.HI R40, RZ, 0x1f, R24 ;  /* 0x0000001fff281819 */ /* 0x000fe40000011418 */
[C---:B------:R-:W-:Y:S02]  /*32d0*/  @P1 IADD3 R42, P6, PT, R35.reuse, R24, RZ ;  /* 0x00000018232a1210 */ /* 0x040fe40007fde0ff */
[----:B------:R-:W0:Y:S02]  /*32e0*/  @P1 LDC.64 R24, c[0x0][0x388] ;  /* 0x0000e200ff181b82 */ /* 0x000e240000000a00 */
[----:B------:R-:W-:Y:S02]  /*32f0*/  @P1 LEA.HI.X.SX32 R40, R35, R40, 0x1, P6 ;  /* 0x0000002823281211 */ /* 0x000fe400030f0eff */
[----:B0-----:R-:W-:-:S04]  /*3300*/  @P1 LEA R24, P6, R42, R24, 0x2 ;  /* 0x000000182a181211 */ /* 0x001fc800078c10ff */
[----:B------:R-:W-:Y:S02]  /*3310*/  @P1 LEA.HI.X R25, R42, R25, R40, 0x2, P6 ;  /* 0x000000192a191211 */ /* 0x000fe400030f1428 */
[----:B------:R-:W-:Y:S02]  /*3320*/  ISETP.LT.AND P6, PT, R35, R32, !P4 ;  /* 0x000000202300720c */ /* 0x000fe400067c1270 */
[----:B------:R-:W-:Y:S01]  /*3330*/  ISETP.NE.AND P4, PT, R38, RZ, PT ;  /* 0x000000ff2600720c */ /* 0x000fe20003f85270 */
[----:B------:R0:W5:Y:S03]  /*3340*/  @P1 LDG.E R40, desc[UR8][R24.64+0x1c] ;  /* 0x00001c0818281981 */ /* 0x000166000c1e1900 */
[----:B------:R-:W-:Y:S01]  /*3350*/  ISETP.LT.AND P4, PT, R57, R48, !P4 ;  /* 0x000000303900720c */ /* 0x000fe20006781270 */
[----:B------:R-:W5:Y:S06]  /*3360*/  @P3 LDG.E R38, desc[UR8][R28.64+0x18] ;  /* 0x000018081c263981 */ /* 0x000f6c000c1e1900 */
[----:B------:R-:W1:Y:S08]  /*3370*/  @P6 LDC.64 R54, c[0x0][0x388] ;  /* 0x0000e200ff366b82 */ /* 0x000e700000000a00 */
[----:B------:R-:W0:Y:S01]  /*3380*/  @P4 LDC.64 R58, c[0x0][0x388] ;  /* 0x0000e200ff3a4b82 */ /* 0x000e220000000a00 */
[----:B------:R-:W-:-:S02]  /*3390*/  @P6 IADD3 R125, PT, PT, R35, R32, R36 ;  /* 0x00000020237d6210 */ /* 0x000fc40007ffe024 */
[----:B------:R-:W-:-:S03]  /*33a0*/  LEA R36, R32, R36, 0x1 ;  /* 0x0000002420247211 */ /* 0x000fc600078e08ff */
[----:B-1----:R-:W-:Y:S01]  /*33b0*/  @P6 IMAD.WIDE R54, R125, 0x4, R54 ;  /* 0x000000047d366825 */ /* 0x002fe200078e0236 */
[----:B------:R-:W-:-:S05]  /*33c0*/  @P4 IADD3 R125, PT, PT, R35, R36, RZ ;  /* 0x00000024237d4210 */ /* 0x000fca0007ffe0ff */
[----:B------:R-:W5:Y:S01]  /*33d0*/  @P6 LDG.E R54, desc[UR8][R54.64] ;  /* 0x0000000836366981 */ /* 0x000f62000c1e1900 */
[----:B0-----:R-:W-:-:S06]  /*33e0*/  @P4 IMAD.WIDE R58, R125, 0x4, R58 ;  /* 0x000000047d3a4825 */ /* 0x001fcc00078e023a */
[----:B------:R-:W5:Y:S04]  /*33f0*/  @P4 LDG.E R58, desc[UR8][R58.64] ;  /* 0x000000083a3a4981 */ /* 0x000f68000c1e1900 */
[----:B------:R-:W-:Y:S04]  /*3400*/  @!P2 STS [R7+0x20c], RZ ;  /* 0x00020cff0700a388 */ /* 0x000fe80000000800 */
[----:B------:R-:W-:Y:S04]  /*3410*/  @!P0 STS [R7+0x210], RZ ;  /* 0x000210ff07008388 */ /* 0x000fe80000000800 */
[----:B------:R-:W-:Y:S04]  /*3420*/  @!P3 STS [R7+0x218], RZ ;  /* 0x000218ff0700b388 */ /* 0x000fe80000000800 */
[----:B------:R-:W-:Y:S04]  /*3430*/  @!P1 STS [R7+0x21c], RZ ;  /* 0x00021cff07009388 */ /* 0x000fe80000000800 */
[----:B------:R-:W-:Y:S04]  /*3440*/  @!P5 STS [R7+0x214], RZ ;  /* 0x000214ff0700d388 */ /* 0x000fe80000000800 */
[----:B------:R-:W-:Y:S04]  /*3450*/  @!P4 STS [R7+0x300], RZ ;  /* 0x000300ff0700c388 */ /* 0x000fe80000000800 */
[----:B--2---:R-:W-:Y:S01]  /*3460*/  @P2 STS [R7+0x20c], R30 ;  /* 0x00020c1e07002388 */ /* 0x004fe20000000800 */
[----:B------:R-:W-:-:S04]  /*3470*/  ISETP.GE.AND P2, PT, R45, R32, PT ;  /* 0x000000202d00720c */ /* 0x000fc80003f46270 */
[----:B------:R-:W-:Y:S01]  /*3480*/  ISETP.LT.AND P2, PT, R57, R48, !P2 ;  /* 0x000000303900720c */ /* 0x000fe20005741270 */
[----:B---3--:R0:W-:Y:S01]  /*3490*/  @P0 STS [R7+0x210], R26 ;  /* 0x0002101a07000388 */ /* 0x0081e20000000800 */
[----:B------:R-:W-:-:S11]  /*34a0*/  ISETP.GE.AND P0, PT, R43, R32, PT ;  /* 0x000000202b00720c */ /* 0x000fd60003f06270 */
[----:B------:R-:W1:Y:S01]  /*34b0*/  @P2 LDC.64 R24, c[0x0][0x388] ;  /* 0x0000e200ff182b82 */ /* 0x000e620000000a00 */
[----:B------:R-:W-:Y:S01]  /*34c0*/  P2R R31, PR, RZ, 0x1 ;  /* 0x00000001ff1f7803 */ /* 0x000fe20000000000 */
[----:B----4-:R-:W-:Y:S04]  /*34d0*/  @P5 STS [R7+0x214], R52 ;  /* 0x0002143407005388 */ /* 0x010fe80000000800 */
[----:B-----5:R2:W-:Y:S01]  /*34e0*/  @P3 STS [R7+0x218], R38 ;  /* 0x0002182607003388 */ /* 0x0205e20000000800 */
[----:B------:R-:W-:Y:S02]  /*34f0*/  ISETP.LT.AND P3, PT, R57, R48, !P0 ;  /* 0x000000303900720c */ /* 0x000fe40004761270 */
[----:B------:R-:W-:Y:S01]  /*3500*/  ISETP.GE.AND P0, PT, R41, R32, PT ;  /* 0x000000202900720c */ /* 0x000fe20003f06270 */
[----:B------:R3:W-:Y:S03]  /*3510*/  @P1 STS [R7+0x21c], R40 ;  /* 0x00021c2807001388 */ /* 0x0007e60000000800 */
[----:B------:R-:W-:-:S07]  /*3520*/  ISETP.LT.AND P1, PT, R57, R48, !P0 ;  /* 0x000000303900720c */ /* 0x000fce0004721270 */
[----:B0-----:R-:W0:Y:S01]  /*3530*/  @P3 LDC.64 R26, c[0x0][0x388] ;  /* 0x0000e200ff1a3b82 */ /* 0x001e220000000a00 */
[----:B------:R-:W-:-:S07]  /*3540*/  P2R R30, PR, RZ, 0x1 ;  /* 0x00000001ff1e7803 */ /* 0x000fce0000000000 */
[----:B------:R-:W4:Y:S01]  /*3550*/  @P1 LDC.64 R28, c[0x0][0x388] ;  /* 0x0000e200ff1c1b82 */ /* 0x000f220000000a00 */
[----:B--2---:R-:W-:Y:S02]  /*3560*/  @P2 SHF.R.S32.HI R38, RZ, 0x1f, R36 ;  /* 0x0000001fff262819 */ /* 0x004fe40000011424 */
[----:B------:R-:W-:-:S04]  /*3570*/  @P2 IADD3 R42, P0, PT, R35, R36, RZ ;  /* 0x00000024232a2210 */ /* 0x000fc80007f1e0ff */
[C---:B------:R-:W-:Y:S02]  /*3580*/  @P2 LEA.HI.X.SX32 R38, R35.reuse, R38, 0x1, P0 ;  /* 0x0000002623262211 */ /* 0x040fe400000f0eff */
[C---:B-1----:R-:W-:Y:S02]  /*3590*/  @P2 LEA R52, P0, R42.reuse, R24, 0x2 ;  /* 0x000000182a342211 */ /* 0x042fe400078010ff */
[----:B------:R-:W-:Y:S02]  /*35a0*/  @P3 SHF.R.S32.HI R24, RZ, 0x1f, R36 ;  /* 0x0000001fff183819 */ /* 0x000fe40000011424 */
[----:B------:R-:W-:Y:S02]  /*35b0*/  @P2 LEA.HI.X R53, R42, R25, R38, 0x2, P0 ;  /* 0x000000192a352211 */ /* 0x000fe400000f1426 */
[----:B------:R-:W-:Y:S01]  /*35c0*/  @P1 SHF.R.S32.HI R38, RZ, 0x1f, R36 ;  /* 0x0000001fff261819 */ /* 0x000fe20000011424 */
[----:B------:R-:W-:Y:S04]  /*35d0*/  @!P6 STS [R7+0x200], RZ ;  /* 0x000200ff0700e388 */ /* 0x000fe80000000800 */
[----:B------:R-:W-:Y:S01]  /*35e0*/  @P4 STS [R7+0x300], R58 ;  /* 0x0003003a07004388 */ /* 0x000fe20000000800 */
[----:B---3--:R-:W-:-:S03]  /*35f0*/  @P3 IADD3 R40, P4, PT, R35, R36, RZ ;  /* 0x0000002423283210 */ /* 0x008fc60007f9e0ff */
[----:B------:R-:W2:Y:S01]  /*3600*/  @P2 LDG.E R52, desc[UR8][R52.64+0x4] ;  /* 0x0000040834342981 */ /* 0x000ea2000c1e1900 */
[C---:B------:R-:W-:Y:S02]  /*3610*/  @P3 LEA.HI.X.SX32 R24, R35.reuse, R24, 0x1, P4 ;  /* 0x0000001823183211 */ /* 0x040fe400020f0eff */
[C---:B------:R-:W-:Y:S02]  /*3620*/  @P1 IADD3 R25, P4, PT, R35.reuse, R36, RZ ;  /* 0x0000002423191210 */ /* 0x040fe40007f9e0ff */
[C---:B0-----:R-:W-:Y:S02]  /*3630*/  @P3 LEA R26, P0, R40.reuse, R26, 0x2 ;  /* 0x0000001a281a3211 */ /* 0x041fe400078010ff */
[----:B------:R-:W-:Y:S02]  /*3640*/  @P1 LEA.HI.X.SX32 R38, R35, R38, 0x1, P4 ;  /* 0x0000002623261211 */ /* 0x000fe400020f0eff */
[----:B------:R-:W-:Y:S02]  /*3650*/  @P3 LEA.HI.X R27, R40, R27, R24, 0x2, P0 ;  /* 0x0000001b281b3211 */ /* 0x000fe400000f1418 */
[----:B----4-:R-:W-:-:S02]  /*3660*/  @P1 LEA R28, P4, R25, R28, 0x2 ;  /* 0x0000001c191c1211 */ /* 0x010fc400078810ff */
[----:B------:R-:W-:Y:S01]  /*3670*/  ISETP.GE.AND P0, PT, R39, R32, PT ;  /* 0x000000202700720c */ /* 0x000fe20003f06270 */
[----:B------:R-:W3:Y:S01]  /*3680*/  @P3 LDG.E R26, desc[UR8][R26.64+0x8] ;  /* 0x000008081a1a3981 */ /* 0x000ee2000c1e1900 */
[----:B------:R-:W-:Y:S02]  /*3690*/  @P1 LEA.HI.X R29, R25, R29, R38, 0x2, P4 ;  /* 0x0000001d191d1211 */ /* 0x000fe400020f1426 */
[----:B------:R-:W-:-:S13]  /*36a0*/  ISETP.LT.AND P4, PT, R57, R48, !P0 ;  /* 0x000000303900720c */ /* 0x000fda0004781270 */
[----:B------:R-:W-:Y:S02]  /*36b0*/  @P4 SHF.R.S32.HI R24, RZ, 0x1f, R36 ;  /* 0x0000001fff184819 */ /* 0x000fe40000011424 */
[----:B------:R-:W-:-:S04]  /*36c0*/  @P4 IADD3 R38, P5, PT, R35, R36, RZ ;  /* 0x0000002423264210 */ /* 0x000fc80007fbe0ff */
[----:B------:R-:W-:Y:S02]  /*36d0*/  @P4 LEA.HI.X.SX32 R40, R35, R24, 0x1, P5 ;  /* 0x0000001823284211 */ /* 0x000fe400028f0eff */
[----:B------:R-:W0:Y:S01]  /*36e0*/  @P4 LDC.64 R24, c[0x0][0x388] ;  /* 0x0000e200ff184b82 */ /* 0x000e220000000a00 */
[----:B------:R0:W-:Y:S02]  /*36f0*/  @P6 STS [R7+0x200], R54 ;  /* 0x0002003607006388 */ /* 0x0001e40000000800 */
[----:B0-----:R-:W-:-:S04]  /*3700*/  @P4 LEA R54, P5, R38, R24, 0x2 ;  /* 0x0000001826364211 */ /* 0x001fc800078a10ff */
[----:B------:R-:W-:Y:S02]  /*3710*/  @P4 LEA.HI.X R55, R38, R25, R40, 0x2, P5 ;  /* 0x0000001926374211 */ /* 0x000fe400028f1428 */
[----:B------:R0:W4:Y:S04]  /*3720*/  @P1 LDG.E R38, desc[UR8][R28.64+0xc] ;  /* 0x00000c081c261981 */ /* 0x000128000c1e1900 */
[----:B------:R-:W5:Y:S01]  /*3730*/  @P4 LDG.E R54, desc[UR8][R54.64+0x10] ;  /* 0x0000100836364981 */ /* 0x000f62000c1e1900 */
[----:B------:R-:W-:-:S03]  /*3740*/  ISETP.GE.AND P6, PT, R49, R32, PT ;  /* 0x000000203100720c */ /* 0x000fc60003fc6270 */
[----:B------:R-:W-:Y:S04]  /*3750*/  @!P3 STS [R7+0x308], RZ ;  /* 0x000308ff0700b388 */ /* 0x000fe80000000800 */
[----:B------:R-:W-:Y:S04]  /*3760*/  @!P2 STS [R7+0x304], RZ ;  /* 0x000304ff0700a388 */ /* 0x000fe80000000800 */
[----:B------:R-:W-:Y:S04]  /*3770*/  @!P4 STS [R7+0x310], RZ ;  /* 0x000310ff0700c388 */ /* 0x000fe80000000800 */
[----:B------:R-:W-:Y:S04]  /*3780*/  @!P1 STS [R7+0x30c], RZ ;  /* 0x00030cff07009388 */ /* 0x000fe80000000800 */
[----:B---3--:R-:W-:Y:S01]  /*3790*/  @P3 STS [R7+0x308], R26 ;  /* 0x0003081a07003388 */ /* 0x008fe20000000800 */
[----:B------:R-:W-:-:S03]  /*37a0*/  ISETP.LT.AND P3, PT, R57, R48, !P6 ;  /* 0x000000303900720c */ /* 0x000fc60007761270 */
[----:B--2---:R-:W-:Y:S10]  /*37b0*/  @P2 STS [R7+0x304], R52 ;  /* 0x0003043407002388 */ /* 0x004ff40000000800 */
[----:B------:R-:W1:Y:S01]  /*37c0*/  @P3 LDC.64 R24, c[0x0][0x388] ;  /* 0x0000e200ff183b82 */ /* 0x000e620000000a00 */
[----:B------:R-:W-:-:S02]  /*37d0*/  ISETP.GE.AND P2, PT, R47, R32, PT ;  /* 0x000000202f00720c */ /* 0x000fc40003f46270 */
[----:B0-----:R-:W-:Y:S01]  /*37e0*/  @P3 SHF.R.S32.HI R28, RZ, 0x1f, R36 ;  /* 0x0000001fff1c3819 */ /* 0x001fe20000011424 */
[----:B----4-:R0:W-:Y:S04]  /*37f0*/  @P1 STS [R7+0x30c], R38 ;  /* 0x00030c2607001388 */ /* 0x0101e80000000800 */
[----:B-----5:R-:W-:Y:S01]  /*3800*/  @P4 STS [R7+0x310], R54 ;  /* 0x0003103607004388 */ /* 0x020fe20000000800 */
[----:B------:R-:W-:Y:S02]  /*3810*/  ISETP.LT.AND P4, PT, R57, R48, !P2 ;  /* 0x000000303900720c */ /* 0x000fe40005781270 */
[----:B------:R-:W-:-:S04]  /*3820*/  @P3 IADD3 R27, P1, PT, R35, R36, RZ ;  /* 0x00000024231b3210 */ /* 0x000fc80007f3e0ff */
[----:B------:R-:W-:Y:S02]  /*3830*/  @P3 LEA.HI.X.SX32 R40, R35, R28, 0x1, P1 ;  /* 0x0000001c23283211 */ /* 0x000fe400008f0eff */
[----:B-1----:R-:W-:-:S04]  /*3840*/  @P3 LEA R28, P1, R27, R24, 0x2 ;  /* 0x000000181b1c3211 */ /* 0x002fc800078210ff */
[----:B------:R-:W-:Y:S02]  /*3850*/  @P3 LEA.HI.X R29, R27, R25, R40, 0x2, P1 ;  /* 0x000000191b1d3211 */ /* 0x000fe400008f1428 */
[----:B------:R-:W-:Y:S02]  /*3860*/  @P4 SHF.R.S32.HI R24, RZ, 0x1f, R36 ;  /* 0x0000001fff184819 */ /* 0x000fe40000011424 */
[----:B------:R-:W-:-:S04]  /*3870*/  @P4 IADD3 R27, P1, PT, R35, R36, RZ ;  /* 0x00000024231b4210 */ /* 0x000fc80007f3e0ff */
[----:B0-----:R-:W-:Y:S02]  /*3880*/  @P4 LEA.HI.X.SX32 R38, R35, R24, 0x1, P1 ;  /* 0x0000001823264211 */ /* 0x001fe400008f0eff */
[----:B------:R-:W0:Y:S02]  /*3890*/  @P4 LDC.64 R24, c[0x0][0x388] ;  /* 0x0000e200ff184b82 */ /* 0x000e240000000a00 */
[----:B0-----:R-:W-:-:S04]  /*38a0*/  @P4 LEA R52, P1, R27, R24, 0x2 ;  /* 0x000000181b344211 */ /* 0x001fc800078210ff */
[----:B------:R-:W-:Y:S02]  /*38b0*/  @P4 LEA.HI.X R53, R27, R25, R38, 0x2, P1 ;  /* 0x000000191b354211 */ /* 0x000fe400008f1426 */
[----:B------:R-:W2:Y:S04]  /*38c0*/  @P3 LDG.E R38, desc[UR8][R28.64+0x14] ;  /* 0x000014081c263981 */ /* 0x000ea8000c1e1900 */
[----:B------:R-:W3:Y:S01]  /*38d0*/  @P4 LDG.E R52, desc[UR8][R52.64+0x18] ;  /* 0x0000180834344981 */ /* 0x000ee2000c1e1900 */
[----:B------:R-:W-:-:S03]  /*38e0*/  ISETP.GE.AND P1, PT, R37, R32, PT ;  /* 0x000000202500720c */ /* 0x000fc60003f26270 */
[----:B------:R-:W-:Y:S04]  /*38f0*/  @!P4 STS [R7+0x318], RZ ;  /* 0x000318ff0700c388 */ /* 0x000fe80000000800 */
[----:B------:R-:W-:Y:S01]  /*3900*/  @!P3 STS [R7+0x314], RZ ;  /* 0x000314ff0700b388 */ /* 0x000fe20000000800 */
[----:B------:R-:W-:-:S03]  /*3910*/  ISETP.GE.AND P5, PT, R43, R32, PT ;  /* 0x000000202b00720c */ /* 0x000fc60003fa6270 */
[----:B---3--:R-:W-:Y:S01]  /*3920*/  @P4 STS [R7+0x318], R52 ;  /* 0x0003183407004388 */ /* 0x008fe20000000800 */
[----:B------:R-:W-:-:S03]  /*3930*/  ISETP.LT.AND P4, PT, R57, R48, !P1 ;  /* 0x000000303900720c */ /* 0x000fc60004f81270 */
[----:B--2---:R0:W-:Y:S10]  /*3940*/  @P3 STS [R7+0x314], R38 ;  /* 0x0003142607003388 */ /* 0x0041f40000000800 */
[----:B------:R-:W-:-:S02]  /*3950*/  @P4 SHF.R.S32.HI R24, RZ, 0x1f, R36 ;  /* 0x0000001fff184819 */ /* 0x000fc40000011424 */
[----:B------:R-:W-:-:S04]  /*3960*/  @P4 IADD3 R27, P3, PT, R35, R36, RZ ;  /* 0x00000024231b4210 */ /* 0x000fc80007f7e0ff */
[----:B------:R-:W-:Y:S02]  /*3970*/  @P4 LEA.HI.X.SX32 R40, R35, R24, 0x1, P3 ;  /* 0x0000001823284211 */ /* 0x000fe400018f0eff */
[----:B------:R-:W1:Y:S01]  /*3980*/  @P4 LDC.64 R24, c[0x0][0x388] ;  /* 0x0000e200ff184b82 */ /* 0x000e620000000a00 */
[----:B0-----:R-:W-:Y:S02]  /*3990*/  IADD3 R38, PT, PT, R36, R32, RZ ;  /* 0x0000002024267210 */ /* 0x001fe40007ffe0ff */
[----:B-1----:R-:W-:-:S04]  /*39a0*/  @P4 LEA R28, P3, R27, R24, 0x2 ;  /* 0x000000181b1c4211 */ /* 0x002fc800078610ff */
[----:B------:R-:W-:Y:S02]  /*39b0*/  @P4 LEA.HI.X R29, R27, R25, R40, 0x2, P3 ;  /* 0x000000191b1d4211 */ /* 0x000fe400018f1428 */
[----:B------:R-:W-:-:S04]  /*39c0*/  IADD3 R27, PT, PT, R33, 0x4, RZ ;  /* 0x00000004211b7810 */ /* 0x000fc80007ffe0ff */
[----:B------:R-:W-:-:S13]  /*39d0*/  ISETP.LT.AND P3, PT, R27, R48, !P5 ;  /* 0x000000301b00720c */ /* 0x000fda0006f61270 */
[----:B------:R-:W-:Y:S02]  /*39e0*/  @P3 SHF.R.S32.HI R24, RZ, 0x1f, R38 ;  /* 0x0000001fff183819 */ /* 0x000fe40000011426 */
[----:B------:R-:W-:-:S04]  /*39f0*/  @P3 IADD3 R36, P5, PT, R35, R38, RZ ;  /* 0x0000002623243210 */ /* 0x000fc80007fbe0ff */
[----:B------:R-:W-:Y:S02]  /*3a00*/  @P3 LEA.HI.X.SX32 R40, R35, R24, 0x1, P5 ;  /* 0x0000001823283211 */ /* 0x000fe400028f0eff */
[----:B------:R-:W0:Y:S02]  /*3a10*/  @P3 LDC.64 R24, c[0x0][0x388] ;  /* 0x0000e200ff183b82 */ /* 0x000e240000000a00 */
[----:B0-----:R-:W-:-:S04]  /*3a20*/  @P3 LEA R52, P5, R36, R24, 0x2 ;  /* 0x0000001824343211 */ /* 0x001fc800078a10ff */
[----:B------:R-:W-:Y:S02]  /*3a30*/  @P3 LEA.HI.X R53, R36, R25, R40, 0x2, P5 ;  /* 0x0000001924353211 */ /* 0x000fe400028f1428 */
[----:B------:R-:W2:Y:S04]  /*3a40*/  @P4 LDG.E R36, desc[UR8][R28.64+0x1c] ;  /* 0x00001c081c244981 */ /* 0x000ea8000c1e1900 */
[----:B------:R-:W3:Y:S01]  /*3a50*/  @P3 LDG.E R52, desc[UR8][R52.64+0x8] ;  /* 0x0000080834343981 */ /* 0x000ee2000c1e1900 */
[----:B------:R-:W-:-:S03]  /*3a60*/  ISETP.NE.AND P5, PT, R30, RZ, PT ;  /* 0x000000ff1e00720c */ /* 0x000fc60003fa5270 */
[----:B------:R-:W-:Y:S04]  /*3a70*/  @!P4 STS [R7+0x31c], RZ ;  /* 0x00031cff0700c388 */ /* 0x000fe80000000800 */
[----:B------:R-:W-:Y:S04]  /*3a80*/  @!P3 STS [R7+0x408], RZ ;  /* 0x000408ff0700b388 */ /* 0x000fe80000000800 */
[----:B--2---:R0:W-:Y:S01]  /*3a90*/  @P4 STS [R7+0x31c], R36 ;  /* 0x00031c2407004388 */ /* 0x0041e20000000800 */
[----:B------:R-:W-:-:S03]  /*3aa0*/  ISETP.LT.AND P4, PT, R27, R48, !P5 ;  /* 0x000000301b00720c */ /* 0x000fc60006f81270 */
[----:B---3--:R1:W-:Y:S10]  /*3ab0*/  @P3 STS [R7+0x408], R52 ;  /* 0x0004083407003388 */ /* 0x0083f40000000800 */
[----:B------:R-:W-:-:S02]  /*3ac0*/  @P4 SHF.R.S32.HI R24, RZ, 0x1f, R38 ;  /* 0x0000001fff184819 */ /* 0x000fc40000011426 */
[----:B------:R-:W-:-:S04]  /*3ad0*/  @P4 IADD3 R40, P3, PT, R35, R38, RZ ;  /* 0x0000002623284210 */ /* 0x000fc80007f7e0ff */
[----:B------:R-:W-:Y:S02]  /*3ae0*/  @P4 LEA.HI.X.SX32 R42, R35, R24, 0x1, P3 ;  /* 0x00000018232a4211 */ /* 0x000fe400018f0eff */
[----:B------:R-:W2:Y:S02]  /*3af0*/  @P4 LDC.64 R24, c[0x0][0x388] ;  /* 0x0000e200ff184b82 */ /* 0x000ea40000000a00 */
[----:B--2---:R-:W-:-:S04]  /*3b00*/  @P4 LEA R28, P3, R40, R24, 0x2 ;  /* 0x00000018281c4211 */ /* 0x004fc800078610ff */
[----:B------:R-:W-:Y:S02]  /*3b10*/  @P4 LEA.HI.X R29, R40, R25, R42, 0x2, P3 ;  /* 0x00000019281d4211 */ /* 0x000fe400018f142a */
[----:B------:R-:W-:-:S13]  /*3b20*/  ISETP.LT.AND P3, PT, R27, R48, !P0 ;  /* 0x000000301b00720c */ /* 0x000fda0004761270 */
[----:B------:R-:W-:Y:S02]  /*3b30*/  @P3 SHF.R.S32.HI R24, RZ, 0x1f, R38 ;  /* 0x0000001fff183819 */ /* 0x000fe40000011426 */
[----:B0-----:R-:W-:-:S04]  /*3b40*/  @P3 IADD3 R36, P5, PT, R35, R38, RZ ;  /* 0x0000002623243210 */ /* 0x001fc80007fbe0ff */
[----:B------:R-:W-:Y:S02]  /*3b50*/  @P3 LEA.HI.X.SX32 R40, R35, R24, 0x1, P5 ;  /* 0x0000001823283211 */ /* 0x000fe400028f0eff */
[----:B------:R-:W1:Y:S02]  /*3b60*/  @P3 LDC.64 R24, c[0x0][0x388] ;  /* 0x0000e200ff183b82 */ /* 0x000e640000000a00 */
[----:B-1----:R-:W-:-:S04]  /*3b70*/  @P3 LEA R52, P5, R36, R24, 0x2 ;  /* 0x0000001824343211 */ /* 0x002fc800078a10ff */
[----:B------:R-:W-:Y:S02]  /*3b80*/  @P3 LEA.HI.X R53, R36, R25, R40, 0x2, P5 ;  /* 0x0000001924353211 */ /* 0x000fe400028f1428 */
[----:B------:R-:W2:Y:S04]  /*3b90*/  @P4 LDG.E R36, desc[UR8][R28.64+0xc] ;  /* 0x00000c081c244981 */ /* 0x000ea8000c1e1900 */
[----:B------:R-:W3:Y:S04]  /*3ba0*/  @P3 LDG.E R52, desc[UR8][R52.64+0x10] ;  /* 0x0000100834343981 */ /* 0x000ee8000c1e1900 */
        /* <DEDUP_REMOVED lines=19> */
[----:B------:R-:W3:Y:S01]  /*3ce0*/  @P3 LDG.E R52, desc[UR8][R52.64+0x18] ;  /* 0x0000180834343981 */ /* 0x000ee2000c1e1900 */
[----:B------:R-:W-:-:S03]  /*3cf0*/  ISETP.LT.AND P5, PT, R27, R48, !P1 ;  /* 0x000000301b00720c */ /* 0x000fc60004fa1270 */
[----:B------:R-:W-:Y:S10]  /*3d00*/  @!P3 STS [R7+0x418], RZ ;  /* 0x000418ff0700b388 */ /* 0x000ff40000000800 */
[----:B------:R-:W-:Y:S01]  /*3d10*/  @P5 SHF.R.S32.HI R24, RZ, 0x1f, R38 ;  /* 0x0000001fff185819 */ /* 0x000fe20000011426 */
[----:B------:R-:W-:Y:S01]  /*3d20*/  @!P4 STS [R7+0x414], RZ ;  /* 0x000414ff0700c388 */ /* 0x000fe20000000800 */
[----:B------:R-:W-:-:S03]  /*3d30*/  P2R R26, PR, RZ, 0x40 ;  /* 0x00000040ff1a7803 */ /* 0x000fc60000000000 */
[----:B---3--:R-:W-:Y:S01]  /*3d40*/  @P3 STS [R7+0x418], R52 ;  /* 0x0004183407003388 */ /* 0x008fe20000000800 */
[----:B------:R-:W-:-:S04]  /*3d50*/  @P5 IADD3 R40, P3, PT, R35, R38, RZ ;  /* 0x0000002623285210 */ /* 0x000fc80007f7e0ff */
[----:B------:R-:W-:Y:S02]  /*3d60*/  @P5 LEA.HI.X.SX32 R42, R35, R24, 0x1, P3 ;  /* 0x00000018232a5211 */ /* 0x000fe400018f0eff */
[----:B------:R-:W0:Y:S01]  /*3d70*/  @P5 LDC.64 R24, c[0x0][0x388] ;  /* 0x0000e200ff185b82 */ /* 0x000e220000000a00 */
[----:B--2---:R1:W-:Y:S01]  /*3d80*/  @P4 STS [R7+0x414], R36 ;  /* 0x0004142407004388 */ /* 0x0043e20000000800 */
[----:B0-----:R-:W-:-:S04]  /*3d90*/  @P5 LEA R28, P3, R40, R24, 0x2 ;  /* 0x00000018281c5211 */ /* 0x001fc800078610ff */
[----:B------:R-:W-:Y:S02]  /*3da0*/  @P5 LEA.HI.X R29, R40, R25, R42, 0x2, P3 ;  /* 0x00000019281d5211 */ /* 0x000fe400018f142a */
[----:B------:R-:W-:-:S03]  /*3db0*/  ISETP.GE.AND P3, PT, R27, R48, PT ;  /* 0x000000301b00720c */ /* 0x000fc60003f66270 */
[----:B------:R-:W2:Y:S01]  /*3dc0*/  @P5 LDG.E R28, desc[UR8][R28.64+0x1c] ;  /* 0x00001c081c1c5981 */ /* 0x000ea2000c1e1900 */
[----:B------:R-:W-:-:S13]  /*3dd0*/  ISETP.LT.AND P4, PT, R45, R32, !P3 ;  /* 0x000000202d00720c */ /* 0x000fda0005f81270 */
[----:B------:R-:W-:Y:S02]  /*3de0*/  @P4 SHF.R.S32.HI R24, RZ, 0x1f, R38 ;  /* 0x0000001fff184819 */ /* 0x000fe40000011426 */
[----:B------:R-:W-:-:S04]  /*3df0*/  @P4 IADD3 R27, P6, PT, R35, R38, RZ ;  /* 0x00000026231b4210 */ /* 0x000fc80007fde0ff */
[----:B-1----:R-:W-:Y:S02]  /*3e00*/  @P4 LEA.HI.X.SX32 R36, R35, R24, 0x1, P6 ;  /* 0x0000001823244211 */ /* 0x002fe400030f0eff */
[----:B------:R-:W0:Y:S02]  /*3e10*/  @P4 LDC.64 R24, c[0x0][0x388] ;  /* 0x0000e200ff184b82 */ /* 0x000e240000000a00 */
[----:B0-----:R-:W-:-:S04]  /*3e20*/  @P4 LEA R52, P6, R27, R24, 0x2 ;  /* 0x000000181b344211 */ /* 0x001fc800078c10ff */
[----:B------:R-:W-:-:S05]  /*3e30*/  @P4 LEA.HI.X R53, R27, R25, R36, 0x2, P6 ;  /* 0x000000191b354211 */ /* 0x000fca00030f1424 */
[----:B------:R0:W3:Y:S01]  /*3e40*/  @P4 LDG.E R52, desc[UR8][R52.64+0x4] ;  /* 0x0000040834344981 */ /* 0x0000e2000c1e1900 */
[-C--:B------:R-:W-:Y:S02]  /*3e50*/  ISETP.GE.AND P6, PT, R43, R32.reuse, PT ;  /* 0x000000202b00720c */ /* 0x080fe40003fc6270 */
[----:B------:R-:W-:Y:S01]  /*3e60*/  IADD3 R27, PT, PT, R33, 0x5, RZ ;  /* 0x00000005211b7810 */ /* 0x000fe20007ffe0ff */
[----:B------:R-:W-:Y:S01]  /*3e70*/  @!P4 STS [R7+0x404], RZ ;  /* 0x000404ff0700c388 */ /* 0x000fe20000000800 */
[----:B------:R-:W-:-:S03]  /*3e80*/  IADD3 R36, PT, PT, R38, R32, RZ ;  /* 0x0000002026247210 */ /* 0x000fc60007ffe0ff */
[----:B------:R-:W-:Y:S01]  /*3e90*/  @!P5 STS [R7+0x41c], RZ ;  /* 0x00041cff0700d388 */ /* 0x000fe20000000800 */
[----:B0-----:R-:W-:-:S04]  /*3ea0*/  LEA R53, R51, R4, 0x6 ;  /* 0x0000000433357211 */ /* 0x001fc800078e30ff */
[----:B------:R-:W-:Y:S01]  /*3eb0*/  ISETP.LT.AND P3, PT, R53, R32, !P3 ;  /* 0x000000203500720c */ /* 0x000fe20005f61270 */
[----:B--2---:R0:W-:Y:S04]  /*3ec0*/  @P5 STS [R7+0x41c], R28 ;  /* 0x00041c1c07005388 */ /* 0x0041e80000000800 */
[----:B---3--:R-:W-:Y:S01]  /*3ed0*/  @P4 STS [R7+0x404], R52 ;  /* 0x0004043407004388 */ /* 0x008fe20000000800 */
[----:B------:R-:W-:-:S13]  /*3ee0*/  ISETP.LT.AND P4, PT, R27, R48, !P6 ;  /* 0x000000301b00720c */ /* 0x000fda0007781270 */
[----:B------:R-:W-:Y:S02]  /*3ef0*/  @P4 SHF.R.S32.HI R24, RZ, 0x1f, R36 ;  /* 0x0000001fff184819 */ /* 0x000fe40000011424 */
[----:B------:R-:W-:-:S04]  /*3f00*/  @P4 IADD3 R40, P5, PT, R35, R36, RZ ;  /* 0x0000002423284210 */ /* 0x000fc80007fbe0ff */
[----:B------:R-:W-:Y:S02]  /*3f10*/  @P4 LEA.HI.X.SX32 R29, R35, R24, 0x1, P5 ;  /* 0x00000018231d4211 */ /* 0x000fe400028f0eff */
[----:B------:R-:W1:Y:S02]  /*3f20*/  @P4 LDC.64 R24, c[0x0][0x388] ;  /* 0x0000e200ff184b82 */ /* 0x000e640000000a00 */
[----:B-1----:R-:W-:-:S04]  /*3f30*/  @P4 LEA R54, P5, R40, R24, 0x2 ;  /* 0x0000001828364211 */ /* 0x002fc800078a10ff */
[----:B------:R-:W-:Y:S02]  /*3f40*/  @P4 LEA.HI.X R55, R40, R25, R29, 0x2, P5 ;  /* 0x0000001928374211 */ /* 0x000fe400028f141d */
[----:B------:R-:W0:Y:S03]  /*3f50*/  @P3 LDC.64 R24, c[0x0][0x388] ;  /* 0x0000e200ff183b82 */ /* 0x000e260000000a00 */
[----:B------:R-:W2:Y:S01]  /*3f60*/  @P4 LDG.E R54, desc[UR8][R54.64+0x8] ;  /* 0x0000080836364981 */ /* 0x000ea2000c1e1900 */
[----:B------:R-:W-:-:S05]  /*3f70*/  @P3 IADD3 R29, PT, PT, R35, R38, RZ ;  /* 0x00000026231d3210 */ /* 0x000fca0007ffe0ff */
[----:B0-----:R-:W-:-:S05]  /*3f80*/  @P3 IMAD.WIDE R28, R29, 0x4, R24 ;  /* 0x000000041d1c3825 */ /* 0x001fca00078e0218 */
[----:B------:R-:W3:Y:S01]  /*3f90*/  @P3 LDG.E R38, desc[UR8][R28.64] ;  /* 0x000000081c263981 */ /* 0x000ee2000c1e1900 */
[----:B------:R-:W-:-:S03]  /*3fa0*/  ISETP.NE.AND P5, PT, R30, RZ, PT ;  /* 0x000000ff1e00720c */ /* 0x000fc60003fa5270 */
[----:B------:R-:W-:Y:S04]  /*3fb0*/  @!P4 STS [R7+0x508], RZ ;  /* 0x000508ff0700c388 */ /* 0x000fe80000000800 */
[----:B------:R-:W-:Y:S04]  /*3fc0*/  @!P3 STS [R7+0x400], RZ ;  /* 0x000400ff0700b388 */ /* 0x000fe80000000800 */
[----:B--2---:R-:W-:Y:S01]  /*3fd0*/  @P4 STS [R7+0x508], R54 ;  /* 0x0005083607004388 */ /* 0x004fe20000000800 */
[----:B------:R-:W-:-:S13]  /*3fe0*/  ISETP.LT.AND P4, PT, R27, R48, !P5 ;  /* 0x000000301b00720c */ /* 0x000fda0006f81270 */
[----:B------:R-:W-:Y:S01]  /*3ff0*/  @P4 SHF.R.S32.HI R24, RZ, 0x1f, R36 ;  /* 0x0000001fff184819 */ /* 0x000fe20000011424 */
[----:B---3--:R0:W-:Y:S01]  /*4000*/  @P3 STS [R7+0x400], R38 ;  /* 0x0004002607003388 */ /* 0x0081e20000000800 */
[----:B------:R-:W-:-:S04]  /*4010*/  @P4 IADD3 R40, P3, PT, R35, R36, RZ ;  /* 0x0000002423284210 */ /* 0x000fc80007f7e0ff */
[----:B------:R-:W-:Y:S02]  /*4020*/  @P4 LEA.HI.X.SX32 R42, R35, R24, 0x1, P3 ;  /* 0x00000018232a4211 */ /* 0x000fe400018f0eff */
[----:B------:R-:W1:Y:S02]  /*4030*/  @P4 LDC.64 R24, c[0x0][0x388] ;  /* 0x0000e200ff184b82 */ /* 0x000e640000000a00 */
[----:B-1----:R-:W-:-:S04]  /*4040*/  @P4 LEA R28, P3, R40, R24, 0x2 ;  /* 0x00000018281c4211 */ /* 0x002fc800078610ff */
[----:B------:R-:W-:Y:S02]  /*4050*/  @P4 LEA.HI.X R29, R40, R25, R42, 0x2, P3 ;  /* 0x00000019281d4211 */ /* 0x000fe400018f142a */
[----:B------:R-:W-:-:S13]  /*4060*/  ISETP.LT.AND P3, PT, R27, R48, !P0 ;  /* 0x000000301b00720c */ /* 0x000fda0004761270 */
[----:B------:R-:W-:Y:S02]  /*4070*/  @P3 SHF.R.S32.HI R24, RZ, 0x1f, R36 ;  /* 0x0000001fff183819 */ /* 0x000fe40000011424 */
[----:B0-----:R-:W-:-:S04]  /*4080*/  @P3 IADD3 R38, P5, PT, R35, R36, RZ ;  /* 0x0000002423263210 */ /* 0x001fc80007fbe0ff */
        /* <DEDUP_REMOVED lines=30> */
[----:B------:R-:W-:Y:S04]  /*4270*/  @!P4 STS [R7+0x514], RZ ;  /* 0x000514ff0700c388 */ /* 0x000fe80000000800 */
        /* <DEDUP_REMOVED lines=16> */
[----:B------:R-:W3:Y:S01]  /*4380*/  @P4 LDG.E R50, desc[UR8][R50.64+0x4] ;  /* 0x0000040832324981 */ /* 0x000ee2000c1e1900 */
[----:B------:R-:W-:-:S03]  /*4390*/  IADD3 R55, PT, PT, R33, 0x6, RZ ;  /* 0x0000000621377810 */ /* 0x000fc60007ffe0ff */
[----:B------:R-:W-:Y:S04]  /*43a0*/  @!P5 STS [R7+0x51c], RZ ;  /* 0x00051cff0700d388 */ /* 0x000fe80000000800 */
[----:B------:R-:W-:Y:S01]  /*43b0*/  @!P4 STS [R7+0x504], RZ ;  /* 0x000504ff0700c388 */ /* 0x000fe20000000800 */
[----:B------:R-:W-:Y:S02]  /*43c0*/  IADD3 R38, PT, PT, R36, R32, RZ ;  /* 0x0000002024267210 */ /* 0x000fe40007ffe0ff */
[----:B------:R-:W-:Y:S02]  /*43d0*/  ISETP.NE.AND P6, PT, R30, RZ, PT ;  /* 0x000000ff1e00720c */ /* 0x000fe40003fc5270 */
[----:B------:R-:W-:Y:S02]  /*43e0*/  ISETP.LT.AND P0, PT, R55, R48, !P0 ;  /* 0x000000303700720c */ /* 0x000fe40004701270 */
[----:B------:R-:W-:Y:S01]  /*43f0*/  ISETP.LT.AND P3, PT, R53, R32, !P3 ;  /* 0x000000203500720c */ /* 0x000fe20005f61270 */
[----:B--2---:R0:W-:Y:S01]  /*4400*/  @P5 STS [R7+0x51c], R28 ;  /* 0x00051c1c07005388 */ /* 0x0041e20000000800 */
[----:B------:R-:W-:-:S03]  /*4410*/  ISETP.NE.AND P5, PT, R31, RZ, PT ;  /* 0x000000ff1f00720c */ /* 0x000fc60003fa5270 */
[----:B---3--:R1:W-:Y:S01]  /*4420*/  @P4 STS [R7+0x504], R50 ;  /* 0x0005043207004388 */ /* 0x0083e20000000800 */
[----:B------:R-:W-:-:S13]  /*4430*/  ISETP.LT.AND P4, PT, R55, R48, !P5 ;  /* 0x000000303700720c */ /* 0x000fda0006f81270 */
[----:B------:R-:W-:Y:S02]  /*4440*/  @P4 SHF.R.S32.HI R24, RZ, 0x1f, R38 ;  /* 0x0000001fff184819 */ /* 0x000fe40000011426 */
[----:B------:R-:W-:-:S04]  /*4450*/  @P4 IADD3 R27, P5, PT, R35, R38, RZ ;  /* 0x00000026231b4210 */ /* 0x000fc80007fbe0ff */
[----:B------:R-:W-:Y:S02]  /*4460*/  @P4 LEA.HI.X.SX32 R30, R35, R24, 0x1, P5 ;  /* 0x00000018231e4211 */ /* 0x000fe400028f0eff */
[----:B------:R-:W0:Y:S02]  /*4470*/  @P4 LDC.64 R24, c[0x0][0x388] ;  /* 0x0000e200ff184b82 */ /* 0x000e240000000a00 */
[----:B0-----:R-:W-:-:S04]  /*4480*/  @P4 LEA R28, P5, R27, R24, 0x2 ;  /* 0x000000181b1c4211 */ /* 0x001fc800078a10ff */
[----:B------:R-:W-:Y:S02]  /*4490*/  @P4 LEA.HI.X R29, R27, R25, R30, 0x2, P5 ;  /* 0x000000191b1d4211 */ /* 0x000fe400028f141e */
[----:B------:R-:W-:-:S13]  /*44a0*/  ISETP.LT.AND P5, PT, R55, R48, !P6 ;  /* 0x000000303700720c */ /* 0x000fda00077a1270 */
[----:B------:R-:W-:Y:S02]  /*44b0*/  @P5 SHF.R.S32.HI R24, RZ, 0x1f, R38 ;  /* 0x0000001fff185819 */ /* 0x000fe40000011426 */
[----:B------:R-:W-:-:S04]  /*44c0*/  @P5 IADD3 R27, P6, PT, R35, R38, RZ ;  /* 0x00000026231b5210 */ /* 0x000fc80007fde0ff */
[----:B------:R-:W-:Y:S02]  /*44d0*/  @P5 LEA.HI.X.SX32 R40, R35, R24, 0x1, P6 ;  /* 0x0000001823285211 */ /* 0x000fe400030f0eff */
[----:B------:R-:W0:Y:S02]  /*44e0*/  @P5 LDC.64 R24, c[0x0][0x388] ;  /* 0x0000e200ff185b82 */ /* 0x000e240000000a00 */
[C---:B0-----:R-:W-:Y:S02]  /*44f0*/  @P5 LEA R30, P6, R27.reuse, R24, 0x2 ;  /* 0x000000181b1e5211 */ /* 0x041fe400078c10ff */
[----:B------:R-:W-:Y:S02]  /*4500*/  @P0 SHF.R.S32.HI R24, RZ, 0x1f, R38 ;  /* 0x0000001fff180819 */ /* 0x000fe40000011426 */
[----:B------:R-:W-:Y:S02]  /*4510*/  @P5 LEA.HI.X R31, R27, R25, R40, 0x2, P6 ;  /* 0x000000191b1f5211 */ /* 0x000fe400030f1428 */
[----:B------:R-:W-:-:S03]  /*4520*/  @P0 IADD3 R27, P6, PT, R35, R38, RZ ;  /* 0x00000026231b0210 */ /* 0x000fc60007fde0ff */
[----:B------:R-:W2:Y:S01]  /*4530*/  @P5 LDG.E R42, desc[UR8][R30.64+0xc] ;  /* 0x00000c081e2a5981 */ /* 0x000ea2000c1e1900 */
[----:B------:R-:W-:Y:S02]  /*4540*/  @P0 LEA.HI.X.SX32 R40, R35, R24, 0x1, P6 ;  /* 0x0000001823280211 */ /* 0x000fe400030f0eff */
[----:B------:R-:W1:Y:S02]  /*4550*/  @P0 LDC.64 R24, c[0x0][0x388] ;  /* 0x0000e200ff180b82 */ /* 0x000e640000000a00 */
[----:B-1----:R-:W-:-:S04]  /*4560*/  @P0 LEA R50, P6, R27, R24, 0x2 ;  /* 0x000000181b320211 */ /* 0x002fc800078c10ff */
[----:B------:R-:W-:Y:S02]  /*4570*/  @P0 LEA.HI.X R51, R27, R25, R40, 0x2, P6 ;  /* 0x000000191b330211 */ /* 0x000fe400030f1428 */
[----:B------:R-:W0:Y:S01]  /*4580*/  @P3 LDC.64 R24, c[0x0][0x388] ;  /* 0x0000e200ff183b82 */ /* 0x000e220000000a00 */
[----:B------:R-:W-:Y:S01]  /*4590*/  @P3 IADD3 R27, PT, PT, R35, R36, RZ ;  /* 0x00000024231b3210 */ /* 0x000fe20007ffe0ff */
[----:B------:R-:W3:Y:S04]  /*45a0*/  @P4 LDG.E R40, desc[UR8][R28.64+0x8] ;  /* 0x000008081c284981 */ /* 0x000ee8000c1e1900 */
[----:B------:R-:W4:Y:S01]  /*45b0*/  @P0 LDG.E R50, desc[UR8][R50.64+0x10] ;  /* 0x0000100832320981 */ /* 0x000f22000c1e1900 */
[----:B0-----:R-:W-:-:S05]  /*45c0*/  @P3 IMAD.WIDE R24, R27, 0x4, R24 ;  /* 0x000000041b183825 */ /* 0x001fca00078e0218 */
[----:B------:R0:W5:Y:S01]  /*45d0*/  @P3 LDG.E R36, desc[UR8][R24.64] ;  /* 0x0000000818243981 */ /* 0x000162000c1e1900 */
[----:B------:R-:W-:-:S04]  /*45e0*/  ISETP.NE.AND P6, PT, R26, RZ, PT ;  /* 0x000000ff1a00720c */ /* 0x000fc80003fc5270 */
[CC--:B------:R-:W-:Y:S01]  /*45f0*/  ISETP.LT.AND P6, PT, R55.reuse, R48.reuse, !P6 ;  /* 0x000000303700720c */ /* 0x0c0fe200077c1270 */
[----:B------:R-:W-:Y:S01]  /*4600*/  @!P3 STS [R7+0x500], RZ ;  /* 0x000500ff0700b388 */ /* 0x000fe20000000800 */
[----:B------:R-:W-:-:S03]  /*4610*/  ISETP.LT.AND P2, PT, R55, R48, !P2 ;  /* 0x000000303700720c */ /* 0x000fc60005741270 */
[----:B------:R-:W-:Y:S01]  /*4620*/  @!P4 STS [R7+0x608], RZ ;  /* 0x000608ff0700c388 */ /* 0x000fe20000000800 */
[----:B------:R-:W-:-:S07]  /*4630*/  ISETP.LT.AND P1, PT, R55, R48, !P1 ;  /* 0x000000303700720c */ /* 0x000fce0004f21270 */
[----:B0-----:R-:W0:Y:S08]  /*4640*/  @P6 LDC.64 R24, c[0x0][0x388] ;  /* 0x0000e200ff186b82 */ /* 0x001e300000000a00 */
[----:B------:R-:W1:Y:S01]  /*4650*/  @P2 LDC.64 R26, c[0x0][0x388] ;  /* 0x0000e200ff1a2b82 */ /* 0x000e620000000a00 */
[----:B------:R-:W-:Y:S07]  /*4660*/  @!P5 STS [R7+0x60c], RZ ;  /* 0x00060cff0700d388 */ /* 0x000fee0000000800 */
[----:B------:R-:W1:Y:S01]  /*4670*/  @P1 LDC.64 R30, c[0x0][0x388] ;  /* 0x0000e200ff1e1b82 */ /* 0x000e620000000a00 */
[----:B------:R-:W-:Y:S01]  /*4680*/  @!P0 STS [R7+0x610], RZ ;  /* 0x000610ff07008388 */ /* 0x000fe20000000800 */
[----:B------:R-:W-:-:S03]  /*4690*/  IADD3 R33, PT, PT, R33, 0x7, RZ ;  /* 0x0000000721217810 */ /* 0x000fc60007ffe0ff */
[----:B--2---:R-:W-:Y:S01]  /*46a0*/  @P5 STS [R7+0x60c], R42 ;  /* 0x00060c2a07005388 */ /* 0x004fe20000000800 */
[----:B------:R-:W-:-:S03]  /*46b0*/  @P6 IADD3 R44, P5, PT, R35, R38, RZ ;  /* 0x00000026232c6210 */ /* 0x000fc60007fbe0ff */
[----:B---3--:R-:W-:Y:S04]  /*46c0*/  @P4 STS [R7+0x608], R40 ;  /* 0x0006082807004388 */ /* 0x008fe80000000800 */
[----:B-----5:R2:W-:Y:S01]  /*46d0*/  @P3 STS [R7+0x500], R36 ;  /* 0x0005002407003388 */ /* 0x0205e20000000800 */
[----:B------:R-:W-:-:S04]  /*46e0*/  ISETP.GE.AND P3, PT, R55, R48, PT ;  /* 0x000000303700720c */ /* 0x000fc80003f66270 */
[----:B------:R-:W-:Y:S02]  /*46f0*/  ISETP.LT.AND P4, PT, R45, R32, !P3 ;  /* 0x000000202d00720c */ /* 0x000fe40005f81270 */
[----:B--2---:R-:W-:-:S11]  /*4700*/  @P6 SHF.R.S32.HI R36, RZ, 0x1f, R38 ;  /* 0x0000001fff246819 */ /* 0x004fd60000011426 */
[----:B------:R-:W2:Y:S01]  /*4710*/  @P4 LDC.64 R28, c[0x0][0x388] ;  /* 0x0000e200ff1c4b82 */ /* 0x000ea20000000a00 */
[C---:B------:R-:W-:Y:S01]  /*4720*/  @P6 LEA.HI.X.SX32 R36, R35.reuse, R36, 0x1, P5 ;  /* 0x0000002423246211 */ /* 0x040fe200028f0eff */
[----:B----4-:R3:W-:Y:S01]  /*4730*/  @P0 STS [R7+0x610], R50 ;  /* 0x0006103207000388 */ /* 0x0107e20000000800 */
[----:B------:R-:W-:Y:S02]  /*4740*/  @P2 SHF.R.S32.HI R40, RZ, 0x1f, R38 ;  /* 0x0000001fff282819 */ /* 0x000fe40000011426 */
[C---:B------:R-:W-:Y:S02]  /*4750*/  @P2 IADD3 R46, P5, PT, R35.reuse, R38, RZ ;  /* 0x00000026232e2210 */ /* 0x040fe40007fbe0ff */
[C---:B0-----:R-:W-:Y:S02]  /*4760*/  @P6 LEA R24, P0, R44.reuse, R24, 0x2 ;  /* 0x000000182c186211 */ /* 0x041fe400078010ff */
[----:B------:R-:W-:Y:S02]  /*4770*/  @P2 LEA.HI.X.SX32 R42, R35, R40, 0x1, P5 ;  /* 0x00000028232a2211 */ /* 0x000fe400028f0eff */
[----:B------:R-:W-:-:S02]  /*4780*/  @P6 LEA.HI.X R25, R44, R25, R36, 0x2, P0 ;  /* 0x000000192c196211 */ /* 0x000fc400000f1424 */
[C---:B-1----:R-:W-:Y:S02]  /*4790*/  @P2 LEA R26, P5, R46.reuse, R26, 0x2 ;  /* 0x0000001a2e1a2211 */ /* 0x042fe400078a10ff */
[----:B------:R-:W-:Y:S01]  /*47a0*/  @P4 SHF.R.S32.HI R36, RZ, 0x1f, R38 ;  /* 0x0000001fff244819 */ /* 0x000fe20000011426 */
[----:B------:R0:W4:Y:S01]  /*47b0*/  @P6 LDG.E R24, desc[UR8][R24.64+0x14] ;  /* 0x0000140818186981 */ /* 0x000122000c1e1900 */
[C---:B------:R-:W-:Y:S02]  /*47c0*/  @P4 IADD3 R40, P0, PT, R35.reuse, R38, RZ ;  /* 0x0000002623284210 */ /* 0x040fe40007f1e0ff */
[----:B------:R-:W-:Y:S02]  /*47d0*/  @P2 LEA.HI.X R27, R46, R27, R42, 0x2, P5 ;  /* 0x0000001b2e1b2211 */ /* 0x000fe400028f142a */
[----:B------:R-:W-:Y:S02]  /*47e0*/  @P1 SHF.R.S32.HI R42, RZ, 0x1f, R38 ;  /* 0x0000001fff2a1819 */ /* 0x000fe40000011426 */
[C---:B------:R-:W-:Y:S01]  /*47f0*/  @P4 LEA.HI.X.SX32 R36, R35.reuse, R36, 0x1, P0 ;  /* 0x0000002423244211 */ /* 0x040fe200000f0eff */
[----:B------:R-:W5:Y:S01]  /*4800*/  @P2 LDG.E R26, desc[UR8][R26.64+0x18] ;  /* 0x000018081a1a2981 */ /* 0x000f62000c1e1900 */
[----:B------:R-:W-:-:S02]  /*4810*/  @P1 IADD3 R44, P5, PT, R35, R38, RZ ;  /* 0x00000026232c1210 */ /* 0x000fc40007fbe0ff */
[C---:B--2---:R-:W-:Y:S02]  /*4820*/  @P4 LEA R28, P0, R40.reuse, R28, 0x2 ;  /* 0x0000001c281c4211 */ /* 0x044fe400078010ff */
[----:B------:R-:W-:Y:S02]  /*4830*/  @P1 LEA.HI.X.SX32 R42, R35, R42, 0x1, P5 ;  /* 0x0000002a232a1211 */ /* 0x000fe400028f0eff */
[----:B------:R-:W-:Y:S02]  /*4840*/  @P4 LEA.HI.X R29, R40, R29, R36, 0x2, P0 ;  /* 0x0000001d281d4211 */ /* 0x000fe400000f1424 */
[C---:B------:R-:W-:Y:S02]  /*4850*/  @P1 LEA R30, P5, R44.reuse, R30, 0x2 ;  /* 0x0000001e2c1e1211 */ /* 0x040fe400078a10ff */
[----:B------:R-:W-:Y:S01]  /*4860*/  ISETP.GE.AND P0, PT, R33, R48, PT ;  /* 0x000000302100720c */ /* 0x000fe20003f06270 */
[----:B------:R-:W2:Y:S01]  /*4870*/  @P4 LDG.E R28, desc[UR8][R28.64+0x4] ;  /* 0x000004081c1c4981 */ /* 0x000ea2000c1e1900 */
[----:B------:R-:W-:-:S02]  /*4880*/  @P1 LEA.HI.X R31, R44, R31, R42, 0x2, P5 ;  /* 0x0000001f2c1f1211 */ /* 0x000fc400028f142a */
[CC--:B------:R-:W-:Y:S02]  /*4890*/  ISETP.LT.AND P3, PT, R53.reuse, R32.reuse, !P3 ;  /* 0x000000203500720c */ /* 0x0c0fe40005f61270 */
[-C--:B------:R-:W-:Y:S01]  /*48a0*/  ISETP.LT.AND P5, PT, R53, R32.reuse, !P0 ;  /* 0x000000203500720c */ /* 0x080fe200047a1270 */
[----:B------:R-:W2:Y:S10]  /*48b0*/  @P1 LDG.E R30, desc[UR8][R30.64+0x1c] ;  /* 0x00001c081e1e1981 */ /* 0x000eb4000c1e1900 */
[----:B------:R-:W1:Y:S08]  /*48c0*/  @P3 LDC.64 R54, c[0x0][0x388] ;  /* 0x0000e200ff363b82 */ /* 0x000e700000000a00 */
[----:B---3--:R-:W3:Y:S01]  /*48d0*/  @P5 LDC.64 R50, c[0x0][0x388] ;  /* 0x0000e200ff325b82 */ /* 0x008ee20000000a00 */
[----:B------:R-:W-:-:S02]  /*48e0*/  IADD3 R36, PT, PT, R38, R32, RZ ;  /* 0x0000002026247210 */ /* 0x000fc40007ffe0ff */
[C---:B------:R-:W-:Y:S02]  /*48f0*/  @P3 IADD3 R33, PT, PT, R35.reuse, R38, RZ ;  /* 0x0000002623213210 */ /* 0x040fe40007ffe0ff */
[----:B------:R-:W-:-:S03]  /*4900*/  @P5 IADD3 R35, PT, PT, R35, R36, RZ ;  /* 0x0000002423235210 */ /* 0x000fc60007ffe0ff */
[----:B-1----:R-:W-:-:S06]  /*4910*/  @P3 IMAD.WIDE R54, R33, 0x4, R54 ;  /* 0x0000000421363825 */ /* 0x002fcc00078e0236 */
[----:B------:R-:W2:Y:S01]  /*4920*/  @P3 LDG.E R54, desc[UR8][R54.64] ;  /* 0x0000000836363981 */ /* 0x000ea2000c1e1900 */
[----:B---3--:R-:W-:-:S06]  /*4930*/  @P5 IMAD.WIDE R50, R35, 0x4, R50 ;  /* 0x0000000423325825 */ /* 0x008fcc00078e0232 */
[----:B------:R-:W3:Y:S01]  /*4940*/  @P5 LDG.E R50, desc[UR8][R50.64] ;  /* 0x0000000832325981 */ /* 0x000ee2000c1e1900 */
[----:B0-----:R-:W-:-:S03]  /*4950*/  SHF.R.S32.HI R25, RZ, 0x1f, R53 ;  /* 0x0000001fff197819 */ /* 0x001fc60000011435 */
[----:B------:R-:W-:Y:S04]  /*4960*/  @!P2 STS [R7+0x618], RZ ;  /* 0x000618ff0700a388 */ /* 0x000fe80000000800 */
[----:B------:R-:W-:Y:S04]  /*4970*/  @!P6 STS [R7+0x614], RZ ;  /* 0x000614ff0700e388 */ /* 0x000fe80000000800 */
[----:B------:R-:W-:Y:S04]  /*4980*/  @!P4 STS [R7+0x604], RZ ;  /* 0x000604ff0700c388 */ /* 0x000fe80000000800 */
[----:B------:R-:W-:Y:S04]  /*4990*/  @!P3 STS [R7+0x600], RZ ;  /* 0x000600ff0700b388 */ /* 0x000fe80000000800 */
[----:B------:R-:W-:Y:S04]  /*49a0*/  @!P1 STS [R7+0x61c], RZ ;  /* 0x00061cff07009388 */ /* 0x000fe80000000800 */
[----:B------:R-:W-:Y:S04]  /*49b0*/  @!P5 STS [R7+0x700], RZ ;  /* 0x000700ff0700d388 */ /* 0x000fe80000000800 */
[----:B----4-:R0:W-:Y:S04]  /*49c0*/  @P6 STS [R7+0x614], R24 ;  /* 0x0006141807006388 */ /* 0x0101e80000000800 */
[----:B-----5:R1:W-:Y:S01]  /*49d0*/  @P2 STS [R7+0x618], R26 ;  /* 0x0006181a07002388 */ /* 0x0203e20000000800 */
[----:B------:R-:W-:-:S04]  /*49e0*/  IADD3 R53, P2, PT, R53, R36, RZ ;  /* 0x0000002435357210 */ /* 0x000fc80007f5e0ff */
[----:B------:R-:W-:Y:S02]  /*49f0*/  LEA.HI.X.SX32 R36, R36, R25, 0x1, P2 ;  /* 0x0000001924247211 */ /* 0x000fe400010f0eff */
[----:B0-----:R-:W-:Y:S02]  /*4a00*/  LEA R24, P2, R53, UR12, 0x2 ;  /* 0x0000000c35187c11 */ /* 0x001fe4000f8410ff */
[-C--:B------:R-:W-:Y:S02]  /*4a10*/  ISETP.LT.AND P6, PT, R45, R32.reuse, !P0 ;  /* 0x000000202d00720c */ /* 0x080fe400047c1270 */
[----:B------:R-:W-:Y:S01]  /*4a20*/  LEA.HI.X R25, R53, UR13, R36, 0x2, P2 ;  /* 0x0000000d35197c11 */ /* 0x000fe200090f1424 */
[----:B--2---:R0:W-:Y:S01]  /*4a30*/  @P4 STS [R7+0x604], R28 ;  /* 0x0006041c07004388 */ /* 0x0041e20000000800 */
[-C--:B------:R-:W-:Y:S02]  /*4a40*/  ISETP.LT.AND P4, PT, R43, R32.reuse, !P0 ;  /* 0x000000202b00720c */ /* 0x080fe40004781270 */
[-C--:B------:R-:W-:Y:S01]  /*4a50*/  ISETP.LT.AND P2, PT, R47, R32.reuse, !P0 ;  /* 0x000000202f00720c */ /* 0x080fe20004741270 */
[----:B------:R2:W-:Y:S01]  /*4a60*/  @P1 STS [R7+0x61c], R30 ;  /* 0x00061c1e07001388 */ /* 0x0005e20000000800 */
[----:B------:R-:W-:-:S05]  /*4a70*/  ISETP.LT.AND P1, PT, R39, R32, !P0 ;  /* 0x000000202700720c */ /* 0x000fca0004721270 */
[----:B-1----:R-:W4:Y:S04]  /*4a80*/  @P6 LDG.E R26, desc[UR8][R24.64+0x4] ;  /* 0x00000408181a6981 */ /* 0x002f28000c1e1900 */
[----:B0-----:R-:W5:Y:S04]  /*4a90*/  @P4 LDG.E R28, desc[UR8][R24.64+0x8] ;  /* 0x00000808181c4981 */ /* 0x001f68000c1e1900 */
[----:B------:R-:W5:Y:S04]  /*4aa0*/  @P2 LDG.E R52, desc[UR8][R24.64+0x18] ;  /* 0x0000180818342981 */ /* 0x000f68000c1e1900 */
[----:B------:R0:W-:Y:S01]  /*4ab0*/  @P3 STS [R7+0x600], R54 ;  /* 0x0006003607003388 */ /* 0x0001e20000000800 */
[----:B------:R-:W-:-:S03]  /*4ac0*/  ISETP.LT.AND P3, PT, R41, R32, !P0 ;  /* 0x000000202900720c */ /* 0x000fc60004761270 */
[----:B---3--:R-:W-:Y:S01]  /*4ad0*/  @P5 STS [R7+0x700], R50 ;  /* 0x0007003207005388 */ /* 0x008fe20000000800 */
[-C--:B------:R-:W-:Y:S02]  /*4ae0*/  ISETP.LT.AND P5, PT, R49, R32.reuse, !P0 ;  /* 0x000000203100720c */ /* 0x080fe400047a1270 */
[----:B------:R-:W-:Y:S02]  /*4af0*/  ISETP.LT.AND P0, PT, R37, R32, !P0 ;  /* 0x000000202500720c */ /* 0x000fe40004701270 */
[----:B------:R-:W3:Y:S05]  /*4b00*/  @P1 LDG.E R32, desc[UR8][R24.64+0x10] ;  /* 0x0000100818201981 */ /* 0x000eea000c1e1900 */
[----:B--2---:R-:W2:Y:S04]  /*4b10*/  @P3 LDG.E R30, desc[UR8][R24.64+0xc] ;  /* 0x00000c08181e3981 */ /* 0x004ea8000c1e1900 */
[----:B------:R-:W2:Y:S04]  /*4b20*/  @P5 LDG.E R40, desc[UR8][R24.64+0x14] ;  /* 0x0000140818285981 */ /* 0x000ea8000c1e1900 */
[----:B0-----:R-:W2:Y:S04]  /*4b30*/  @P0 LDG.E R54, desc[UR8][R24.64+0x1c] ;  /* 0x00001c0818360981 */ /* 0x001ea8000c1e1900 */
[----:B------:R-:W-:Y:S04]  /*4b40*/  @!P6 STS [R7+0x704], RZ ;  /* 0x000704ff0700e388 */ /* 0x000fe80000000800 */
[----:B------:R-:W-:Y:S04]  /*4b50*/  @!P4 STS [R7+0x708], RZ ;  /* 0x000708ff0700c388 */ /* 0x000fe80000000800 */
[----:B------:R-:W-:Y:S04]  /*4b60*/  @!P3 STS [R7+0x70c], RZ ;  /* 0x00070cff0700b388 */ /* 0x000fe80000000800 */
[----:B------:R-:W-:Y:S04]  /*4b70*/  @!P1 STS [R7+0x710], RZ ;  /* 0x000710ff07009388 */ /* 0x000fe80000000800 */
[----:B------:R-:W-:Y:S04]  /*4b80*/  @!P5 STS [R7+0x714], RZ ;  /* 0x000714ff0700d388 */ /* 0x000fe80000000800 */
[----:B------:R-:W-:Y:S04]  /*4b90*/  @!P2 STS [R7+0x718], RZ ;  /* 0x000718ff0700a388 */ /* 0x000fe80000000800 */
[----:B------:R-:W-:Y:S04]  /*4ba0*/  @!P0 STS [R7+0x71c], RZ ;  /* 0x00071cff07008388 */ /* 0x000fe80000000800 */
[----:B------:R-:W-:Y:S01]  /*4bb0*/  STS [R7], R34 ;  /* 0x0000002207007388 */ /* 0x000fe20000000800 */
[----:B------:R-:W-:-:S04]  /*4bc0*/  UIADD3 UR4, UPT, UPT, UR4, 0x4000, URZ ;  /* 0x0000400004047890 */ /* 0x000fc8000fffe0ff */
[----:B------:R-:W-:-:S06]  /*4bd0*/  ULEA UR4, UR5, UR4, 0x18 ;  /* 0x0000000405047291 */ /* 0x000fcc000f8ec0ff */
[----:B------:R-:W-:Y:S02]  /*4be0*/  LEA R94, R2, UR4, 0x5 ;  /* 0x00000004025e7c11 */ /* 0x000fe4000f8e28ff */
[----:B------:R-:W-:Y:S02]  /*4bf0*/  IADD3 R48, PT, PT, R48, 0x3f, RZ ;  /* 0x0000003f30307810 */ /* 0x000fe40007ffe0ff */
[----:B------:R-:W-:Y:S01]  /*4c00*/  IADD3 R5, PT, PT, R5, 0x1, RZ ;  /* 0x0000000105057810 */ /* 0x000fe20007ffe0ff */
[----:B----4-:R-:W-:Y:S04]  /*4c10*/  @P6 STS [R7+0x704], R26 ;  /* 0x0007041a07006388 */ /* 0x010fe80000000800 */
[----:B-----5:R-:W-:Y:S04]  /*4c20*/  @P4 STS [R7+0x708], R28 ;  /* 0x0007081c07004388 */ /* 0x020fe80000000800 */
[----:B------:R0:W-:Y:S04]  /*4c30*/  @P2 STS [R7+0x718], R52 ;  /* 0x0007183407002388 */ /* 0x0001e80000000800 */
[----:B---3--:R-:W-:Y:S04]  /*4c40*/  @P1 STS [R7+0x710], R32 ;  /* 0x0007102007001388 */ /* 0x008fe80000000800 */
[----:B--2---:R-:W-:Y:S04]  /*4c50*/  @P3 STS [R7+0x70c], R30 ;  /* 0x00070c1e07003388 */ /* 0x004fe80000000800 */
[----:B------:R-:W-:Y:S04]  /*4c60*/  @P5 STS [R7+0x714], R40 ;  /* 0x0007142807005388 */ /* 0x000fe80000000800 */
[----:B------:R-:W-:Y:S01]  /*4c70*/  @P0 STS [R7+0x71c], R54 ;  /* 0x00071c3607000388 */ /* 0x000fe20000000800 */
[----:B------:R-:W-:Y:S06]  /*4c80*/  BAR.SYNC.DEFER_BLOCKING 0x0 ;  /* 0x0000000000007b1d */ /* 0x000fec0000010000 */
[----:B------:R-:W-:Y:S04]  /*4c90*/  LDS.128 R24, [R9] ;  /* 0x0000000009187984 */ /* 0x000fe80000000c00 */
[----:B------:R-:W1:Y:S04]  /*4ca0*/  LDS.128 R28, [R94] ;  /* 0x000000005e1c7984 */ /* 0x000e680000000c00 */
[----:B------:R-:W2:Y:S04]  /*4cb0*/  LDS.128 R32, [R94+0x10] ;  /* 0x000010005e207984 */ /* 0x000ea80000000c00 */
[----:B------:R-:W3:Y:S04]  /*4cc0*/  LDS.128 R36, [R9+0x100] ;  /* 0x0001000009247984 */ /* 0x000ee80000000c00 */
[----:B------:R-:W4:Y:S01]  /*4cd0*/  LDS.128 R40, [R9+0x200] ;  /* 0x0002000009287984 */ /* 0x000f220000000c00 */
[----:B0-----:R-:W-:-:S03]  /*4ce0*/  SHF.R.U32.HI R52, RZ, 0x6, R48 ;  /* 0x00000006ff347819 */ /* 0x001fc60000011630 */
[----:B------:R-:W0:Y:S01]  /*4cf0*/  LDS.128 R44, [R9+0x300] ;  /* 0x00030000092c7984 */ /* 0x000e220000000c00 */
[----:B------:R-:W-:-:S03]  /*4d00*/  ISETP.NE.AND P0, PT, R5, R52, PT ;  /* 0x000000340500720c */ /* 0x000fc60003f05270 */
[----:B------:R-:W5:Y:S04]  /*4d10*/  LDS.128 R48, [R9+0x400] ;  /* 0x0004000009307984 */ /* 0x000f680000000c00 */
[----:B------:R-:W5:Y:S04]  /*4d20*/  LDS.128 R52, [R9+0x500] ;  /* 0x0005000009347984 */ /* 0x000f680000000c00 */
[----:B------:R-:W5:Y:S01]  /*4d30*/  LDS.128 R56, [R9+0x600] ;  /* 0x0006000009387984 */ /* 0x000f620000000c00 */
[C---:B-1----:R-:W-:Y:S01]  /*4d40*/  FFMA R121, R24.reuse, R28, R121 ;  /* 0x0000001c18797223 */ /* 0x042fe20000000079 */
[C---:B------:R-:W-:Y:S01]  /*4d50*/  FFMA R88, R24.reuse, R29, R88 ;  /* 0x0000001d18587223 */ /* 0x040fe20000000058 */
[C---:B------:R-:W-:Y:S01]  /*4d60*/  FFMA R96, R24.reuse, R30, R123 ;  /* 0x0000001e18607223 */ /* 0x040fe2000000007b */
[C---:B------:R-:W-:Y:S01]  /*4d70*/  FFMA R92, R24.reuse, R31, R92 ;  /* 0x0000001f185c7223 */ /* 0x040fe2000000005c */
[C---:B--2---:R-:W-:Y:S01]  /*4d80*/  FFMA R109, R24.reuse, R32, R109 ;  /* 0x00000020186d7223 */ /* 0x044fe2000000006d */
[C---:B------:R-:W-:Y:S01]  /*4d90*/  FFMA R82, R24.reuse, R33, R82 ;  /* 0x0000002118527223 */ /* 0x040fe20000000052 */
[C---:B------:R-:W-:Y:S01]  /*4da0*/  FFMA R117, R24.reuse, R34, R117 ;  /* 0x0000002218757223 */ /* 0x040fe20000000075 */
[----:B------:R-:W-:Y:S01]  /*4db0*/  FFMA R24, R24, R35, R86 ;  /* 0x0000002318187223 */ /* 0x000fe20000000056 */
[----:B---3--:R-:W-:Y:S01]  /*4dc0*/  FFMA R98, R36, R29, R111 ;  /* 0x0000001d24627223 */ /* 0x008fe2000000006f */
[----:B------:R-:W-:Y:S01]  /*4dd0*/  FFMA R86, R28, R36, R63 ;  /* 0x000000241c567223 */ /* 0x000fe2000000003f */
[C---:B------:R-:W-:Y:S01]  /*4de0*/  FFMA R113, R36.reuse, R30, R113 ;  /* 0x0000001e24717223 */ /* 0x040fe20000000071 */
[----:B------:R-:W-:Y:S01]  /*4df0*/  FFMA R84, R36, R31, R84 ;  /* 0x0000001f24547223 */ /* 0x000fe20000000054 */
[----:B------:R-:W-:Y:S01]  /*4e00*/  FFMA R79, R32, R36, R79 ;  /* 0x00000024204f7223 */ /* 0x000fe2000000004f */
[C---:B------:R-:W-:Y:S01]  /*4e10*/  FFMA R100, R36.reuse, R33, R60 ;  /* 0x0000002124647223 */ /* 0x040fe2000000003c */
[C---:B------:R-:W-:Y:S01]  /*4e20*/  FFMA R111, R36.reuse, R34, R61 ;  /* 0x00000022246f7223 */ /* 0x040fe2000000003d */
[----:B------:R-:W-:Y:S01]  /*4e30*/  FFMA R36, R36, R35, R62 ;  /* 0x0000002324247223 */ /* 0x000fe2000000003e */
[C---:B----4-:R-:W-:Y:S01]  /*4e40*/  FFMA R106, R40.reuse, R29, R91 ;  /* 0x0000001d286a7223 */ /* 0x050fe2000000005b */
[----:B------:R-:W1:Y:S01]  /*4e50*/  LDS.128 R60, [R9+0x700] ;  /* 0x00070000093c7984 */ /* 0x000e620000000c00 */
[----:B------:R-:W-:Y:S01]  /*4e60*/  FFMA R108, R40, R30, R97 ;  /* 0x0000001e286c7223 */ /* 0x000fe20000000061 */
[-C--:B------:R-:W-:Y:S01]  /*4e70*/  FFMA R102, R28, R40.reuse, R101 ;  /* 0x000000281c667223 */ /* 0x080fe20000000065 */
[----:B------:R-:W-:Y:S01]  /*4e80*/  FFMA R80, R40, R31, R80 ;  /* 0x0000001f28507223 */ /* 0x000fe20000000050 */
[----:B------:R-:W-:Y:S01]  /*4e90*/  FFMA R91, R32, R40, R65 ;  /* 0x00000028205b7223 */ /* 0x000fe20000000041 */
[C---:B------:R-:W-:Y:S01]  /*4ea0*/  FFMA R104, R40.reuse, R33, R64 ;  /* 0x0000002128687223 */ /* 0x040fe20000000040 */
[C---:B------:R-:W-:Y:S01]  /*4eb0*/  FFMA R97, R40.reuse, R34, R67 ;  /* 0x0000002228617223 */ /* 0x040fe20000000043 */
[----:B------:R-:W-:-:S02]  /*4ec0*/  FFMA R40, R40, R35, R66 ;  /* 0x0000002328287223 */ /* 0x000fc40000000042 */
[----:B------:R-:W2:Y:S01]  /*4ed0*/  LDS.128 R64, [R94+0x100] ;  /* 0x000100005e407984 */ /* 0x000ea20000000c00 */
[----:B0-----:R-:W-:Y:S01]  /*4ee0*/  FFMA R114, R44, R30, R75 ;  /* 0x0000001e2c727223 */ /* 0x001fe2000000004b */
[-C--:B------:R-:W-:Y:S01]  /*4ef0*/  FFMA R110, R28, R44.reuse, R105 ;  /* 0x0000002c1c6e7223 */ /* 0x080fe20000000069 */
[C---:B------:R-:W-:Y:S01]  /*4f00*/  FFMA R112, R44.reuse, R29, R103 ;  /* 0x0000001d2c707223 */ /* 0x040fe20000000067 */
[----:B------:R-:W-:Y:S01]  /*4f10*/  FFMA R72, R44, R31, R72 ;  /* 0x0000001f2c487223 */ /* 0x000fe20000000048 */
[----:B------:R-:W-:Y:S01]  /*4f20*/  FFMA R75, R32, R44, R15 ;  /* 0x0000002c204b7223 */ /* 0x000fe2000000000f */
[C---:B------:R-:W-:Y:S01]  /*4f30*/  FFMA R10, R44.reuse, R33, R10 ;  /* 0x000000212c0a7223 */ /* 0x040fe2000000000a */
[C---:B------:R-:W-:Y:S01]  /*4f40*/  FFMA R69, R44.reuse, R34, R69 ;  /* 0x000000222c457223 */ /* 0x040fe20000000045 */
[----:B------:R-:W-:Y:S01]  /*4f50*/  FFMA R44, R44, R35, R68 ;  /* 0x000000232c2c7223 */ /* 0x000fe20000000044 */
[----:B-----5:R-:W-:Y:S01]  /*4f60*/  FFMA R68, R28, R48, R77 ;  /* 0x000000301c447223 */ /* 0x020fe2000000004d */
[C---:B------:R-:W-:Y:S01]  /*4f70*/  FFMA R116, R48.reuse, R29, R83 ;  /* 0x0000001d30747223 */ /* 0x040fe20000000053 */
[C---:B------:R-:W-:Y:S01]  /*4f80*/  FFMA R118, R48.reuse, R30, R81 ;  /* 0x0000001e30767223 */ /* 0x040fe20000000051 */
[----:B------:R-:W-:Y:S01]  /*4f90*/  FFMA R74, R48, R31, R74 ;  /* 0x0000001f304a7223 */ /* 0x000fe2000000004a */
[----:B------:R-:W-:Y:S01]  /*4fa0*/  FFMA R77, R32, R48, R17 ;  /* 0x00000030204d7223 */ /* 0x000fe20000000011 */
        /* <DEDUP_REMOVED lines=19> */
[----:B-1----:R-:W-:Y:S01]  /*50e0*/  FFMA R18, R60, R29, R115 ;  /* 0x0000001d3c127223 */ /* 0x002fe20000000073 */
[-C--:B------:R-:W-:Y:S01]  /*50f0*/  FFMA R95, R28, R60.reuse, R107 ;  /* 0x0000003c1c5f7223 */ /* 0x080fe2000000006b */
[----:B------:R-:W-:Y:S01]  /*5100*/  FFMA R29, R32, R60, R19 ;  /* 0x0000003c201d7223 */ /* 0x000fe20000000013 */
[----:B------:R-:W-:Y:S01]  /*5110*/  FFMA R28, R60, R33, R16 ;  /* 0x000000213c1c7223 */ /* 0x000fe20000000010 */
[----:B------:R-:W0:Y:S01]  /*5120*/  LDS.128 R12, [R94+0x110] ;  /* 0x000110005e0c7984 */ /* 0x000e220000000c00 */
[----:B--2---:R-:W-:Y:S01]  /*5130*/  FFMA R99, R25, R65, R88 ;  /* 0x0000004119637223 */ /* 0x004fe20000000058 */
[C---:B------:R-:W-:Y:S01]  /*5140*/  FFMA R98, R65.reuse, R37, R98 ;  /* 0x0000002541627223 */ /* 0x040fe20000000062 */
[C---:B------:R-:W-:Y:S01]  /*5150*/  FFMA R101, R65.reuse, R41, R106 ;  /* 0x0000002941657223 */ /* 0x040fe2000000006a */
[C---:B------:R-:W-:Y:S01]  /*5160*/  FFMA R103, R65.reuse, R45, R112 ;  /* 0x0000002d41677223 */ /* 0x040fe20000000070 */
[C---:B------:R-:W-:Y:S01]  /*5170*/  FFMA R105, R65.reuse, R49, R116 ;  /* 0x0000003141697223 */ /* 0x040fe20000000074 */
[C---:B------:R-:W-:Y:S01]  /*5180*/  FFMA R107, R65.reuse, R53, R120 ;  /* 0x00000035416b7223 */ /* 0x040fe20000000078 */
[C---:B------:R-:W-:Y:S01]  /*5190*/  FFMA R115, R65.reuse, R57, R123 ;  /* 0x0000003941737223 */ /* 0x040fe2000000007b */
[----:B------:R-:W-:Y:S01]  /*51a0*/  FFMA R93, R64, R53, R17 ;  /* 0x00000035405d7223 */ /* 0x000fe20000000011 */
[----:B------:R-:W-:-:S02]  /*51b0*/  FFMA R65, R65, R61, R18 ;  /* 0x0000003d41417223 */ /* 0x000fc40000000012 */
[----:B------:R-:W1:Y:S01]  /*51c0*/  LDS.128 R16, [R94+0x200] ;  /* 0x000200005e107984 */ /* 0x000e620000000c00 */
[C---:B------:R-:W-:Y:S01]  /*51d0*/  FFMA R30, R60.reuse, R30, R119 ;  /* 0x0000001e3c1e7223 */ /* 0x040fe20000000077 */
[C---:B------:R-:W-:Y:S01]  /*51e0*/  FFMA R90, R60.reuse, R31, R90 ;  /* 0x0000001f3c5a7223 */ /* 0x040fe2000000005a */
[C---:B------:R-:W-:Y:S01]  /*51f0*/  FFMA R73, R60.reuse, R34, R73 ;  /* 0x000000223c497223 */ /* 0x040fe20000000049 */
[----:B------:R-:W-:Y:S01]  /*5200*/  FFMA R60, R60, R35, R70 ;  /* 0x000000233c3c7223 */ /* 0x000fe20000000046 */
[C---:B------:R-:W-:Y:S01]  /*5210*/  FFMA R119, R25.reuse, R66, R96 ;  /* 0x0000004219777223 */ /* 0x040fe20000000060 */
[C---:B------:R-:W-:Y:S01]  /*5220*/  FFMA R113, R66.reuse, R37, R113 ;  /* 0x0000002542717223 */ /* 0x040fe20000000071 */
[C---:B------:R-:W-:Y:S01]  /*5230*/  FFMA R123, R66.reuse, R41, R108 ;  /* 0x00000029427b7223 */ /* 0x040fe2000000006c */
[C---:B------:R-:W-:Y:S01]  /*5240*/  FFMA R125, R66.reuse, R45, R114 ;  /* 0x0000002d427d7223 */ /* 0x040fe20000000072 */
[C---:B------:R-:W-:Y:S01]  /*5250*/  FFMA R118, R66.reuse, R49, R118 ;  /* 0x0000003142767223 */ /* 0x040fe20000000076 */
[C---:B------:R-:W-:Y:S01]  /*5260*/  FFMA R122, R66.reuse, R53, R122 ;  /* 0x00000035427a7223 */ /* 0x040fe2000000007a */
[----:B------:R-:W-:Y:S01]  /*5270*/  FFMA R124, R66, R57, R124 ;  /* 0x00000039427c7223 */ /* 0x000fe2000000007c */
[----:B------:R-:W-:Y:S01]  /*5280*/  FFMA R92, R25, R67, R92 ;  /* 0x00000043195c7223 */ /* 0x000fe2000000005c */
[C---:B------:R-:W-:Y:S01]  /*5290*/  FFMA R84, R67.reuse, R37, R84 ;  /* 0x0000002543547223 */ /* 0x040fe20000000054 */
        /* <DEDUP_REMOVED lines=11> */
[-C--:B------:R-:W-:Y:S01]  /*5350*/  FFMA R95, R64, R61.reuse, R95 ;  /* 0x0000003d405f7223 */ /* 0x080fe2000000005f */
[-C--:B------:R-:W-:Y:S01]  /*5360*/  FFMA R66, R66, R61.reuse, R30 ;  /* 0x0000003d42427223 */ /* 0x080fe2000000001e */
[----:B------:R-:W-:Y:S01]  /*5370*/  FFMA R67, R67, R61, R90 ;  /* 0x0000003d43437223 */ /* 0x000fe2000000005a */
[----:B------:R-:W2:Y:S01]  /*5380*/  LDS.128 R32, [R94+0x210] ;  /* 0x000210005e207984 */ /* 0x000ea20000000c00 */
[C---:B0-----:R-:W-:Y:S01]  /*5390*/  FFMA R109, R12.reuse, R25, R109 ;  /* 0x000000190c6d7223 */ /* 0x041fe2000000006d */
[C---:B------:R-:W-:Y:S01]  /*53a0*/  FFMA R82, R25.reuse, R13, R82 ;  /* 0x0000000d19527223 */ /* 0x040fe20000000052 */
[C---:B------:R-:W-:Y:S01]  /*53b0*/  FFMA R117, R25.reuse, R14, R117 ;  /* 0x0000000e19757223 */ /* 0x040fe20000000075 */
[----:B------:R-:W-:Y:S01]  /*53c0*/  FFMA R24, R25, R15, R24 ;  /* 0x0000000f19187223 */ /* 0x000fe20000000018 */
[-C--:B------:R-:W-:Y:S01]  /*53d0*/  FFMA R79, R12, R37.reuse, R79 ;  /* 0x000000250c4f7223 */ /* 0x080fe2000000004f */
[-C--:B------:R-:W-:Y:S01]  /*53e0*/  FFMA R100, R13, R37.reuse, R100 ;  /* 0x000000250d647223 */ /* 0x080fe20000000064 */
[-C--:B------:R-:W-:Y:S01]  /*53f0*/  FFMA R111, R14, R37.reuse, R111 ;  /* 0x000000250e6f7223 */ /* 0x080fe2000000006f */
        /* <DEDUP_REMOVED lines=25> */
[C---:B-1----:R-:W-:Y:S01]  /*5590*/  FFMA R121, R16.reuse, R26, R121 ;  /* 0x0000001a10797223 */ /* 0x042fe20000000079 */
[C---:B------:R-:W-:Y:S01]  /*55a0*/  FFMA R30, R16.reuse, R38, R31 ;  /* 0x00000026101e7223 */ /* 0x040fe2000000001f */
[C---:B------:R-:W-:Y:S01]  /*55b0*/  FFMA R64, R16.reuse, R42, R83 ;  /* 0x0000002a10407223 */ /* 0x040fe20000000053 */
[C---:B------:R-:W-:Y:S01]  /*55c0*/  FFMA R68, R16.reuse, R46, R85 ;  /* 0x0000002e10447223 */ /* 0x040fe20000000055 */
        /* <DEDUP_REMOVED lines=28> */
[----:B------:R-:W0:Y:S04]  /*5790*/  LDS.128 R12, [R94+0x300] ;  /* 0x000300005e0c7984 */ /* 0x000e280000000c00 */
[----:B------:R-:W1:Y:S01]  /*57a0*/  LDS.128 R16, [R94+0x310] ;  /* 0x000310005e107984 */ /* 0x000e620000000c00 */
[----:B--2---:R-:W-:Y:S01]  /*57b0*/  FFMA R24, R26, R35, R24 ;  /* 0x000000231a187223 */ /* 0x004fe20000000018 */
[----:B------:R-:W-:Y:S01]  /*57c0*/  FFMA R109, R32, R26, R109 ;  /* 0x0000001a206d7223 */ /* 0x000fe2000000006d */
        /* <DEDUP_REMOVED lines=10> */
[C---:B0-----:R-:W-:Y:S01]  /*5870*/  FFMA R121, R12.reuse, R27, R121 ;  /* 0x0000001b0c797223 */ /* 0x041fe20000000079 */
[----:B------:R-:W-:Y:S01]  /*5880*/  FFMA R49, R12, R39, R30 ;  /* 0x000000270c317223 */ /* 0x000fe2000000001e */
[C---:B------:R-:W-:Y:S01]  /*5890*/  FFMA R96, R27.reuse, R13, R96 ;  /* 0x0000000d1b607223 */ /* 0x040fe20000000060 */
[C---:B------:R-:W-:Y:S01]  /*58a0*/  FFMA R116, R27.reuse, R14, R116 ;  /* 0x0000000e1b747223 */ /* 0x040fe20000000074 */
[C---:B------:R-:W-:Y:S01]  /*58b0*/  FFMA R92, R27.reuse, R15, R92 ;  /* 0x0000000f1b5c7223 */ /* 0x040fe2000000005c */
[----:B-1----:R-:W-:Y:S01]  /*58c0*/  FFMA R109, R16, R27, R109 ;  /* 0x0000001b106d7223 */ /* 0x002fe2000000006d */
[C---:B------:R-:W-:Y:S01]  /*58d0*/  FFMA R82, R27.reuse, R17, R82 ;  /* 0x000000111b527223 */ /* 0x040fe20000000052 */
[C---:B------:R-:W-:Y:S01]  /*58e0*/  FFMA R117, R27.reuse, R18, R117 ;  /* 0x000000121b757223 */ /* 0x040fe20000000075 */
[----:B------:R-:W-:Y:S01]  /*58f0*/  FFMA R62, R27, R19, R24 ;  /* 0x000000131b3e7223 */ /* 0x000fe20000000018 */
[----:B------:R-:W-:Y:S04]  /*5900*/  LDS.128 R28, [R94+0x400] ;  /* 0x000400005e1c7984 */ /* 0x000fe80000000c00 */
[----:B------:R-:W0:Y:S01]  /*5910*/  LDS.128 R24, [R9+0x110] ;  /* 0x0001100009187984 */ /* 0x000e220000000c00 */
[-C--:B------:R-:W-:Y:S01]  /*5920*/  FFMA R75, R32, R46.reuse, R75 ;  /* 0x0000002e204b7223 */ /* 0x080fe2000000004b */
[-C--:B------:R-:W-:Y:S01]  /*5930*/  FFMA R10, R33, R46.reuse, R10 ;  /* 0x0000002e210a7223 */ /* 0x080fe2000000000a */
[-C--:B------:R-:W-:Y:S01]  /*5940*/  FFMA R69, R34, R46.reuse, R69 ;  /* 0x0000002e22457223 */ /* 0x080fe20000000045 */
[----:B------:R-:W-:Y:S01]  /*5950*/  FFMA R44, R35, R46, R44 ;  /* 0x0000002e232c7223 */ /* 0x000fe2000000002c */
[-C--:B------:R-:W-:Y:S01]  /*5960*/  FFMA R81, R32, R54.reuse, R81 ;  /* 0x0000003620517223 */ /* 0x080fe20000000051 */
[-C--:B------:R-:W-:Y:S01]  /*5970*/  FFMA R48, R33, R54.reuse, R48 ;  /* 0x0000003621307223 */ /* 0x080fe20000000030 */
[----:B------:R-:W-:Y:S01]  /*5980*/  FFMA R37, R34, R54, R23 ;  /* 0x0000003622257223 */ /* 0x000fe20000000017 */
[----:B------:R-:W-:Y:S01]  /*5990*/  FFMA R40, R35, R42, R40 ;  /* 0x0000002a23287223 */ /* 0x000fe20000000028 */
[-C--:B------:R-:W-:Y:S01]  /*59a0*/  FFMA R77, R32, R50.reuse, R77 ;  /* 0x00000032204d7223 */ /* 0x080fe2000000004d */
[-C--:B------:R-:W-:Y:S01]  /*59b0*/  FFMA R8, R33, R50.reuse, R8 ;  /* 0x0000003221087223 */ /* 0x080fe20000000008 */
[----:B------:R-:W-:Y:S01]  /*59c0*/  FFMA R71, R34, R50, R71 ;  /* 0x0000003222477223 */ /* 0x000fe20000000047 */
[----:B------:R-:W-:Y:S01]  /*59d0*/  FFMA R54, R35, R54, R20 ;  /* 0x0000003623367223 */ /* 0x000fe20000000014 */
[-C--:B------:R-:W-:Y:S01]  /*59e0*/  FFMA R11, R32, R58.reuse, R11 ;  /* 0x0000003a200b7223 */ /* 0x080fe2000000000b */
        /* <DEDUP_REMOVED lines=34> */
[----:B------:R-:W1:Y:S01]  /*5c10*/  LDS.128 R20, [R9+0x10] ;  /* 0x0000100009147984 */ /* 0x000e620000000c00 */
[-C--:B------:R-:W-:Y:S01]  /*5c20*/  FFMA R81, R16, R55.reuse, R81 ;  /* 0x0000003710517223 */ /* 0x080fe20000000051 */
[----:B------:R-:W-:-:S02]  /*5c30*/  FFMA R90, R17, R55, R48 ;  /* 0x00000037115a7223 */ /* 0x000fc40000000030 */
[----:B------:R-:W2:Y:S01]  /*5c40*/  LDS.128 R12, [R94+0x410] ;  /* 0x000410005e0c7984 */ /* 0x000ea20000000c00 */
[-C--:B------:R-:W-:Y:S01]  /*5c50*/  FFMA R98, R18, R55.reuse, R37 ;  /* 0x0000003712627223 */ /* 0x080fe20000000025 */
[----:B------:R-:W-:Y:S01]  /*5c60*/  FFMA R54, R19, R55, R54 ;  /* 0x0000003713367223 */ /* 0x000fe20000000036 */
[-C--:B------:R-:W-:Y:S01]  /*5c70*/  FFMA R91, R16, R43.reuse, R91 ;  /* 0x0000002b105b7223 */ /* 0x080fe2000000005b */
[----:B------:R-:W3:Y:S01]  /*5c80*/  LDS.128 R32, [R9+0x210] ;  /* 0x0002100009207984 */ /* 0x000ee20000000c00 */
[-C--:B------:R-:W-:Y:S01]  /*5c90*/  FFMA R104, R17, R43.reuse, R104 ;  /* 0x0000002b11687223 */ /* 0x080fe20000000068 */
[-C--:B------:R-:W-:Y:S01]  /*5ca0*/  FFMA R97, R18, R43.reuse, R97 ;  /* 0x0000002b12617223 */ /* 0x080fe20000000061 */
[----:B------:R-:W-:Y:S01]  /*5cb0*/  FFMA R70, R19, R43, R40 ;  /* 0x0000002b13467223 */ /* 0x000fe20000000028 */
[----:B------:R-:W4:Y:S01]  /*5cc0*/  LDS.128 R64, [R9+0x310] ;  /* 0x0003100009407984 */ /* 0x000f220000000c00 */
        /* <DEDUP_REMOVED lines=17> */
[----:B------:R-:W5:Y:S01]  /*5de0*/  LDS.128 R40, [R9+0x410] ;  /* 0x0004100009287984 */ /* 0x000f620000000c00 */
[-C--:B------:R-:W-:Y:S01]  /*5df0*/  FFMA R102, R17, R63.reuse, R38 ;  /* 0x0000003f11667223 */ /* 0x080fe20000000026 */
[-C--:B------:R-:W-:Y:S01]  /*5e00*/  FFMA R73, R18, R63.reuse, R73 ;  /* 0x0000003f12497223 */ /* 0x080fe20000000049 */
[----:B------:R-:W-:Y:S01]  /*5e10*/  FFMA R60, R19, R63, R60 ;  /* 0x0000003f133c7223 */ /* 0x000fe2000000003c */
[----:B0-----:R-:W-:Y:S01]  /*5e20*/  FFMA R63, R24, R30, R46 ;  /* 0x0000001e183f7223 */ /* 0x001fe2000000002e */
[----:B------:R-:W0:Y:S04]  /*5e30*/  LDS.128 R16, [R9+0x510] ;  /* 0x0005100009107984 */ /* 0x000e280000000c00 */
[----:B------:R-:W0:Y:S04]  /*5e40*/  LDS.128 R36, [R9+0x610] ;  /* 0x0006100009247984 */ /* 0x000e280000000c00 */
[----:B------:R-:W0:Y:S01]  /*5e50*/  LDS.128 R44, [R9+0x710] ;  /* 0x00071000092c7984 */ /* 0x000e220000000c00 */
        /* <DEDUP_REMOVED lines=8> */
[-C--:B------:R-:W-:Y:S01]  /*5ee0*/  FFMA R20, R28, R24.reuse, R49 ;  /* 0x000000181c147223 */ /* 0x080fe20000000031 */
[C---:B------:R-:W-:Y:S01]  /*5ef0*/  FFMA R106, R24.reuse, R29, R89 ;  /* 0x0000001d186a7223 */ /* 0x040fe20000000059 */
[----:B------:R-:W-:Y:S01]  /*5f00*/  FFMA R84, R24, R31, R84 ;  /* 0x0000001f18547223 */ /* 0x000fe20000000054 */
[----:B------:R-:W-:Y:S01]  /*5f10*/  FFMA R79, R12, R24, R79 ;  /* 0x000000180c4f7223 */ /* 0x000fe2000000004f */
[C---:B------:R-:W-:Y:S01]  /*5f20*/  FFMA R100, R24.reuse, R13, R100 ;  /* 0x0000000d18647223 */ /* 0x040fe20000000064 */
[C---:B------:R-:W-:Y:S01]  /*5f30*/  FFMA R111, R24.reuse, R14, R111 ;  /* 0x0000000e186f7223 */ /* 0x040fe2000000006f */
[----:B------:R-:W-:Y:S01]  /*5f40*/  FFMA R68, R24, R15, R68 ;  /* 0x0000000f18447223 */ /* 0x000fe20000000044 */
[----:B---3--:R-:W-:Y:S01]  /*5f50*/  FFMA R24, R28, R32, R53 ;  /* 0x000000201c187223 */ /* 0x008fe20000000035 */
[C---:B------:R-:W-:Y:S01]  /*5f60*/  FFMA R108, R32.reuse, R29, R93 ;  /* 0x0000001d206c7223 */ /* 0x040fe2000000005d */
[C---:B------:R-:W-:Y:S01]  /*5f70*/  FFMA R110, R32.reuse, R30, R119 ;  /* 0x0000001e206e7223 */ /* 0x040fe20000000077 */
[----:B------:R-:W-:Y:S01]  /*5f80*/  FFMA R80, R32, R31, R80 ;  /* 0x0000001f20507223 */ /* 0x000fe20000000050 */
[----:B------:R-:W-:Y:S01]  /*5f90*/  FFMA R91, R12, R32, R91 ;  /* 0x000000200c5b7223 */ /* 0x000fe2000000005b */
[C---:B------:R-:W-:Y:S01]  /*5fa0*/  FFMA R104, R32.reuse, R13, R104 ;  /* 0x0000000d20687223 */ /* 0x040fe20000000068 */
[C---:B------:R-:W-:Y:S01]  /*5fb0*/  FFMA R97, R32.reuse, R14, R97 ;  /* 0x0000000e20617223 */ /* 0x040fe20000000061 */
[----:B------:R-:W-:Y:S01]  /*5fc0*/  FFMA R70, R32, R15, R70 ;  /* 0x0000000f20467223 */ /* 0x000fe20000000046 */
[----:B------:R-:W1:Y:S01]  /*5fd0*/  LDS.128 R48, [R94+0x500] ;  /* 0x000500005e307984 */ /* 0x000e620000000c00 */
[----:B----4-:R-:W-:Y:S01]  /*5fe0*/  FFMA R32, R28, R64, R57 ;  /* 0x000000401c207223 */ /* 0x010fe20000000039 */
[C---:B------:R-:W-:Y:S01]  /*5ff0*/  FFMA R112, R64.reuse, R29, R95 ;  /* 0x0000001d40707223 */ /* 0x040fe2000000005f */
        /* <DEDUP_REMOVED lines=14> */
[----:B0-----:R-:W-:Y:S01]  /*60e0*/  FFMA R93, R28, R16, R83 ;  /* 0x000000101c5d7223 */ /* 0x001fe20000000053 */
        /* <DEDUP_REMOVED lines=15> */
[----:B------:R-:W-:Y:S04]  /*61e0*/  LDS.128 R52, [R94+0x510] ;  /* 0x000510005e347984 */ /* 0x000fe80000000c00 */
[----:B------:R-:W0:Y:S01]  /*61f0*/  LDS.128 R12, [R94+0x600] ;  /* 0x000600005e0c7984 */ /* 0x000e220000000c00 */
        /* <DEDUP_REMOVED lines=40> */
[C---:B0-----:R-:W-:Y:S01]  /*6480*/  FFMA R24, R12.reuse, R26, R29 ;  /* 0x0000001a0c187223 */ /* 0x041fe2000000001d */
[----:B------:R-:W0:Y:S01]  /*6490*/  LDS.128 R48, [R94+0x610] ;  /* 0x000610005e307984 */ /* 0x000e220000000c00 */
[----:B------:R-:W-:Y:S01]  /*64a0*/  FFMA R32, R12, R34, R31 ;  /* 0x000000220c207223 */ /* 0x000fe2000000001f */
[C---:B------:R-:W-:Y:S01]  /*64b0*/  FFMA R109, R52.reuse, R21, R109 ;  /* 0x00000015346d7223 */ /* 0x040fe2000000006d */
[----:B------:R-:W-:Y:S01]  /*64c0*/  FFMA R117, R21, R54, R117 ;  /* 0x0000003615757223 */ /* 0x000fe20000000075 */
[-C--:B------:R-:W-:Y:S01]  /*64d0*/  FFMA R79, R52, R25.reuse, R79 ;  /* 0x00000019344f7223 */ /* 0x080fe2000000004f */
        /* <DEDUP_REMOVED lines=13> */
[----:B------:R-:W1:Y:S01]  /*65b0*/  LDS.128 R28, [R94+0x700] ;  /* 0x000700005e1c7984 */ /* 0x000e620000000c00 */
        /* <DEDUP_REMOVED lines=29> */
[----:B------:R-:W-:-:S02]  /*6790*/  FFMA R58, R15, R46, R58 ;  /* 0x0000002e0f3a7223 */ /* 0x000fc4000000003a */
[----:B------:R-:W2:Y:S01]  /*67a0*/  LDS.128 R12, [R94+0x710] ;  /* 0x000710005e0c7984 */ /* 0x000ea20000000c00 */
[C---:B------:R-:W-:Y:S01]  /*67b0*/  FFMA R82, R21.reuse, R53, R82 ;  /* 0x0000003515527223 */ /* 0x040fe20000000052 */
[----:B------:R-:W-:Y:S01]  /*67c0*/  FFMA R62, R21, R55, R62 ;  /* 0x00000037153e7223 */ /* 0x000fe2000000003e */
[-C--:B------:R-:W-:Y:S01]  /*67d0*/  FFMA R104, R53, R33.reuse, R104 ;  /* 0x0000002135687223 */ /* 0x080fe20000000068 */
[----:B------:R-:W-:Y:S01]  /*67e0*/  FFMA R70, R55, R33, R70 ;  /* 0x0000002137467223 */ /* 0x000fe20000000046 */
[-C--:B------:R-:W-:Y:S01]  /*67f0*/  FFMA R8, R53, R41.reuse, R8 ;  /* 0x0000002935087223 */ /* 0x080fe20000000008 */
        /* <DEDUP_REMOVED lines=8> */
[C---:B------:R-:W-:Y:S01]  /*6880*/  FFMA R98, R53.reuse, R37, R98 ;  /* 0x0000002535627223 */ /* 0x040fe20000000062 */
[-C--:B------:R-:W-:Y:S01]  /*6890*/  FFMA R102, R53, R45.reuse, R102 ;  /* 0x0000002d35667223 */ /* 0x080fe20000000066 */
[----:B------:R-:W-:Y:S01]  /*68a0*/  FFMA R60, R55, R45, R60 ;  /* 0x0000002d373c7223 */ /* 0x000fe2000000003c */
[----:B0-----:R-:W-:Y:S01]  /*68b0*/  FFMA R109, R48, R22, R109 ;  /* 0x00000016306d7223 */ /* 0x001fe2000000006d */
        /* <DEDUP_REMOVED lines=9> */
[CC--:B------:R-:W-:Y:S01]  /*6950*/  FFMA R71, R50.reuse, R42.reuse, R71 ;  /* 0x0000002a32477223 */ /* 0x0c0fe20000000047 */
[C---:B------:R-:W-:Y:S01]  /*6960*/  FFMA R88, R51.reuse, R42, R88 ;  /* 0x0000002a33587223 */ /* 0x040fe20000000058 */
[----:B------:R-:W-:Y:S01]  /*6970*/  FFMA R57, R50, R18, R57 ;  /* 0x0000001232397223 */ /* 0x000fe20000000039 */
[----:B------:R-:W-:Y:S01]  /*6980*/  FFMA R56, R51, R38, R56 ;  /* 0x0000002633387223 */ /* 0x000fe20000000038 */
[----:B------:R-:W-:Y:S01]  /*6990*/  FFMA R59, R48, R46, R59 ;  /* 0x0000002e303b7223 */ /* 0x000fe2000000003b */
[----:B-1----:R-:W-:Y:S01]  /*69a0*/  FFMA R45, R28, R43, R40 ;  /* 0x0000002b1c2d7223 */ /* 0x002fe20000000028 */
        /* <DEDUP_REMOVED lines=8> */
[CC--:B------:R-:W-:Y:S01]  /*6a30*/  FFMA R81, R48.reuse, R18.reuse, R81 ;  /* 0x0000001230517223 */ /* 0x0c0fe20000000051 */
[-C--:B------:R-:W-:Y:S01]  /*6a40*/  FFMA R90, R49, R18.reuse, R90 ;  /* 0x00000012315a7223 */ /* 0x080fe2000000005a */
[----:B------:R-:W-:Y:S01]  /*6a50*/  FFMA R16, R51, R18, R16 ;  /* 0x0000001233107223 */ /* 0x000fe20000000010 */
[-C--:B------:R-:W-:Y:S01]  /*6a60*/  FFMA R11, R48, R38.reuse, R11 ;  /* 0x00000026300b7223 */ /* 0x080fe2000000000b */
[CC--:B------:R-:W-:Y:S01]  /*6a70*/  FFMA R98, R49.reuse, R38.reuse, R98 ;  /* 0x0000002631627223 */ /* 0x0c0fe20000000062 */
[C---:B------:R-:W-:Y:S01]  /*6a80*/  FFMA R61, R50.reuse, R38, R61 ;  /* 0x00000026323d7223 */ /* 0x040fe2000000003d */
[-C--:B------:R-:W-:Y:S01]  /*6a90*/  FFMA R102, R49, R46.reuse, R102 ;  /* 0x0000002e31667223 */ /* 0x080fe20000000066 */
[-C--:B------:R-:W-:Y:S01]  /*6aa0*/  FFMA R73, R50, R46.reuse, R73 ;  /* 0x0000002e32497223 */ /* 0x080fe20000000049 */
        /* <DEDUP_REMOVED lines=32> */
[----:B------:R-:W-:Y:S01]  /*6cb0*/  LDS.128 R48, [R9+0x20] ;  /* 0x0000200009307984 */ /* 0x000fe20000000c00 */
[C---:B--2---:R-:W-:Y:S01]  /*6cc0*/  FFMA R109, R12.reuse, R23, R109 ;  /* 0x000000170c6d7223 */ /* 0x044fe2000000006d */
[C---:B------:R-:W-:Y:S01]  /*6cd0*/  FFMA R82, R23.reuse, R13, R82 ;  /* 0x0000000d17527223 */ /* 0x040fe20000000052 */
[C---:B------:R-:W-:Y:S01]  /*6ce0*/  FFMA R117, R23.reuse, R14, R117 ;  /* 0x0000000e17757223 */ /* 0x040fe20000000075 */
[----:B------:R-:W0:Y:S01]  /*6cf0*/  LDS.128 R52, [R94+0x800] ;  /* 0x000800005e347984 */ /* 0x000e220000000c00 */
[----:B------:R-:W-:Y:S01]  /*6d00*/  FFMA R62, R23, R15, R62 ;  /* 0x0000000f173e7223 */ /* 0x000fe2000000003e */
[-C--:B------:R-:W-:Y:S01]  /*6d10*/  FFMA R91, R12, R35.reuse, R91 ;  /* 0x000000230c5b7223 */ /* 0x080fe2000000005b */
[-C--:B------:R-:W-:Y:S01]  /*6d20*/  FFMA R104, R13, R35.reuse, R104 ;  /* 0x000000230d687223 */ /* 0x080fe20000000068 */
[----:B------:R-:W1:Y:S01]  /*6d30*/  LDS.128 R28, [R94+0x810] ;  /* 0x000810005e1c7984 */ /* 0x000e620000000c00 */
[-C--:B------:R-:W-:Y:S01]  /*6d40*/  FFMA R97, R14, R35.reuse, R97 ;  /* 0x000000230e617223 */ /* 0x080fe20000000061 */
[----:B------:R-:W-:Y:S01]  /*6d50*/  FFMA R70, R15, R35, R70 ;  /* 0x000000230f467223 */ /* 0x000fe20000000046 */
[-C--:B------:R-:W-:Y:S01]  /*6d60*/  FFMA R77, R12, R43.reuse, R77 ;  /* 0x0000002b0c4d7223 */ /* 0x080fe2000000004d */
[----:B------:R-:W2:Y:S01]  /*6d70*/  LDS.128 R20, [R9+0x120] ;  /* 0x0001200009147984 */ /* 0x000ea20000000c00 */
[-C--:B------:R-:W-:Y:S01]  /*6d80*/  FFMA R8, R13, R43.reuse, R8 ;  /* 0x0000002b0d087223 */ /* 0x080fe20000000008 */
[-C--:B------:R-:W-:Y:S01]  /*6d90*/  FFMA R71, R14, R43.reuse, R71 ;  /* 0x0000002b0e477223 */ /* 0x080fe20000000047 */
[----:B------:R-:W-:Y:S01]  /*6da0*/  FFMA R88, R15, R43, R88 ;  /* 0x0000002b0f587223 */ /* 0x000fe20000000058 */
[----:B------:R-:W3:Y:S01]  /*6db0*/  LDS.128 R32, [R9+0x320] ;  /* 0x0003200009207984 */ /* 0x000ee20000000c00 */
[-C--:B------:R-:W-:Y:S01]  /*6dc0*/  FFMA R79, R12, R27.reuse, R79 ;  /* 0x0000001b0c4f7223 */ /* 0x080fe2000000004f */
[-C--:B------:R-:W-:Y:S01]  /*6dd0*/  FFMA R100, R13, R27.reuse, R100 ;  /* 0x0000001b0d647223 */ /* 0x080fe20000000064 */
[CC--:B------:R-:W-:Y:S01]  /*6de0*/  FFMA R111, R14.reuse, R27.reuse, R111 ;  /* 0x0000001b0e6f7223 */ /* 0x0c0fe2000000006f */
[C---:B------:R-:W-:Y:S01]  /*6df0*/  FFMA R68, R15.reuse, R27, R68 ;  /* 0x0000001b0f447223 */ /* 0x040fe20000000044 */
[----:B------:R-:W-:Y:S01]  /*6e00*/  FFMA R43, R14, R19, R57 ;  /* 0x000000130e2b7223 */ /* 0x000fe20000000039 */
[----:B------:R-:W-:Y:S01]  /*6e10*/  FFMA R44, R15, R39, R56 ;  /* 0x000000270f2c7223 */ /* 0x000fe20000000038 */
[C---:B------:R-:W-:Y:S01]  /*6e20*/  FFMA R46, R12.reuse, R47, R59 ;  /* 0x0000002f0c2e7223 */ /* 0x040fe2000000003b */
[----:B------:R-:W4:Y:S04]  /*6e30*/  LDS.128 R24, [R9+0x220] ;  /* 0x0002200009187984 */ /* 0x000f280000000c00 */
[----:B------:R-:W5:Y:S01]  /*6e40*/  LDS.128 R56, [R9+0x420] ;  /* 0x0004200009387984 */ /* 0x000f620000000c00 */
        /* <DEDUP_REMOVED lines=12> */
[----:B------:R-:W-:-:S02]  /*6f10*/  FFMA R66, R15, R47, R60 ;  /* 0x0000002f0f427223 */ /* 0x000fc4000000003c */
[----:B------:R-:W5:Y:S01]  /*6f20*/  LDS.128 R12, [R9+0x520] ;  /* 0x00052000090c7984 */ /* 0x000f620000000c00 */
[C---:B0-----:R-:W-:Y:S01]  /*6f30*/  FFMA R121, R48.reuse, R52, R121 ;  /* 0x0000003430797223 */ /* 0x041fe20000000079 */
[C---:B------:R-:W-:Y:S01]  /*6f40*/  FFMA R64, R48.reuse, R53, R64 ;  /* 0x0000003530407223 */ /* 0x040fe20000000040 */
[C---:B------:R-:W-:Y:S01]  /*6f50*/  FFMA R118, R48.reuse, R54, R118 ;  /* 0x0000003630767223 */ /* 0x040fe20000000076 */
[C---:B------:R-:W-:Y:S01]  /*6f60*/  FFMA R92, R48.reuse, R55, R92 ;  /* 0x00000037305c7223 */ /* 0x040fe2000000005c */
[C---:B-1----:R-:W-:Y:S01]  /*6f70*/  FFMA R109, R48.reuse, R28, R109 ;  /* 0x0000001c306d7223 */ /* 0x042fe2000000006d */
[C---:B------:R-:W-:Y:S01]  /*6f80*/  FFMA R82, R48.reuse, R29, R82 ;  /* 0x0000001d30527223 */ /* 0x040fe20000000052 */
[C---:B------:R-:W-:Y:S01]  /*6f90*/  FFMA R117, R48.reuse, R30, R117 ;  /* 0x0000001e30757223 */ /* 0x040fe20000000075 */
[----:B------:R-:W-:Y:S01]  /*6fa0*/  FFMA R48, R48, R31, R62 ;  /* 0x0000001f30307223 */ /* 0x000fe2000000003e */
[----:B--2---:R-:W-:Y:S01]  /*6fb0*/  FFMA R96, R52, R20, R17 ;  /* 0x0000001434607223 */ /* 0x004fe20000000011 */
[----:B------:R-:W0:Y:S01]  /*6fc0*/  LDS.128 R60, [R9+0x620] ;  /* 0x00062000093c7984 */ /* 0x000e220000000c00 */
[----:B------:R-:W-:Y:S01]  /*6fd0*/  FFMA R106, R20, R53, R87 ;  /* 0x00000035146a7223 */ /* 0x000fe20000000057 */
[----:B---3--:R-:W-:-:S02]  /*6fe0*/  FFMA R114, R52, R32, R41 ;  /* 0x0000002034727223 */ /* 0x008fc40000000029 */
[----:B------:R-:W1:Y:S01]  /*6ff0*/  LDS.128 R16, [R9+0x720] ;  /* 0x0007200009107984 */ /* 0x000e620000000c00 */
[C---:B------:R-:W-:Y:S01]  /*7000*/  FFMA R116, R32.reuse, R53, R93 ;  /* 0x0000003520747223 */ /* 0x040fe2000000005d */
[C---:B------:R-:W-:Y:S01]  /*7010*/  FFMA R120, R32.reuse, R54, R123 ;  /* 0x0000003620787223 */ /* 0x040fe2000000007b */
[----:B------:R-:W-:Y:S01]  /*7020*/  FFMA R72, R32, R55, R72 ;  /* 0x0000003720487223 */ /* 0x000fe20000000048 */
[----:B------:R-:W-:Y:S01]  /*7030*/  FFMA R75, R28, R32, R75 ;  /* 0x000000201c4b7223 */ /* 0x000fe2000000004b */
[C---:B------:R-:W-:Y:S01]  /*7040*/  FFMA R10, R32.reuse, R29, R10 ;  /* 0x0000001d200a7223 */ /* 0x040fe2000000000a */
[C---:B------:R-:W-:Y:S01]  /*7050*/  FFMA R41, R32.reuse, R30, R69 ;  /* 0x0000001e20297223 */ /* 0x040fe20000000045 */
[----:B------:R-:W-:Y:S01]  /*7060*/  FFMA R86, R32, R31, R86 ;  /* 0x0000001f20567223 */ /* 0x000fe20000000056 */
[C---:B------:R-:W-:Y:S01]  /*7070*/  FFMA R119, R20.reuse, R54, R119 ;  /* 0x0000003614777223 */ /* 0x040fe20000000077 */
[----:B------:R-:W-:Y:S01]  /*7080*/  FFMA R84, R20, R55, R84 ;  /* 0x0000003714547223 */ /* 0x000fe20000000054 */
[----:B------:R-:W-:Y:S01]  /*7090*/  FFMA R79, R28, R20, R79 ;  /* 0x000000141c4f7223 */ /* 0x000fe2000000004f */
[C---:B------:R-:W-:Y:S01]  /*70a0*/  FFMA R100, R20.reuse, R29, R100 ;  /* 0x0000001d14647223 */ /* 0x040fe20000000064 */
[----:B------:R-:W-:Y:S01]  /*70b0*/  FFMA R111, R20, R30, R111 ;  /* 0x0000001e146f7223 */ /* 0x000fe2000000006f */
[----:B----4-:R-:W-:Y:S01]  /*70c0*/  FFMA R108, R52, R24, R37 ;  /* 0x00000018346c7223 */ /* 0x010fe20000000025 */
[C---:B------:R-:W-:Y:S01]  /*70d0*/  FFMA R110, R24.reuse, R53, R89 ;  /* 0x00000035186e7223 */ /* 0x040fe20000000059 */
[C---:B------:R-:W-:Y:S01]  /*70e0*/  FFMA R112, R24.reuse, R54, R113 ;  /* 0x0000003618707223 */ /* 0x040fe20000000071 */
[----:B------:R-:W-:Y:S01]  /*70f0*/  FFMA R80, R24, R55, R80 ;  /* 0x0000003718507223 */ /* 0x000fe20000000050 */
[----:B------:R-:W-:Y:S01]  /*7100*/  FFMA R91, R28, R24, R91 ;  /* 0x000000181c5b7223 */ /* 0x000fe2000000005b */
[C---:B------:R-:W-:Y:S01]  /*7110*/  FFMA R104, R24.reuse, R29, R104 ;  /* 0x0000001d18687223 */ /* 0x040fe20000000068 */
[----:B------:R-:W-:Y:S01]  /*7120*/  FFMA R97, R24, R30, R97 ;  /* 0x0000001e18617223 */ /* 0x000fe20000000061 */
[----:B-----5:R-:W-:Y:S01]  /*7130*/  FFMA R32, R52, R56, R45 ;  /* 0x0000003834207223 */ /* 0x020fe2000000002d */
[-C--:B------:R-:W-:Y:S01]  /*7140*/  FFMA R20, R20, R31.reuse, R68 ;  /* 0x0000001f14147223 */ /* 0x080fe20000000044 */
[----:B------:R-:W-:Y:S01]  /*7150*/  FFMA R24, R24, R31, R70 ;  /* 0x0000001f18187223 */ /* 0x000fe20000000046 */
[C---:B------:R-:W-:Y:S01]  /*7160*/  FFMA R45, R56.reuse, R30, R71 ;  /* 0x0000001e382d7223 */ /* 0x040fe20000000047 */
[----:B------:R-:W2:Y:S04]  /*7170*/  LDS.128 R36, [R94+0x900] ;  /* 0x000900005e247984 */ /* 0x000ea80000000c00 */
[----:B------:R-:W3:Y:S01]  /*7180*/  LDS.128 R68, [R94+0x910] ;  /* 0x000910005e447984 */ /* 0x000ee20000000c00 */
[C---:B------:R-:W-:Y:S01]  /*7190*/  FFMA R122, R56.reuse, R53, R95 ;  /* 0x00000035387a7223 */ /* 0x040fe2000000005f */
[C---:B------:R-:W-:Y:S01]  /*71a0*/  FFMA R124, R56.reuse, R54, R125 ;  /* 0x00000036387c7223 */ /* 0x040fe2000000007d */
[----:B------:R-:W-:Y:S01]  /*71b0*/  FFMA R74, R56, R55, R74 ;  /* 0x00000037384a7223 */ /* 0x000fe2000000004a */
[----:B------:R-:W-:Y:S01]  /*71c0*/  FFMA R77, R28, R56, R77 ;  /* 0x000000381c4d7223 */ /* 0x000fe2000000004d */
        /* <DEDUP_REMOVED lines=18> */
[-C--:B-1----:R-:W-:Y:S01]  /*72f0*/  FFMA R47, R28, R16.reuse, R46 ;  /* 0x000000101c2f7223 */ /* 0x082fe2000000002e */
[----:B------:R-:W-:Y:S01]  /*7300*/  FFMA R60, R52, R16, R85 ;  /* 0x00000010343c7223 */ /* 0x000fe20000000055 */
[C---:B------:R-:W-:Y:S01]  /*7310*/  FFMA R102, R16.reuse, R29, R102 ;  /* 0x0000001d10667223 */ /* 0x040fe20000000066 */
[C---:B------:R-:W-:Y:S01]  /*7320*/  FFMA R73, R16.reuse, R30, R73 ;  /* 0x0000001e10497223 */ /* 0x040fe20000000049 */
[C---:B------:R-:W-:Y:S01]  /*7330*/  FFMA R66, R16.reuse, R31, R66 ;  /* 0x0000001f10427223 */ /* 0x040fe20000000042 */
[C---:B------:R-:W-:Y:S01]  /*7340*/  FFMA R52, R16.reuse, R53, R103 ;  /* 0x0000003510347223 */ /* 0x040fe20000000067 */
[C---:B------:R-:W-:Y:S01]  /*7350*/  FFMA R54, R16.reuse, R54, R115 ;  /* 0x0000003610367223 */ /* 0x040fe20000000073 */
[----:B------:R-:W-:Y:S01]  /*7360*/  FFMA R40, R16, R55, R40 ;  /* 0x0000003710287223 */ /* 0x000fe20000000028 */
[----:B------:R-:W0:Y:S01]  /*7370*/  LDS.128 R28, [R94+0xa00] ;  /* 0x000a00005e1c7984 */ /* 0x000e220000000c00 */
[C---:B--2---:R-:W-:Y:S01]  /*7380*/  FFMA R53, R36.reuse, R21, R96 ;  /* 0x0000001524357223 */ /* 0x044fe20000000060 */
[C---:B------:R-:W-:Y:S01]  /*7390*/  FFMA R87, R36.reuse, R57, R32 ;  /* 0x0000003924577223 */ /* 0x040fe20000000020 */
[----:B------:R-:W-:Y:S01]  /*73a0*/  FFMA R83, R36, R13, R89 ;  /* 0x0000000d24537223 */ /* 0x000fe20000000059 */
[C---:B------:R-:W-:Y:S01]  /*73b0*/  FFMA R106, R37.reuse, R21, R106 ;  /* 0x00000015256a7223 */ /* 0x040fe2000000006a */
[----:B------:R-:W-:Y:S01]  /*73c0*/  FFMA R107, R37, R13, R56 ;  /* 0x0000000d256b7223 */ /* 0x000fe20000000038 */
[C---:B------:R-:W-:Y:S01]  /*73d0*/  FFMA R119, R38.reuse, R21, R119 ;  /* 0x0000001526777223 */ /* 0x040fe20000000077 */
[----:B------:R-:W-:Y:S01]  /*73e0*/  FFMA R105, R38, R13, R105 ;  /* 0x0000000d26697223 */ /* 0x000fe20000000069 */
[C---:B------:R-:W-:Y:S01]  /*73f0*/  FFMA R84, R39.reuse, R21, R84 ;  /* 0x0000001527547223 */ /* 0x040fe20000000054 */
[----:B------:R-:W-:Y:S01]  /*7400*/  FFMA R76, R39, R13, R76 ;  /* 0x0000000d274c7223 */ /* 0x000fe2000000004c */
[-C--:B---3--:R-:W-:Y:S01]  /*7410*/  FFMA R79, R68, R21.reuse, R79 ;  /* 0x00000015444f7223 */ /* 0x088fe2000000004f */
        /* <DEDUP_REMOVED lines=8> */
[----:B------:R-:W-:Y:S01]  /*74a0*/  FFMA R103, R37, R61, R113 ;  /* 0x0000003d25677223 */ /* 0x000fe20000000071 */
[----:B------:R-:W-:Y:S01]  /*74b0*/  FFMA R21, R70, R57, R45 ;  /* 0x0000003946157223 */ /* 0x000fe2000000002d */
[----:B------:R-:W-:Y:S01]  /*74c0*/  FFMA R32, R71, R61, R44 ;  /* 0x0000003d47207223 */ /* 0x000fe2000000002c */
[----:B------:R-:W-:Y:S01]  /*74d0*/  FFMA R13, R68, R17, R47 ;  /* 0x00000011440d7223 */ /* 0x000fe2000000002f */
        /* <DEDUP_REMOVED lines=20> */
[----:B------:R-:W-:Y:S01]  /*7620*/  FFMA R40, R39, R17, R40 ;  /* 0x0000001127287223 */ /* 0x000fe20000000028 */
[----:B------:R-:W1:Y:S04]  /*7630*/  LDS.128 R44, [R94+0xb00] ;  /* 0x000b00005e2c7984 */ /* 0x000e680000000c00 */
[----:B------:R-:W2:Y:S01]  /*7640*/  LDS.128 R36, [R94+0xa10] ;  /* 0x000a10005e247984 */ /* 0x000ea20000000c00 */
[C---:B------:R-:W-:Y:S01]  /*7650*/  FFMA R109, R68.reuse, R49, R109 ;  /* 0x00000031446d7223 */ /* 0x040fe2000000006d */
[----:B------:R-:W-:Y:S01]  /*7660*/  FFMA R117, R49, R70, R117 ;  /* 0x0000004631757223 */ /* 0x000fe20000000075 */
[-C--:B------:R-:W-:Y:S01]  /*7670*/  FFMA R91, R68, R25.reuse, R91 ;  /* 0x00000019445b7223 */ /* 0x080fe2000000005b */
[----:B------:R-:W-:Y:S01]  /*7680*/  FFMA R97, R70, R25, R97 ;  /* 0x0000001946617223 */ /* 0x000fe20000000061 */
[-C--:B------:R-:W-:Y:S01]  /*7690*/  FFMA R75, R68, R33.reuse, R75 ;  /* 0x00000021444b7223 */ /* 0x080fe2000000004b */
[----:B------:R-:W-:Y:S01]  /*76a0*/  FFMA R41, R70, R33, R41 ;  /* 0x0000002146297223 */ /* 0x000fe20000000029 */
[C---:B------:R-:W-:Y:S01]  /*76b0*/  FFMA R77, R68.reuse, R57, R77 ;  /* 0x00000039444d7223 */ /* 0x040fe2000000004d */
[-C--:B------:R-:W-:Y:S01]  /*76c0*/  FFMA R11, R68, R61.reuse, R11 ;  /* 0x0000003d440b7223 */ /* 0x080fe2000000000b */
[C---:B------:R-:W-:Y:S01]  /*76d0*/  FFMA R67, R70.reuse, R61, R67 ;  /* 0x0000003d46437223 */ /* 0x040fe20000000043 */
[----:B------:R-:W-:Y:S01]  /*76e0*/  FFMA R73, R70, R17, R73 ;  /* 0x0000001146497223 */ /* 0x000fe20000000049 */
[C---:B0-----:R-:W-:Y:S01]  /*76f0*/  FFMA R52, R28.reuse, R22, R53 ;  /* 0x000000161c347223 */ /* 0x041fe20000000035 */
        /* <DEDUP_REMOVED lines=32> */
[----:B------:R-:W0:Y:S01]  /*7900*/  LDS.128 R28, [R94+0xb10] ;  /* 0x000b10005e1c7984 */ /* 0x000e220000000c00 */
        /* <DEDUP_REMOVED lines=10> */
[----:B-1----:R-:W-:Y:S01]  /*79b0*/  FFMA R61, R44, R35, R56 ;  /* 0x000000232c3d7223 */ /* 0x002fe20000000038 */
[-C--:B--2---:R-:W-:Y:S01]  /*79c0*/  FFMA R81, R36, R14.reuse, R81 ;  /* 0x0000000e24517223 */ /* 0x084fe20000000051 */
        /* <DEDUP_REMOVED lines=35> */
[----:B------:R-:W-:Y:S04]  /*7c00*/  LDS.128 R52, [R94+0xc00] ;  /* 0x000c00005e347984 */ /* 0x000fe80000000c00 */
[----:B------:R-:W1:Y:S04]  /*7c10*/  LDS.128 R44, [R9+0x130] ;  /* 0x00013000092c7984 */ /* 0x000e680000000c00 */
[----:B------:R-:W2:Y:S01]  /*7c20*/  LDS.128 R40, [R94+0xc10] ;  /* 0x000c10005e287984 */ /* 0x000ea20000000c00 */
[-C--:B------:R-:W-:Y:S01]  /*7c30*/  FFMA R24, R39, R26.reuse, R24 ;  /* 0x0000001a27187223 */ /* 0x080fe20000000018 */
[-C--:B------:R-:W-:Y:S01]  /*7c40*/  FFMA R91, R36, R26.reuse, R91 ;  /* 0x0000001a245b7223 */ /* 0x080fe2000000005b */
[CC--:B------:R-:W-:Y:S01]  /*7c50*/  FFMA R104, R37.reuse, R26.reuse, R104 ;  /* 0x0000001a25687223 */ /* 0x0c0fe20000000068 */
[----:B------:R-:W-:Y:S01]  /*7c60*/  FFMA R97, R38, R26, R97 ;  /* 0x0000001a26617223 */ /* 0x000fe20000000061 */
[-C--:B------:R-:W-:Y:S01]  /*7c70*/  FFMA R79, R36, R22.reuse, R79 ;  /* 0x00000016244f7223 */ /* 0x080fe2000000004f */
[-C--:B------:R-:W-:Y:S01]  /*7c80*/  FFMA R100, R37, R22.reuse, R100 ;  /* 0x0000001625647223 */ /* 0x080fe20000000064 */
[CC--:B------:R-:W-:Y:S01]  /*7c90*/  FFMA R111, R38.reuse, R22.reuse, R111 ;  /* 0x00000016266f7223 */ /* 0x0c0fe2000000006f */
[----:B------:R-:W-:Y:S01]  /*7ca0*/  FFMA R20, R39, R22, R20 ;  /* 0x0000001627147223 */ /* 0x000fe20000000014 */
[----:B------:R-:W-:Y:S01]  /*7cb0*/  FFMA R21, R38, R58, R21 ;  /* 0x0000003a26157223 */ /* 0x000fe20000000015 */
[----:B------:R-:W-:Y:S01]  /*7cc0*/  FFMA R109, R36, R50, R109 ;  /* 0x00000032246d7223 */ /* 0x000fe2000000006d */
[C---:B------:R-:W-:Y:S01]  /*7cd0*/  FFMA R82, R50.reuse, R37, R82 ;  /* 0x0000002532527223 */ /* 0x040fe20000000052 */
[C---:B------:R-:W-:Y:S01]  /*7ce0*/  FFMA R117, R50.reuse, R38, R117 ;  /* 0x0000002632757223 */ /* 0x040fe20000000075 */
[----:B------:R-:W-:Y:S01]  /*7cf0*/  FFMA R48, R50, R39, R48 ;  /* 0x0000002732307223 */ /* 0x000fe20000000030 */
[CC--:B------:R-:W-:Y:S01]  /*7d00*/  FFMA R77, R36.reuse, R58.reuse, R77 ;  /* 0x0000003a244d7223 */ /* 0x0c0fe2000000004d */
[-C--:B------:R-:W-:Y:S01]  /*7d10*/  FFMA R8, R37, R58.reuse, R8 ;  /* 0x0000003a25087223 */ /* 0x080fe20000000008 */
[----:B------:R-:W-:Y:S01]  /*7d20*/  FFMA R88, R39, R58, R88 ;  /* 0x0000003a27587223 */ /* 0x000fe20000000058 */
[-C--:B------:R-:W-:Y:S01]  /*7d30*/  FFMA R11, R36, R62.reuse, R11 ;  /* 0x0000003e240b7223 */ /* 0x080fe2000000000b */
[-C--:B------:R-:W-:Y:S01]  /*7d40*/  FFMA R98, R37, R62.reuse, R98 ;  /* 0x0000003e25627223 */ /* 0x080fe20000000062 */
[-C--:B------:R-:W-:Y:S01]  /*7d50*/  FFMA R67, R38, R62.reuse, R67 ;  /* 0x0000003e26437223 */ /* 0x080fe20000000043 */
[----:B------:R-:W-:Y:S01]  /*7d60*/  FFMA R32, R39, R62, R32 ;  /* 0x0000003e27207223 */ /* 0x000fe20000000020 */
[C---:B------:R-:W-:Y:S01]  /*7d70*/  FFMA R13, R36.reuse, R18, R13 ;  /* 0x00000012240d7223 */ /* 0x040fe2000000000d */
[-C--:B------:R-:W-:Y:S01]  /*7d80*/  FFMA R75, R36, R34.reuse, R75 ;  /* 0x00000022244b7223 */ /* 0x080fe2000000004b */
[-C--:B------:R-:W-:Y:S01]  /*7d90*/  FFMA R10, R37, R34.reuse, R10 ;  /* 0x00000022250a7223 */ /* 0x080fe2000000000a */
[----:B------:R-:W-:Y:S01]  /*7da0*/  FFMA R86, R39, R34, R86 ;  /* 0x0000002227567223 */ /* 0x000fe20000000056 */
[-C--:B------:R-:W-:Y:S01]  /*7db0*/  FFMA R102, R37, R18.reuse, R102 ;  /* 0x0000001225667223 */ /* 0x080fe20000000066 */
[-C--:B------:R-:W-:Y:S01]  /*7dc0*/  FFMA R73, R38, R18.reuse, R73 ;  /* 0x0000001226497223 */ /* 0x080fe20000000049 */
[----:B------:R-:W-:Y:S01]  /*7dd0*/  FFMA R66, R39, R18, R66 ;  /* 0x0000001227427223 */ /* 0x000fe20000000042 */
[-C--:B0-----:R-:W-:Y:S01]  /*7de0*/  FFMA R91, R28, R27.reuse, R91 ;  /* 0x0000001b1c5b7223 */ /* 0x081fe2000000005b */
[-C--:B------:R-:W-:Y:S01]  /*7df0*/  FFMA R104, R29, R27.reuse, R104 ;  /* 0x0000001b1d687223 */ /* 0x080fe20000000068 */
[-C--:B------:R-:W-:Y:S01]  /*7e00*/  FFMA R97, R30, R27.reuse, R97 ;  /* 0x0000001b1e617223 */ /* 0x080fe20000000061 */
[----:B------:R-:W-:Y:S01]  /*7e10*/  FFMA R50, R31, R27, R24 ;  /* 0x0000001b1f327223 */ /* 0x000fe20000000018 */
[----:B------:R-:W0:Y:S01]  /*7e20*/  LDS.128 R36, [R9+0x30] ;  /* 0x0000300009247984 */ /* 0x000e220000000c00 */
[-C--:B------:R-:W-:Y:S01]  /*7e30*/  FFMA R79, R28, R23.reuse, R79 ;  /* 0x000000171c4f7223 */ /* 0x080fe2000000004f */
[-C--:B------:R-:W-:Y:S01]  /*7e40*/  FFMA R100, R29, R23.reuse, R100 ;  /* 0x000000171d647223 */ /* 0x080fe20000000064 */
[-C--:B------:R-:W-:Y:S01]  /*7e50*/  FFMA R111, R30, R23.reuse, R111 ;  /* 0x000000171e6f7223 */ /* 0x080fe2000000006f */
[----:B------:R-:W-:Y:S01]  /*7e60*/  FFMA R34, R31, R23, R20 ;  /* 0x000000171f227223 */ /* 0x000fe20000000014 */
[----:B------:R-:W3:Y:S01]  /*7e70*/  LDS.128 R24, [R9+0x230] ;  /* 0x0002300009187984 */ /* 0x000ee20000000c00 */
        /* <DEDUP_REMOVED lines=13> */
[----:B------:R-:W-:Y:S01]  /*7f50*/  FFMA R63, R28, R19, R13 ;  /* 0x000000131c3f7223 */ /* 0x000fe2000000000d */
[----:B-1----:R-:W-:Y:S01]  /*7f60*/  FFMA R106, R44, R53, R85 ;  /* 0x000000352c6a7223 */ /* 0x002fe20000000055 */
[----:B------:R-:W1:Y:S01]  /*7f70*/  LDS.128 R12, [R9+0x430] ;  /* 0x00043000090c7984 */ /* 0x000e620000000c00 */
[----:B------:R-:W-:Y:S01]  /*7f80*/  FFMA R70, R52, R44, R49 ;  /* 0x0000002c34467223 */ /* 0x000fe20000000031 */
[C---:B------:R-:W-:Y:S01]  /*7f90*/  FFMA R119, R44.reuse, R54, R119 ;  /* 0x000000362c777223 */ /* 0x040fe20000000077 */
[----:B------:R-:W-:Y:S01]  /*7fa0*/  FFMA R84, R44, R55, R84 ;  /* 0x000000372c547223 */ /* 0x000fe20000000054 */
[----:B--2---:R-:W-:Y:S01]  /*7fb0*/  FFMA R85, R40, R44, R79 ;  /* 0x0000002c28557223 */ /* 0x004fe2000000004f */
[C---:B------:R-:W-:Y:S01]  /*7fc0*/  FFMA R100, R44.reuse, R41, R100 ;  /* 0x000000292c647223 */ /* 0x040fe20000000064 */
[----:B------:R-:W-:Y:S01]  /*7fd0*/  FFMA R111, R44, R42, R111 ;  /* 0x0000002a2c6f7223 */ /* 0x000fe2000000006f */
[C---:B------:R-:W-:Y:S01]  /*7fe0*/  FFMA R109, R28.reuse, R51, R109 ;  /* 0x000000331c6d7223 */ /* 0x040fe2000000006d */
[C---:B------:R-:W-:Y:S01]  /*7ff0*/  FFMA R82, R51.reuse, R29, R82 ;  /* 0x0000001d33527223 */ /* 0x040fe20000000052 */
[C---:B------:R-:W-:Y:S01]  /*8000*/  FFMA R117, R51.reuse, R30, R117 ;  /* 0x0000001e33757223 */ /* 0x040fe20000000075 */
[----:B------:R-:W-:Y:S01]  /*8010*/  FFMA R48, R51, R31, R48 ;  /* 0x0000001f33307223 */ /* 0x000fe20000000030 */
[-C--:B------:R-:W-:Y:S01]  /*8020*/  FFMA R75, R28, R35.reuse, R75 ;  /* 0x000000231c4b7223 */ /* 0x080fe2000000004b */
[-C--:B------:R-:W-:Y:S01]  /*8030*/  FFMA R10, R29, R35.reuse, R10 ;  /* 0x000000231d0a7223 */ /* 0x080fe2000000000a */
[CC--:B------:R-:W-:Y:S01]  /*8040*/  FFMA R58, R30.reuse, R35.reuse, R17 ;  /* 0x000000231e3a7223 */ /* 0x0c0fe20000000011 */
[----:B------:R-:W-:Y:S01]  /*8050*/  FFMA R86, R31, R35, R86 ;  /* 0x000000231f567223 */ /* 0x000fe20000000056 */
[-C--:B------:R-:W-:Y:S01]  /*8060*/  FFMA R102, R29, R19.reuse, R102 ;  /* 0x000000131d667223 */ /* 0x080fe20000000066 */
[-C--:B------:R-:W-:Y:S01]  /*8070*/  FFMA R73, R30, R19.reuse, R73 ;  /* 0x000000131e497223 */ /* 0x080fe20000000049 */
[----:B------:R-:W-:Y:S01]  /*8080*/  FFMA R66, R31, R19, R66 ;  /* 0x000000131f427223 */ /* 0x000fe20000000042 */
[----:B------:R-:W-:Y:S01]  /*8090*/  FFMA R44, R44, R43, R34 ;  /* 0x0000002b2c2c7223 */ /* 0x000fe20000000022 */
[----:B------:R-:W2:Y:S04]  /*80a0*/  LDS.128 R16, [R9+0x530] ;  /* 0x0005300009107984 */ /* 0x000ea80000000c00 */
[----:B------:R-:W5:Y:S04]  /*80b0*/  LDS.128 R28, [R9+0x630] ;  /* 0x00063000091c7984 */ /* 0x000f680000000c00 */
[----:B------:R-:W5:Y:S01]  /*80c0*/  LDS.128 R32, [R9+0x730] ;  /* 0x0007300009207984 */ /* 0x000f620000000c00 */
[C---:B0-----:R-:W-:Y:S01]  /*80d0*/  FFMA R121, R36.reuse, R52, R121 ;  /* 0x0000003424797223 */ /* 0x041fe20000000079 */
[C---:B------:R-:W-:Y:S01]  /*80e0*/  FFMA R96, R36.reuse, R53, R96 ;  /* 0x0000003524607223 */ /* 0x040fe20000000060 */
[C---:B------:R-:W-:Y:S01]  /*80f0*/  FFMA R68, R36.reuse, R54, R123 ;  /* 0x0000003624447223 */ /* 0x040fe2000000007b */
[C---:B------:R-:W-:Y:S01]  /*8100*/  FFMA R92, R36.reuse, R55, R92 ;  /* 0x00000037245c7223 */ /* 0x040fe2000000005c */
        /* <DEDUP_REMOVED lines=9> */
[----:B------:R-:W-:Y:S01]  /*81a0*/  FFMA R97, R24, R42, R97 ;  /* 0x0000002a18617223 */ /* 0x000fe20000000061 */
[-C--:B------:R-:W-:Y:S01]  /*81b0*/  FFMA R36, R36, R43.reuse, R48 ;  /* 0x0000002b24247223 */ /* 0x080fe20000000030 */
[----:B------:R-:W-:Y:S01]  /*81c0*/  FFMA R24, R24, R43, R50 ;  /* 0x0000002b18187223 */ /* 0x000fe20000000032 */
[----:B----4-:R-:W-:Y:S01]  /*81d0*/  FFMA R114, R52, R20, R61 ;  /* 0x0000001434727223 */ /* 0x010fe2000000003d */
[----:B------:R-:W0:Y:S01]  /*81e0*/  LDS.128 R48, [R94+0xd00] ;  /* 0x000d00005e307984 */ /* 0x000e220000000c00 */
        /* <DEDUP_REMOVED lines=8> */
[C---:B------:R-:W-:Y:S01]  /*8270*/  FFMA R58, R12.reuse, R53, R93 ;  /* 0x000000350c3a7223 */ /* 0x040fe2000000005d */
[C---:B------:R-:W-:Y:S01]  /*8280*/  FFMA R120, R12.reuse, R54, R103 ;  /* 0x000000360c787223 */ /* 0x040fe20000000067 */
[----:B------:R-:W-:Y:S01]  /*8290*/  FFMA R74, R12, R55, R74 ;  /* 0x000000370c4a7223 */ /* 0x000fe2000000004a */
[----:B------:R-:W-:Y:S01]  /*82a0*/  FFMA R61, R40, R12, R77 ;  /* 0x0000000c283d7223 */ /* 0x000fe2000000004d */
[C---:B------:R-:W-:Y:S01]  /*82b0*/  FFMA R8, R12.reuse, R41, R8 ;  /* 0x000000290c087223 */ /* 0x040fe20000000008 */
[C---:B------:R-:W-:Y:S01]  /*82c0*/  FFMA R65, R12.reuse, R42, R60 ;  /* 0x0000002a0c417223 */ /* 0x040fe2000000003c */
[----:B------:R-:W-:Y:S01]  /*82d0*/  FFMA R88, R12, R43, R88 ;  /* 0x0000002b0c587223 */ /* 0x000fe20000000058 */
[----:B--2---:R-:W-:Y:S01]  /*82e0*/  FFMA R87, R52, R16, R69 ;  /* 0x0000001034577223 */ /* 0x004fe20000000045 */
        /* <DEDUP_REMOVED lines=16> */
[----:B------:R-:W1:Y:S04]  /*83f0*/  LDS.128 R40, [R94+0xe00] ;  /* 0x000e00005e287984 */ /* 0x000e680000000c00 */
[----:B------:R-:W2:Y:S01]  /*8400*/  LDS.128 R76, [R94+0xd10] ;  /* 0x000d10005e4c7984 */ /* 0x000ea20000000c00 */
[----:B------:R-:W-:Y:S01]  /*8410*/  FFMA R89, R52, R28, R71 ;  /* 0x0000001c34597223 */ /* 0x000fe20000000047 */
[CC--:B------:R-:W-:Y:S01]  /*8420*/  FFMA R105, R28.reuse, R53.reuse, R99 ;  /* 0x000000351c697223 */ /* 0x0c0fe20000000063 */
[----:B------:R-:W-:Y:S01]  /*8430*/  FFMA R124, R28, R54, R107 ;  /* 0x000000361c7c7223 */ /* 0x000fe2000000006b */
[----:B------:R-:W-:Y:S01]  /*8440*/  FFMA R52, R52, R32, R83 ;  /* 0x0000002034347223 */ /* 0x000fe20000000053 */
[C---:B------:R-:W-:Y:S01]  /*8450*/  FFMA R28, R32.reuse, R53, R101 ;  /* 0x00000035201c7223 */ /* 0x040fe20000000065 */
        /* <DEDUP_REMOVED lines=34> */
[----:B------:R-:W0:Y:S01]  /*8680*/  LDS.128 R48, [R94+0xe10] ;  /* 0x000e10005e307984 */ /* 0x000e220000000c00 */
[C---:B-1----:R-:W-:Y:S01]  /*8690*/  FFMA R28, R40.reuse, R46, R53 ;  /* 0x0000002e281c7223 */ /* 0x042fe20000000035 */
[----:B------:R-:W-:Y:S01]  /*86a0*/  FFMA R32, R40, R26, R55 ;  /* 0x0000001a28207223 */ /* 0x000fe20000000037 */
[C---:B--2---:R-:W-:Y:S01]  /*86b0*/  FFMA R109, R76.reuse, R37, R109 ;  /* 0x000000254c6d7223 */ /* 0x044fe2000000006d */
        /* <DEDUP_REMOVED lines=49> */
[----:B------:R-:W-:Y:S01]  /*89d0*/  FFMA R24, R79, R25, R24 ;  /* 0x000000194f187223 */ /* 0x000fe20000000018 */
[-C--:B------:R-:W-:Y:S01]  /*89e0*/  FFMA R100, R77, R45.reuse, R100 ;  /* 0x0000002d4d647223 */ /* 0x080fe20000000064 */
[----:B------:R-:W-:Y:S01]  /*89f0*/  FFMA R44, R79, R45, R44 ;  /* 0x0000002d4f2c7223 */ /* 0x000fe2000000002c */
[C---:B------:R-:W-:Y:S01]  /*8a00*/  FFMA R104, R77.reuse, R25, R104 ;  /* 0x000000194d687223 */ /* 0x040fe20000000068 */
        /* <DEDUP_REMOVED lines=10> */
[----:B0-----:R-:W-:Y:S01]  /*8ab0*/  FFMA R36, R38, R51, R36 ;  /* 0x0000003326247223 */ /* 0x001fe20000000024 */
[----:B------:R-:W-:Y:S01]  /*8ac0*/  FFMA R109, R48, R38, R109 ;  /* 0x00000026306d7223 */ /* 0x000fe2000000006d */
[C---:B------:R-:W-:Y:S01]  /*8ad0*/  FFMA R82, R38.reuse, R49, R82 ;  /* 0x0000003126527223 */ /* 0x040fe20000000052 */
[----:B------:R-:W-:Y:S01]  /*8ae0*/  FFMA R117, R38, R50, R117 ;  /* 0x0000003226757223 */ /* 0x000fe20000000075 */
[----:B------:R-:W-:Y:S01]  /*8af0*/  FFMA R24, R51, R26, R24 ;  /* 0x0000001a33187223 */ /* 0x000fe20000000018 */
[-C--:B------:R-:W-:Y:S01]  /*8b00*/  FFMA R85, R48, R46.reuse, R85 ;  /* 0x0000002e30557223 */ /* 0x080fe20000000055 */
[-C--:B------:R-:W-:Y:S01]  /*8b10*/  FFMA R100, R49, R46.reuse, R100 ;  /* 0x0000002e31647223 */ /* 0x080fe20000000064 */
[-C--:B------:R-:W-:Y:S01]  /*8b20*/  FFMA R111, R50, R46.reuse, R111 ;  /* 0x0000002e326f7223 */ /* 0x080fe2000000006f */
[----:B------:R-:W-:Y:S01]  /*8b30*/  FFMA R44, R51, R46, R44 ;  /* 0x0000002e332c7223 */ /* 0x000fe2000000002c */
[-C--:B------:R-:W-:Y:S01]  /*8b40*/  FFMA R91, R48, R26.reuse, R91 ;  /* 0x0000001a305b7223 */ /* 0x080fe2000000005b */
[CC--:B------:R-:W-:Y:S01]  /*8b50*/  FFMA R104, R49.reuse, R26.reuse, R104 ;  /* 0x0000001a31687223 */ /* 0x0c0fe20000000068 */
[----:B------:R-:W-:Y:S01]  /*8b60*/  FFMA R97, R50, R26, R97 ;  /* 0x0000001a32617223 */ /* 0x000fe20000000061 */
[-C--:B------:R-:W-:Y:S01]  /*8b70*/  FFMA R81, R48, R18.reuse, R81 ;  /* 0x0000001230517223 */ /* 0x080fe20000000051 */
[CC--:B------:R-:W-:Y:S01]  /*8b80*/  FFMA R90, R49.reuse, R18.reuse, R90 ;  /* 0x00000012315a7223 */ /* 0x0c0fe2000000005a */
[----:B------:R-:W-:Y:S01]  /*8b90*/  FFMA R59, R50, R18, R59 ;  /* 0x00000012323b7223 */ /* 0x000fe2000000003b */
[-C--:B------:R-:W-:Y:S01]  /*8ba0*/  FFMA R17, R48, R34.reuse, R63 ;  /* 0x0000002230117223 */ /* 0x080fe2000000003f */
[-C--:B------:R-:W-:Y:S01]  /*8bb0*/  FFMA R102, R49, R34.reuse, R102 ;  /* 0x0000002231667223 */ /* 0x080fe20000000066 */
[-C--:B------:R-:W-:Y:S01]  /*8bc0*/  FFMA R73, R50, R34.reuse, R73 ;  /* 0x0000002232497223 */ /* 0x080fe20000000049 */
        /* <DEDUP_REMOVED lines=9> */
[C---:B------:R-:W-:Y:S01]  /*8c60*/  FFMA R88, R51.reuse, R14, R88 ;  /* 0x0000000e33587223 */ /* 0x040fe20000000058 */
[----:B------:R-:W-:Y:S01]  /*8c70*/  FFMA R18, R51, R18, R62 ;  /* 0x0000001233127223 */ /* 0x000fe2000000003e */
[-C--:B------:R-:W-:Y:S01]  /*8c80*/  FFMA R11, R48, R30.reuse, R11 ;  /* 0x0000001e300b7223 */ /* 0x080fe2000000000b */
        /* <DEDUP_REMOVED lines=40> */
[----:B------:R-:W-:-:S02]  /*8f10*/  FFMA R91, R40, R27, R91 ;  /* 0x0000001b285b7223 */ /* 0x000fc4000000005b */
[----:B------:R-:W1:Y:S01]  /*8f20*/  LDS.128 R52, [R94+0x1010] ;  /* 0x001010005e347984 */ /* 0x000e620000000c00 */
[-C--:B------:R-:W-:Y:S01]  /*8f30*/  FFMA R104, R41, R27.reuse, R104 ;  /* 0x0000001b29687223 */ /* 0x080fe20000000068 */
[-C--:B------:R-:W-:Y:S01]  /*8f40*/  FFMA R97, R42, R27.reuse, R97 ;  /* 0x0000001b2a617223 */ /* 0x080fe20000000061 */
[----:B------:R-:W-:Y:S01]  /*8f50*/  FFMA R28, R43, R27, R24 ;  /* 0x0000001b2b1c7223 */ /* 0x000fe20000000018 */
[----:B------:R-:W2:Y:S04]  /*8f60*/  LDS.128 R36, [R9+0x140] ;  /* 0x0001400009247984 */ /* 0x000ea80000000c00 */
        /* <DEDUP_REMOVED lines=14> */
[C---:B------:R-:W-:Y:S01]  /*9050*/  FFMA R76, R40.reuse, R35, R17 ;  /* 0x00000023284c7223 */ /* 0x040fe20000000011 */
[-C--:B------:R-:W-:Y:S01]  /*9060*/  FFMA R75, R40, R23.reuse, R75 ;  /* 0x00000017284b7223 */ /* 0x080fe2000000004b */
[-C--:B------:R-:W-:Y:S01]  /*9070*/  FFMA R10, R41, R23.reuse, R10 ;  /* 0x00000017290a7223 */ /* 0x080fe2000000000a */
[-C--:B------:R-:W-:Y:S01]  /*9080*/  FFMA R47, R42, R23.reuse, R57 ;  /* 0x000000172a2f7223 */ /* 0x080fe20000000039 */
[----:B------:R-:W-:Y:S01]  /*9090*/  FFMA R86, R43, R23, R86 ;  /* 0x000000172b567223 */ /* 0x000fe20000000056 */
[-C--:B------:R-:W-:Y:S01]  /*90a0*/  FFMA R11, R40, R31.reuse, R11 ;  /* 0x0000001f280b7223 */ /* 0x080fe2000000000b */
[-C--:B------:R-:W-:Y:S01]  /*90b0*/  FFMA R98, R41, R31.reuse, R98 ;  /* 0x0000001f29627223 */ /* 0x080fe20000000062 */
[CC--:B------:R-:W-:Y:S01]  /*90c0*/  FFMA R67, R42.reuse, R31.reuse, R67 ;  /* 0x0000001f2a437223 */ /* 0x0c0fe20000000043 */
[----:B------:R-:W-:Y:S01]  /*90d0*/  FFMA R64, R43, R31, R64 ;  /* 0x0000001f2b407223 */ /* 0x000fe20000000040 */
[----:B------:R-:W5:Y:S01]  /*90e0*/  LDS.128 R16, [R9+0x440] ;  /* 0x0004400009107984 */ /* 0x000f620000000c00 */
[-C--:B------:R-:W-:Y:S01]  /*90f0*/  FFMA R102, R41, R35.reuse, R102 ;  /* 0x0000002329667223 */ /* 0x080fe20000000066 */
[-C--:B------:R-:W-:Y:S01]  /*9100*/  FFMA R73, R42, R35.reuse, R73 ;  /* 0x000000232a497223 */ /* 0x080fe20000000049 */
[----:B------:R-:W-:Y:S01]  /*9110*/  FFMA R66, R43, R35, R66 ;  /* 0x000000232b427223 */ /* 0x000fe20000000042 */
[----:B------:R-:W-:Y:S01]  /*9120*/  LDS.128 R56, [R9+0x640] ;  /* 0x0006400009387984 */ /* 0x000fe20000000c00 */
[C---:B0-----:R-:W-:Y:S01]  /*9130*/  FFMA R121, R48.reuse, R60, R121 ;  /* 0x0000003c30797223 */ /* 0x041fe20000000079 */
[C---:B------:R-:W-:Y:S01]  /*9140*/  FFMA R78, R48.reuse, R61, R78 ;  /* 0x0000003d304e7223 */ /* 0x040fe2000000004e */
[C---:B------:R-:W-:Y:S01]  /*9150*/  FFMA R96, R48.reuse, R62, R113 ;  /* 0x0000003e30607223 */ /* 0x040fe20000000071 */
[----:B------:R-:W0:Y:S01]  /*9160*/  LDS.128 R40, [R9+0x540] ;  /* 0x0005400009287984 */ /* 0x000e220000000c00 */
[C---:B------:R-:W-:Y:S01]  /*9170*/  FFMA R92, R48.reuse, R63, R92 ;  /* 0x0000003f305c7223 */ /* 0x040fe2000000005c */
[C---:B-1----:R-:W-:Y:S01]  /*9180*/  FFMA R109, R48.reuse, R52, R109 ;  /* 0x00000034306d7223 */ /* 0x042fe2000000006d */
        /* <DEDUP_REMOVED lines=12> */
[----:B---3--:R-:W-:Y:S01]  /*9250*/  FFMA R36, R60, R24, R29 ;  /* 0x000000183c247223 */ /* 0x008fe2000000001d */
[C---:B------:R-:W-:Y:S01]  /*9260*/  FFMA R110, R24.reuse, R61, R83 ;  /* 0x0000003d186e7223 */ /* 0x040fe20000000053 */
[C---:B------:R-:W-:Y:S01]  /*9270*/  FFMA R112, R24.reuse, R62, R105 ;  /* 0x0000003e18707223 */ /* 0x040fe20000000069 */
[----:B------:R-:W-:Y:S01]  /*9280*/  FFMA R80, R24, R63, R80 ;  /* 0x0000003f18507223 */ /* 0x000fe20000000050 */
[----:B------:R-:W-:Y:S01]  /*9290*/  FFMA R91, R52, R24, R91 ;  /* 0x00000018345b7223 */ /* 0x000fe2000000005b */
[C---:B------:R-:W-:Y:S01]  /*92a0*/  FFMA R104, R24.reuse, R53, R104 ;  /* 0x0000003518687223 */ /* 0x040fe20000000068 */
[C---:B------:R-:W-:Y:S01]  /*92b0*/  FFMA R97, R24.reuse, R54, R97 ;  /* 0x0000003618617223 */ /* 0x040fe20000000061 */
[----:B------:R-:W-:-:S02]  /*92c0*/  FFMA R24, R24, R55, R28 ;  /* 0x0000003718187223 */ /* 0x000fc4000000001c */
[----:B------:R-:W2:Y:S01]  /*92d0*/  LDS.128 R28, [R94+0x1100] ;  /* 0x001100005e1c7984 */ /* 0x000ea20000000c00 */
        /* <DEDUP_REMOVED lines=36> */
[----:B------:R-:W0:Y:S01]  /*9520*/  LDS.128 R32, [R94+0x1110] ;  /* 0x001110005e207984 */ /* 0x000e220000000c00 */
[----:B------:R-:W-:Y:S01]  /*9530*/  FFMA R61, R52, R20, R76 ;  /* 0x00000014343d7223 */ /* 0x000fe2000000004c */
[----:B------:R-:W-:Y:S01]  /*9540*/  FFMA R102, R20, R53, R102 ;  /* 0x0000003514667223 */ /* 0x000fe20000000066 */
[----:B--2---:R-:W-:Y:S01]  /*9550*/  FFMA R77, R28, R17, R12 ;  /* 0x000000111c4d7223 */ /* 0x004fe2000000000c */
        /* <DEDUP_REMOVED lines=33> */
[----:B------:R-:W1:Y:S04]  /*9770*/  LDS.128 R52, [R94+0x1200] ;  /* 0x001200005e347984 */ /* 0x000e680000000c00 */
[----:B------:R-:W2:Y:S01]  /*9780*/  LDS.128 R28, [R94+0x1210] ;  /* 0x001210005e1c7984 */ /* 0x000ea20000000c00 */
[-C--:B0-----:R-:W-:Y:S01]  /*9790*/  FFMA R85, R32, R37.reuse, R85 ;  /* 0x0000002520557223 */ /* 0x081fe20000000055 */
[-C--:B------:R-:W-:Y:S01]  /*97a0*/  FFMA R100, R33, R37.reuse, R100 ;  /* 0x0000002521647223 */ /* 0x080fe20000000064 */
[CC--:B------:R-:W-:Y:S01]  /*97b0*/  FFMA R111, R34.reuse, R37.reuse, R111 ;  /* 0x00000025226f7223 */ /* 0x0c0fe2000000006f */
[----:B------:R-:W-:Y:S01]  /*97c0*/  FFMA R44, R35, R37, R44 ;  /* 0x00000025232c7223 */ /* 0x000fe2000000002c */
        /* <DEDUP_REMOVED lines=27> */
[----:B------:R-:W-:-:S02]  /*9980*/  FFMA R66, R35, R21, R66 ;  /* 0x0000001523427223 */ /* 0x000fc40000000042 */
[----:B------:R-:W0:Y:S01]  /*9990*/  LDS.128 R32, [R94+0x1300] ;  /* 0x001300005e207984 */ /* 0x000e220000000c00 */
[-C--:B-1----:R-:W-:Y:S01]  /*99a0*/  FFMA R20, R52, R38.reuse, R63 ;  /* 0x0000002634147223 */ /* 0x082fe2000000003f */
        /* <DEDUP_REMOVED lines=9> */
[-C--:B------:R-:W-:Y:S01]  /*9a40*/  FFMA R84, R55, R38.reuse, R84 ;  /* 0x0000002637547223 */ /* 0x080fe20000000054 */
[-C--:B--2---:R-:W-:Y:S01]  /*9a50*/  FFMA R85, R28, R38.reuse, R85 ;  /* 0x000000261c557223 */ /* 0x084fe20000000055 */
[-C--:B------:R-:W-:Y:S01]  /*9a60*/  FFMA R100, R29, R38.reuse, R100 ;  /* 0x000000261d647223 */ /* 0x080fe20000000064 */
[C---:B------:R-:W-:Y:S01]  /*9a70*/  FFMA R111, R30.reuse, R38, R111 ;  /* 0x000000261e6f7223 */ /* 0x040fe2000000006f */
[----:B------:R-:W-:Y:S01]  /*9a80*/  FFMA R54, R55, R22, R46 ;  /* 0x0000001637367223 */ /* 0x000fe2000000002e */
[----:B------:R-:W-:Y:S01]  /*9a90*/  FFMA R38, R31, R38, R44 ;  /* 0x000000261f267223 */ /* 0x000fe2000000002c */
[C---:B------:R-:W-:Y:S01]  /*9aa0*/  FFMA R13, R30.reuse, R14, R47 ;  /* 0x0000000e1e0d7223 */ /* 0x040fe2000000002f */
[----:B------:R-:W-:-:S02]  /*9ab0*/  FFMA R17, R30, R42, R45 ;  /* 0x0000002a1e117223 */ /* 0x000fc4000000002d */
[----:B------:R-:W1:Y:S01]  /*9ac0*/  LDS.128 R44, [R94+0x1310] ;  /* 0x001310005e2c7984 */ /* 0x000e620000000c00 */
        /* <DEDUP_REMOVED lines=21> */
[----:B------:R-:W-:Y:S01]  /*9c20*/  FFMA R109, R28, R50, R109 ;  /* 0x000000321c6d7223 */ /* 0x000fe2000000006d */
[C---:B------:R-:W-:Y:S01]  /*9c30*/  FFMA R82, R50.reuse, R29, R82 ;  /* 0x0000001d32527223 */ /* 0x040fe20000000052 */
[----:B------:R-:W-:Y:S01]  /*9c40*/  FFMA R117, R50, R30, R117 ;  /* 0x0000001e32757223 */ /* 0x000fe20000000075 */
[C---:B0-----:R-:W-:Y:S01]  /*9c50*/  FFMA R41, R32.reuse, R27, R36 ;  /* 0x0000001b20297223 */ /* 0x041fe20000000024 */
        /* <DEDUP_REMOVED lines=53> */
[C---:B-1----:R-:W-:Y:S01]  /*9fb0*/  FFMA R109, R44.reuse, R51, R109 ;  /* 0x000000332c6d7223 */ /* 0x042fe2000000006d */
[C---:B------:R-:W-:Y:S01]  /*9fc0*/  FFMA R82, R51.reuse, R45, R82 ;  /* 0x0000002d33527223 */ /* 0x040fe20000000052 */
[C---:B------:R-:W-:Y:S01]  /*9fd0*/  FFMA R117, R51.reuse, R46, R117 ;  /* 0x0000002e33757223 */ /* 0x040fe20000000075 */
[----:B------:R-:W-:Y:S01]  /*9fe0*/  FFMA R36, R51, R47, R48 ;  /* 0x0000002f33247223 */ /* 0x000fe20000000030 */
[----:B------:R-:W-:Y:S04]  /*9ff0*/  LDS.128 R28, [R9+0x50] ;  /* 0x00005000091c7984 */ /* 0x000fe80000000c00 */
[----:B------:R-:W0:Y:S04]  /*a000*/  LDS.128 R60, [R94+0x1400] ;  /* 0x001400005e3c7984 */ /* 0x000e280000000c00 */
[----:B------:R-:W1:Y:S04]  /*a010*/  LDS.128 R32, [R94+0x1410] ;  /* 0x001410005e207984 */ /* 0x000e680000000c00 */
[----:B------:R-:W2:Y:S01]  /*a020*/  LDS.128 R48, [R9+0x150] ;  /* 0x0001500009307984 */ /* 0x000ea20000000c00 */
        /* <DEDUP_REMOVED lines=17> */
[----:B------:R-:W4:Y:S01]  /*a140*/  LDS.128 R12, [R9+0x350] ;  /* 0x00035000090c7984 */ /* 0x000f220000000c00 */
        /* <DEDUP_REMOVED lines=9> */
[----:B------:R-:W5:Y:S01]  /*a1e0*/  LDS.128 R16, [R9+0x450] ;  /* 0x0004500009107984 */ /* 0x000f620000000c00 */
[-C--:B------:R-:W-:Y:S01]  /*a1f0*/  FFMA R102, R45, R23.reuse, R102 ;  /* 0x000000172d667223 */ /* 0x080fe20000000066 */
[-C--:B------:R-:W-:Y:S01]  /*a200*/  FFMA R73, R46, R23.reuse, R73 ;  /* 0x000000172e497223 */ /* 0x080fe20000000049 */
[----:B------:R-:W-:Y:S01]  /*a210*/  FFMA R66, R47, R23, R66 ;  /* 0x000000172f427223 */ /* 0x000fe20000000042 */
        /* <DEDUP_REMOVED lines=16> */
[----:B------:R-:W0:Y:S04]  /*a320*/  LDS.128 R20, [R9+0x550] ;  /* 0x0005500009147984 */ /* 0x000e280000000c00 */
[----:B------:R-:W1:Y:S04]  /*a330*/  LDS.128 R44, [R9+0x650] ;  /* 0x00065000092c7984 */ /* 0x000e680000000c00 */
[----:B------:R-:W2:Y:S01]  /*a340*/  LDS.128 R36, [R9+0x750] ;  /* 0x0007500009247984 */ /* 0x000ea20000000c00 */
        /* <DEDUP_REMOVED lines=8> */
[----:B------:R-:W3:Y:S01]  /*a3d0*/  LDS.128 R40, [R94+0x1500] ;  /* 0x001500005e287984 */ /* 0x000ee20000000c00 */
        /* <DEDUP_REMOVED lines=8> */
[-C--:B-----5:R-:W-:Y:S01]  /*a460*/  FFMA R12, R60, R16.reuse, R55 ;  /* 0x000000103c0c7223 */ /* 0x0a0fe20000000037 */
        /* <DEDUP_REMOVED lines=8> */
[----:B-1----:R-:W-:Y:S01]  /*a4f0*/  FFMA R11, R32, R44, R11 ;  /* 0x0000002c200b7223 */ /* 0x002fe2000000000b */
[C---:B------:R-:W-:Y:S01]  /*a500*/  FFMA R98, R44.reuse, R33, R98 ;  /* 0x000000212c627223 */ /* 0x040fe20000000062 */
[C---:B------:R-:W-:Y:S01]  /*a510*/  FFMA R67, R44.reuse, R34, R67 ;  /* 0x000000222c437223 */ /* 0x040fe20000000043 */
[----:B------:R-:W-:Y:S01]  /*a520*/  FFMA R64, R44, R35, R64 ;  /* 0x000000232c407223 */ /* 0x000fe20000000040 */
[----:B--2---:R-:W-:Y:S01]  /*a530*/  FFMA R59, R32, R36, R59 ;  /* 0x00000024203b7223 */ /* 0x004fe2000000003b */
[C---:B------:R-:W-:Y:S01]  /*a540*/  FFMA R102, R36.reuse, R33, R102 ;  /* 0x0000002124667223 */ /* 0x040fe20000000066 */
[C---:B------:R-:W-:Y:S01]  /*a550*/  FFMA R73, R36.reuse, R34, R73 ;  /* 0x0000002224497223 */ /* 0x040fe20000000049 */
[----:B------:R-:W-:Y:S01]  /*a560*/  FFMA R66, R36, R35, R66 ;  /* 0x0000002324427223 */ /* 0x000fe20000000042 */
[C---:B------:R-:W-:Y:S01]  /*a570*/  FFMA R122, R16.reuse, R61, R87 ;  /* 0x0000003d107a7223 */ /* 0x040fe20000000057 */
[----:B------:R-:W0:Y:S01]  /*a580*/  LDS.128 R32, [R94+0x1600] ;  /* 0x001600005e207984 */ /* 0x000e220000000c00 */
        /* <DEDUP_REMOVED lines=13> */
[----:B------:R-:W1:Y:S01]  /*a660*/  LDS.128 R80, [R94+0x1510] ;  /* 0x001510005e507984 */ /* 0x000e620000000c00 */
[----:B------:R-:W-:Y:S01]  /*a670*/  FFMA R62, R36, R62, R113 ;  /* 0x0000003e243e7223 */ /* 0x000fe20000000071 */
[C---:B---3--:R-:W-:Y:S01]  /*a680*/  FFMA R61, R40.reuse, R25, R110 ;  /* 0x00000019283d7223 */ /* 0x048fe2000000006e */
[C---:B------:R-:W-:Y:S01]  /*a690*/  FFMA R63, R40.reuse, R13, R116 ;  /* 0x0000000d283f7223 */ /* 0x040fe20000000074 */
[C---:B------:R-:W-:Y:S01]  /*a6a0*/  FFMA R71, R40.reuse, R21, R77 ;  /* 0x0000001528477223 */ /* 0x040fe2000000004d */
[C---:B------:R-:W-:Y:S01]  /*a6b0*/  FFMA R69, R40.reuse, R17, R12 ;  /* 0x0000001128457223 */ /* 0x040fe2000000000c */
[C---:B------:R-:W-:Y:S01]  /*a6c0*/  FFMA R77, R40.reuse, R45, R79 ;  /* 0x0000002d284d7223 */ /* 0x040fe2000000004f */
[----:B------:R-:W-:Y:S01]  /*a6d0*/  FFMA R105, R41, R37, R44 ;  /* 0x0000002529697223 */ /* 0x000fe2000000002c */
        /* <DEDUP_REMOVED lines=27> */
[----:B------:R-:W-:Y:S01]  /*a890*/  FFMA R44, R32, R14, R63 ;  /* 0x0000000e202c7223 */ /* 0x000fe2000000003f */
[----:B------:R-:W0:Y:S04]  /*a8a0*/  LDS.128 R40, [R94+0x1610] ;  /* 0x001610005e287984 */ /* 0x000e280000000c00 */
[----:B------:R-:W2:Y:S01]  /*a8b0*/  LDS.128 R60, [R94+0x1700] ;  /* 0x001700005e3c7984 */ /* 0x000ea20000000c00 */
[C---:B-1----:R-:W-:Y:S01]  /*a8c0*/  FFMA R109, R80.reuse, R29, R109 ;  /* 0x0000001d506d7223 */ /* 0x042fe2000000006d */
        /* <DEDUP_REMOVED lines=62> */
[-C--:B0-----:R-:W-:Y:S01]  /*acb0*/  FFMA R85, R40, R50.reuse, R85 ;  /* 0x0000003228557223 */ /* 0x081fe20000000055 */
        /* <DEDUP_REMOVED lines=9> */
[----:B--2---:R-:W-:Y:S01]  /*ad50*/  FFMA R69, R60, R19, R58 ;  /* 0x000000133c457223 */ /* 0x004fe2000000003a */
[----:B------:R-:W-:Y:S01]  /*ad60*/  FFMA R109, R40, R30, R109 ;  /* 0x0000001e286d7223 */ /* 0x000fe2000000006d */
        /* <DEDUP_REMOVED lines=19> */
[C---:B------:R-:W-:Y:S01]  /*aea0*/  FFMA R46, R43.reuse, R46, R64 ;  /* 0x0000002e2b2e7223 */ /* 0x040fe20000000040 */
[----:B------:R-:W-:Y:S01]  /*aeb0*/  FFMA R38, R43, R38, R66 ;  /* 0x000000262b267223 */ /* 0x000fe20000000042 */
[C---:B------:R-:W-:Y:S01]  /*aec0*/  FFMA R50, R63.reuse, R23, R52 ;  /* 0x000000173f327223 */ /* 0x040fe20000000034 */
[----:B------:R-:W-:Y:S01]  /*aed0*/  FFMA R58, R63, R39, R54 ;  /* 0x000000273f3a7223 */ /* 0x000fe20000000036 */
[----:B------:R-:W-:Y:S04]  /*aee0*/  LDS.128 R40, [R9+0x60] ;  /* 0x0000600009287984 */ /* 0x000fe80000000c00 */
[----:B------:R-:W0:Y:S04]  /*aef0*/  LDS.128 R64, [R94+0x1800] ;  /* 0x001800005e407984 */ /* 0x000e280000000c00 */
[----:B------:R-:W2:Y:S01]  /*af00*/  LDS.128 R52, [R94+0x1810] ;  /* 0x001810005e347984 */ /* 0x000ea20000000c00 */
[C---:B------:R-:W-:Y:S01]  /*af10*/  FFMA R57, R60.reuse, R15, R44 ;  /* 0x0000000f3c397223 */ /* 0x040fe2000000002c */
[-C--:B------:R-:W-:Y:S01]  /*af20*/  FFMA R49, R60, R27.reuse, R36 ;  /* 0x0000001b3c317223 */ /* 0x080fe20000000024 */
[-C--:B------:R-:W-:Y:S01]  /*af30*/  FFMA R83, R61, R27.reuse, R96 ;  /* 0x0000001b3d537223 */ /* 0x080fe20000000060 */
[-C--:B------:R-:W-:Y:S01]  /*af40*/  FFMA R105, R62, R27.reuse, R122 ;  /* 0x0000001b3e697223 */ /* 0x080fe2000000007a */
[-C--:B------:R-:W-:Y:S01]  /*af50*/  FFMA R108, R63, R27.reuse, R108 ;  /* 0x0000001b3f6c7223 */ /* 0x080fe2000000006c */
[-C--:B-1----:R-:W-:Y:S01]  /*af60*/  FFMA R91, R32, R27.reuse, R91 ;  /* 0x0000001b205b7223 */ /* 0x082fe2000000005b */
[-C--:B------:R-:W-:Y:S01]  /*af70*/  FFMA R104, R33, R27.reuse, R104 ;  /* 0x0000001b21687223 */ /* 0x080fe20000000068 */
[-C--:B------:R-:W-:Y:S01]  /*af80*/  FFMA R97, R34, R27.reuse, R97 ;  /* 0x0000001b22617223 */ /* 0x080fe20000000061 */
        /* <DEDUP_REMOVED lines=8> */
[----:B------:R-:W-:Y:S01]  /*b010*/  FFMA R36, R31, R35, R28 ;  /* 0x000000231f247223 */ /* 0x000fe2000000001c */
[----:B------:R-:W1:Y:S01]  /*b020*/  LDS.128 R24, [R9+0x260] ;  /* 0x0002600009187984 */ /* 0x000e620000000c00 */
[-C--:B------:R-:W-:Y:S01]  /*b030*/  FFMA R45, R60, R51.reuse, R16 ;  /* 0x000000333c2d7223 */ /* 0x080fe20000000010 */
[-C--:B------:R-:W-:Y:S01]  /*b040*/  FFMA R81, R61, R51.reuse, R106 ;  /* 0x000000333d517223 */ /* 0x080fe2000000006a */
[-C--:B------:R-:W-:Y:S01]  /*b050*/  FFMA R119, R62, R51.reuse, R119 ;  /* 0x000000333e777223 */ /* 0x080fe20000000077 */
[-C--:B------:R-:W-:Y:S01]  /*b060*/  FFMA R84, R63, R51.reuse, R84 ;  /* 0x000000333f547223 */ /* 0x080fe20000000054 */
[----:B------:R-:W3:Y:S01]  /*b070*/  LDS.128 R28, [R9+0x160] ;  /* 0x00016000091c7984 */ /* 0x000ee20000000c00 */
[-C--:B------:R-:W-:Y:S01]  /*b080*/  FFMA R85, R32, R51.reuse, R85 ;  /* 0x0000003320557223 */ /* 0x080fe20000000055 */
[-C--:B------:R-:W-:Y:S01]  /*b090*/  FFMA R100, R33, R51.reuse, R100 ;  /* 0x0000003321647223 */ /* 0x080fe20000000064 */
[-C--:B------:R-:W-:Y:S01]  /*b0a0*/  FFMA R111, R34, R51.reuse, R111 ;  /* 0x00000033226f7223 */ /* 0x080fe2000000006f */
[----:B------:R-:W-:Y:S01]  /*b0b0*/  FFMA R48, R35, R51, R48 ;  /* 0x0000003323307223 */ /* 0x000fe20000000030 */
[-C--:B------:R-:W-:Y:S01]  /*b0c0*/  FFMA R87, R61, R15.reuse, R110 ;  /* 0x0000000f3d577223 */ /* 0x080fe2000000006e */
[C---:B------:R-:W-:Y:S01]  /*b0d0*/  FFMA R123, R62.reuse, R15, R123 ;  /* 0x0000000f3e7b7223 */ /* 0x040fe2000000007b */
[----:B------:R-:W-:Y:S01]  /*b0e0*/  FFMA R107, R62, R39, R12 ;  /* 0x000000273e6b7223 */ /* 0x000fe2000000000c */
[C---:B------:R-:W-:Y:S01]  /*b0f0*/  FFMA R72, R63.reuse, R15, R72 ;  /* 0x0000000f3f487223 */ /* 0x040fe20000000048 */
[C---:B------:R-:W-:Y:S01]  /*b100*/  FFMA R74, R63.reuse, R19, R74 ;  /* 0x000000133f4a7223 */ /* 0x040fe2000000004a */
[----:B------:R-:W-:Y:S01]  /*b110*/  FFMA R56, R63, R47, R56 ;  /* 0x0000002f3f387223 */ /* 0x000fe20000000038 */
[-C--:B------:R-:W-:Y:S01]  /*b120*/  FFMA R75, R32, R15.reuse, R75 ;  /* 0x0000000f204b7223 */ /* 0x080fe2000000004b */
[-C--:B------:R-:W-:Y:S01]  /*b130*/  FFMA R10, R33, R15.reuse, R10 ;  /* 0x0000000f210a7223 */ /* 0x080fe2000000000a */
[CC--:B------:R-:W-:Y:S01]  /*b140*/  FFMA R125, R34.reuse, R15.reuse, R125 ;  /* 0x0000000f227d7223 */ /* 0x0c0fe2000000007d */
[----:B------:R-:W-:Y:S01]  /*b150*/  FFMA R86, R35, R15, R86 ;  /* 0x0000000f23567223 */ /* 0x000fe20000000056 */
[----:B------:R-:W-:Y:S01]  /*b160*/  FFMA R51, R34, R19, R13 ;  /* 0x0000001322337223 */ /* 0x000fe2000000000d */
[C---:B------:R-:W-:Y:S01]  /*b170*/  FFMA R71, R60.reuse, R23, R68 ;  /* 0x000000173c477223 */ /* 0x040fe20000000044 */
[C---:B------:R-:W-:Y:S01]  /*b180*/  FFMA R77, R60.reuse, R47, R78 ;  /* 0x0000002f3c4d7223 */ /* 0x040fe2000000004e */
[----:B------:R-:W-:Y:S01]  /*b190*/  FFMA R79, R60, R39, R80 ;  /* 0x000000273c4f7223 */ /* 0x000fe20000000050 */
[-C--:B------:R-:W-:Y:S01]  /*b1a0*/  FFMA R89, R61, R19.reuse, R112 ;  /* 0x000000133d597223 */ /* 0x080fe20000000070 */
[-C--:B------:R-:W-:Y:S01]  /*b1b0*/  FFMA R99, R62, R19.reuse, R124 ;  /* 0x000000133e637223 */ /* 0x080fe2000000007c */
[CC--:B------:R-:W-:Y:S01]  /*b1c0*/  FFMA R115, R32.reuse, R19.reuse, R115 ;  /* 0x0000001320737223 */ /* 0x0c0fe20000000073 */
[-C--:B------:R-:W-:Y:S01]  /*b1d0*/  FFMA R8, R33, R19.reuse, R8 ;  /* 0x0000001321087223 */ /* 0x080fe20000000008 */
[----:B------:R-:W-:Y:S01]  /*b1e0*/  FFMA R88, R35, R19, R88 ;  /* 0x0000001323587223 */ /* 0x000fe20000000058 */
[----:B------:R-:W4:Y:S01]  /*b1f0*/  LDS.128 R12, [R9+0x360] ;  /* 0x00036000090c7984 */ /* 0x000f220000000c00 */
[-C--:B------:R-:W-:Y:S01]  /*b200*/  FFMA R63, R32, R23.reuse, R17 ;  /* 0x00000017203f7223 */ /* 0x080fe20000000011 */
[-C--:B------:R-:W-:Y:S01]  /*b210*/  FFMA R93, R61, R23.reuse, R114 ;  /* 0x000000173d5d7223 */ /* 0x080fe20000000072 */
[C---:B------:R-:W-:Y:S01]  /*b220*/  FFMA R101, R62.reuse, R23, R101 ;  /* 0x000000173e657223 */ /* 0x040fe20000000065 */
[----:B------:R-:W-:Y:S01]  /*b230*/  FFMA R103, R62, R47, R20 ;  /* 0x0000002f3e677223 */ /* 0x000fe20000000014 */
[-C--:B------:R-:W-:Y:S01]  /*b240*/  FFMA R90, R33, R23.reuse, R90 ;  /* 0x00000017215a7223 */ /* 0x080fe2000000005a */
[-C--:B------:R-:W-:Y:S01]  /*b250*/  FFMA R60, R34, R23.reuse, R21 ;  /* 0x00000017223c7223 */ /* 0x080fe20000000015 */
[----:B------:R-:W-:Y:S01]  /*b260*/  FFMA R70, R35, R23, R70 ;  /* 0x0000001723467223 */ /* 0x000fe20000000046 */
[----:B------:R-:W5:Y:S01]  /*b270*/  LDS.128 R16, [R9+0x460] ;  /* 0x0004600009107984 */ /* 0x000f620000000c00 */
[C---:B------:R-:W-:Y:S01]  /*b280*/  FFMA R95, R61.reuse, R47, R116 ;  /* 0x0000002f3d5f7223 */ /* 0x040fe20000000074 */
[C---:B0-----:R-:W-:Y:S01]  /*b290*/  FFMA R121, R40.reuse, R64, R121 ;  /* 0x0000004028797223 */ /* 0x041fe20000000079 */
[C---:B------:R-:W-:Y:S01]  /*b2a0*/  FFMA R82, R40.reuse, R65, R82 ;  /* 0x0000004128527223 */ /* 0x040fe20000000052 */
[----:B------:R-:W0:Y:S01]  /*b2b0*/  LDS.128 R20, [R9+0x560] ;  /* 0x0005600009147984 */ /* 0x000e220000000c00 */
[C---:B------:R-:W-:Y:S01]  /*b2c0*/  FFMA R80, R40.reuse, R66, R113 ;  /* 0x0000004228507223 */ /* 0x040fe20000000071 */
[C---:B------:R-:W-:Y:S01]  /*b2d0*/  FFMA R92, R40.reuse, R67, R92 ;  /* 0x00000043285c7223 */ /* 0x040fe2000000005c */
[C---:B--2---:R-:W-:Y:S01]  /*b2e0*/  FFMA R109, R40.reuse, R52, R109 ;  /* 0x00000034286d7223 */ /* 0x044fe2000000006d */
        /* <DEDUP_REMOVED lines=11> */
[----:B------:R-:W-:Y:S01]  /*b3a0*/  FFMA R40, R40, R55, R36 ;  /* 0x0000003728287223 */ /* 0x000fe20000000024 */
[----:B------:R-:W2:Y:S04]  /*b3b0*/  LDS.128 R32, [R9+0x660] ;  /* 0x0006600009207984 */ /* 0x000ea80000000c00 */
[----:B------:R-:W2:Y:S01]  /*b3c0*/  LDS.128 R36, [R9+0x760] ;  /* 0x0007600009247984 */ /* 0x000ea20000000c00 */
[----:B-1----:R-:W-:Y:S01]  /*b3d0*/  FFMA R110, R64, R24, R49 ;  /* 0x00000018406e7223 */ /* 0x002fe20000000031 */
[C---:B------:R-:W-:Y:S01]  /*b3e0*/  FFMA R112, R24.reuse, R65, R83 ;  /* 0x0000004118707223 */ /* 0x040fe20000000053 */
[C---:B------:R-:W-:Y:S01]  /*b3f0*/  FFMA R114, R24.reuse, R66, R105 ;  /* 0x0000004218727223 */ /* 0x040fe20000000069 */
[----:B------:R-:W-:Y:S01]  /*b400*/  FFMA R108, R24, R67, R108 ;  /* 0x00000043186c7223 */ /* 0x000fe2000000006c */
[----:B------:R-:W-:Y:S01]  /*b410*/  FFMA R91, R52, R24, R91 ;  /* 0x00000018345b7223 */ /* 0x000fe2000000005b */
[C---:B------:R-:W-:Y:S01]  /*b420*/  FFMA R104, R24.reuse, R53, R104 ;  /* 0x0000003518687223 */ /* 0x040fe20000000068 */
[----:B------:R-:W-:Y:S01]  /*b430*/  FFMA R97, R24, R54, R97 ;  /* 0x0000003618617223 */ /* 0x000fe20000000061 */
[----:B---3--:R-:W-:Y:S01]  /*b440*/  FFMA R96, R64, R28, R45 ;  /* 0x0000001c40607223 */ /* 0x008fe2000000002d */
[----:B------:R-:W-:Y:S01]  /*b450*/  FFMA R24, R24, R55, R44 ;  /* 0x0000003718187223 */ /* 0x000fe2000000002c */
[----:B----4-:R-:W-:Y:S01]  /*b460*/  FFMA R116, R64, R12, R57 ;  /* 0x0000000c40747223 */ /* 0x010fe20000000039 */
        /* <DEDUP_REMOVED lines=21> */
[-C--:B------:R-:W-:Y:S01]  /*b5c0*/  FFMA R88, R16, R55.reuse, R88 ;  /* 0x0000003710587223 */ /* 0x080fe20000000058 */
[----:B------:R-:W-:Y:S01]  /*b5d0*/  FFMA R28, R28, R55, R48 ;  /* 0x000000371c1c7223 */ /* 0x000fe20000000030 */
[----:B0-----:R-:W-:Y:S01]  /*b5e0*/  FFMA R16, R20, R67, R50 ;  /* 0x0000004314107223 */ /* 0x001fe20000000032 */
[-C--:B------:R-:W-:Y:S01]  /*b5f0*/  FFMA R83, R64, R20.reuse, R71 ;  /* 0x0000001440537223 */ /* 0x080fe20000000047 */
[----:B------:R-:W0:Y:S01]  /*b600*/  LDS.128 R48, [R94+0x1910] ;  /* 0x001910005e307984 */ /* 0x000e220000000c00 */
        /* <DEDUP_REMOVED lines=13> */
[CC--:B------:R-:W-:Y:S01]  /*b6e0*/  FFMA R93, R20.reuse, R65.reuse, R93 ;  /* 0x00000041145d7223 */ /* 0x0c0fe2000000005d */
        /* <DEDUP_REMOVED lines=41> */
[----:B------:R-:W1:Y:S01]  /*b980*/  LDS.128 R44, [R94+0x1a10] ;  /* 0x001a10005e2c7984 */ /* 0x000e620000000c00 */
        /* <DEDUP_REMOVED lines=32> */
[C---:B--2---:R-:W-:Y:S01]  /*bb90*/  FFMA R121, R52.reuse, R42, R121 ;  /* 0x0000002a34797223 */ /* 0x044fe20000000079 */
[----:B------:R-:W0:Y:S01]  /*bba0*/  LDS.128 R48, [R94+0x1b00] ;  /* 0x001b00005e307984 */ /* 0x000e220000000c00 */
        /* <DEDUP_REMOVED lines=32> */
[----:B-1----:R-:W-:Y:S01]  /*bdb0*/  FFMA R40, R42, R47, R40 ;  /* 0x0000002f2a287223 */ /* 0x002fe20000000028 */
        /* <DEDUP_REMOVED lines=8> */
[C---:B0-----:R-:W-:Y:S01]  /*be40*/  FFMA R21, R48.reuse, R31, R32 ;  /* 0x0000001f30157223 */ /* 0x041fe20000000020 */
        /* <DEDUP_REMOVED lines=55> */
[----:B--2---:R-:W-:Y:S01]  /*c1c0*/  FFMA R109, R52, R43, R109 ;  /* 0x0000002b346d7223 */ /* 0x004fe2000000006d */
[C---:B------:R-:W-:Y:S01]  /*c1d0*/  FFMA R76, R43.reuse, R53, R76 ;  /* 0x000000352b4c7223 */ /* 0x040fe2000000004c */
[C---:B------:R-:W-:Y:S01]  /*c1e0*/  FFMA R117, R43.reuse, R54, R117 ;  /* 0x000000362b757223 */ /* 0x040fe20000000075 */
[----:B------:R-:W0:Y:S01]  /*c1f0*/  LDS.128 R60, [R94+0x1c00] ;  /* 0x001c00005e3c7984 */ /* 0x000e220000000c00 */
[----:B------:R-:W-:-:S03]  /*c200*/  FFMA R20, R43, R55, R40 ;  /* 0x000000372b147223 */ /* 0x000fc60000000028 */
[----:B------:R-:W1:Y:S01]  /*c210*/  LDS.128 R48, [R94+0x1c10] ;  /* 0x001c10005e307984 */ /* 0x000e620000000c00 */
[-C--:B------:R-:W-:Y:S01]  /*c220*/  FFMA R91, R52, R27.reuse, R91 ;  /* 0x0000001b345b7223 */ /* 0x080fe2000000005b */
[-C--:B------:R-:W-:Y:S02]  /*c230*/  FFMA R104, R53, R27.reuse, R104 ;  /* 0x0000001b35687223 */ /* 0x080fe40000000068 */
[----:B------:R-:W2:Y:S01]  /*c240*/  LDS.128 R40, [R9+0x170] ;  /* 0x0001700009287984 */ /* 0x000ea20000000c00 */
[-C--:B------:R-:W-:Y:S01]  /*c250*/  FFMA R97, R54, R27.reuse, R97 ;  /* 0x0000001b36617223 */ /* 0x080fe20000000061 */
[----:B------:R-:W-:Y:S02]  /*c260*/  FFMA R30, R55, R27, R24 ;  /* 0x0000001b371e7223 */ /* 0x000fe40000000018 */
        /* <DEDUP_REMOVED lines=37> */
[----:B--2---:R-:W-:-:S02]  /*c4c0*/  FFMA R80, R60, R40, R21 ;  /* 0x000000283c507223 */ /* 0x004fc40000000015 */
[----:B------:R-:W1:Y:S01]  /*c4d0*/  LDS.128 R20, [R9+0x770] ;  /* 0x0007700009147984 */ /* 0x000e620000000c00 */
[C---:B------:R-:W-:Y:S01]  /*c4e0*/  FFMA R96, R40.reuse, R61, R79 ;  /* 0x0000003d28607223 */ /* 0x040fe2000000004f */
[C---:B------:R-:W-:Y:S01]  /*c4f0*/  FFMA R119, R40.reuse, R62, R119 ;  /* 0x0000003e28777223 */ /* 0x040fe20000000077 */
[----:B------:R-:W-:Y:S01]  /*c500*/  FFMA R84, R40, R63, R84 ;  /* 0x0000003f28547223 */ /* 0x000fe20000000054 */
[----:B------:R-:W-:Y:S01]  /*c510*/  FFMA R85, R48, R40, R85 ;  /* 0x0000002830557223 */ /* 0x000fe20000000055 */
        /* <DEDUP_REMOVED lines=29> */
[-C--:B------:R-:W-:Y:S01]  /*c6f0*/  FFMA R12, R52, R63.reuse, R32 ;  /* 0x0000003f340c7223 */ /* 0x080fe20000000020 */
[----:B------:R-:W-:Y:S01]  /*c700*/  FFMA R64, R56, R63, R34 ;  /* 0x0000003f38407223 */ /* 0x000fe20000000022 */
[----:B------:R-:W-:Y:S01]  /*c710*/  FFMA R33, R60, R56, R67 ;  /* 0x000000383c217223 */ /* 0x000fe20000000043 */
[----:B------:R-:W-:Y:S01]  /*c720*/  FFMA R32, R56, R62, R103 ;  /* 0x0000003e38207223 */ /* 0x000fe20000000067 */
[-C--:B-1----:R-:W-:Y:S01]  /*c730*/  FFMA R34, R20, R61.reuse, R95 ;  /* 0x0000003d14227223 */ /* 0x082fe2000000005f */
[----:B------:R-:W-:Y:S01]  /*c740*/  FFMA R81, R60, R52, R65 ;  /* 0x000000343c517223 */ /* 0x000fe20000000041 */
[C---:B------:R-:W-:Y:S01]  /*c750*/  FFMA R38, R52.reuse, R61, R89 ;  /* 0x0000003d34267223 */ /* 0x040fe20000000059 */
[C---:B------:R-:W-:Y:S01]  /*c760*/  FFMA R124, R52.reuse, R62, R101 ;  /* 0x0000003e347c7223 */ /* 0x040fe20000000065 */
[C---:B------:R-:W-:Y:S01]  /*c770*/  FFMA R90, R52.reuse, R49, R90 ;  /* 0x00000031345a7223 */ /* 0x040fe2000000005a */
[----:B------:R-:W-:Y:S01]  /*c780*/  FFMA R65, R52, R50, R69 ;  /* 0x0000003234417223 */ /* 0x000fe20000000045 */
[----:B------:R-:W-:Y:S01]  /*c790*/  FFMA R99, R56, R61, R93 ;  /* 0x0000003d38637223 */ /* 0x000fe2000000005d */
[----:B------:R-:W-:Y:S01]  /*c7a0*/  FFMA R11, R48, R56, R11 ;  /* 0x00000038300b7223 */ /* 0x000fe2000000000b */
[C---:B------:R-:W-:Y:S01]  /*c7b0*/  FFMA R98, R56.reuse, R49, R98 ;  /* 0x0000003138627223 */ /* 0x040fe20000000062 */
[----:B------:R-:W-:Y:S01]  /*c7c0*/  FFMA R67, R56, R50, R71 ;  /* 0x0000003238437223 */ /* 0x000fe20000000047 */
[-C--:B------:R-:W-:Y:S01]  /*c7d0*/  FFMA R60, R60, R20.reuse, R77 ;  /* 0x000000143c3c7223 */ /* 0x080fe2000000004d */
[-C--:B------:R-:W-:Y:S01]  /*c7e0*/  FFMA R52, R52, R51.reuse, R70 ;  /* 0x0000003334347223 */ /* 0x080fe20000000046 */
[----:B------:R-:W-:Y:S01]  /*c7f0*/  FFMA R56, R56, R51, R68 ;  /* 0x0000003338387223 */ /* 0x000fe20000000044 */
[----:B------:R-:W-:Y:S01]  /*c800*/  FFMA R61, R48, R20, R35 ;  /* 0x00000014303d7223 */ /* 0x000fe20000000023 */
[----:B------:R-:W0:Y:S01]  /*c810*/  LDS.128 R68, [R94+0x1d10] ;  /* 0x001d10005e447984 */ /* 0x000e220000000c00 */
[C---:B--2---:R-:W-:Y:S01]  /*c820*/  FFMA R79, R28.reuse, R13, R16 ;  /* 0x0000000d1c4f7223 */ /* 0x044fe20000000010 */
[----:B------:R-:W-:Y:S01]  /*c830*/  FFMA R77, R28, R57, R33 ;  /* 0x000000391c4d7223 */ /* 0x000fe20000000021 */
[----:B------:R-:W-:Y:S01]  /*c840*/  FFMA R103, R29, R21, R34 ;  /* 0x000000151d677223 */ /* 0x000fe20000000022 */
[----:B------:R-:W-:-:S02]  /*c850*/  FFMA R16, R30, R57, R32 ;  /* 0x000000391e107223 */ /* 0x000fc40000000020 */
[----:B------:R-:W1:Y:S01]  /*c860*/  LDS.128 R32, [R94+0x1e00] ;  /* 0x001e00005e207984 */ /* 0x000e620000000c00 */
        /* <DEDUP_REMOVED lines=34> */
[C---:B0-----:R-:W-:Y:S01]  /*ca90*/  FFMA R109, R68.reuse, R45, R109 ;  /* 0x0000002d446d7223 */ /* 0x041fe2000000006d */
        /* <DEDUP_REMOVED lines=39> */
[----:B------:R-:W0:Y:S01]  /*cd10*/  LDS.128 R48, [R94+0x1f00] ;  /* 0x001f00005e307984 */ /* 0x000e220000000c00 */
        /* <DEDUP_REMOVED lines=9> */
[C---:B------:R-:W-:Y:S01]  /*cdb0*/  FFMA R44, R45.reuse, R71, R44 ;  /* 0x000000472d2c7223 */ /* 0x040fe2000000002c */
[----:B------:R-:W-:Y:S01]  /*cdc0*/  FFMA R76, R45, R69, R76 ;  /* 0x000000452d4c7223 */ /* 0x000fe2000000004c */
[-C--:B------:R-:W-:Y:S01]  /*cdd0*/  FFMA R100, R69, R41.reuse, R100 ;  /* 0x0000002945647223 */ /* 0x080fe20000000064 */
[----:B------:R-:W-:Y:S01]  /*cde0*/  FFMA R40, R71, R41, R40 ;  /* 0x0000002947287223 */ /* 0x000fe20000000028 */
[----:B--2---:R-:W-:Y:S01]  /*cdf0*/  FFMA R44, R46, R31, R44 ;  /* 0x0000001f2e2c7223 */ /* 0x004fe2000000002c */
        /* <DEDUP_REMOVED lines=24> */
[----:B0-----:R-:W-:Y:S01]  /*cf80*/  FFMA R107, R47, R50, R120 ;  /* 0x000000322f6b7223 */ /* 0x001fe20000000078 */
        /* <DEDUP_REMOVED lines=29> */
[----:B------:R-:W-:Y:S01]  /*d160*/  FFMA R57, R48, R19, R62 ;  /* 0x0000001330397223 */ /* 0x000fe2000000003e */
[C---:B------:R-:W-:Y:S01]  /*d170*/  FFMA R82, R47.reuse, R49, R82 ;  /* 0x000000312f527223 */ /* 0x040fe20000000052 */
[----:B------:R-:W-:Y:S01]  /*d180*/  FFMA R92, R47, R51, R92 ;  /* 0x000000332f5c7223 */ /* 0x000fe2000000005c */
        /* <DEDUP_REMOVED lines=22> */
[-C--:B------:R-:W-:Y:S01]  /*d2f0*/  FFMA R100, R33, R43.reuse, R100 ;  /* 0x0000002b21647223 */ /* 0x080fe20000000064 */
[-C--:B------:R-:W-:Y:S01]  /*d300*/  FFMA R111, R34, R43.reuse, R111 ;  /* 0x0000002b226f7223 */ /* 0x080fe2000000006f */
[----:B------:R-:W-:Y:S01]  /*d310*/  FFMA R40, R35, R43, R40 ;  /* 0x0000002b23287223 */ /* 0x000fe20000000028 */
[----:B------:R-:W3:Y:S01]  /*d320*/  LDS.128 R24, [R9+0x280] ;  /* 0x0002800009187984 */ /* 0x000ee20000000c00 */
        /* <DEDUP_REMOVED lines=41> */
[----:B------:R-:W-:Y:S01]  /*d5c0*/  FFMA R111, R44, R38, R111 ;  /* 0x000000262c6f7223 */ /* 0x000fe2000000006f */
[-C--:B------:R-:W-:Y:S01]  /*d5d0*/  FFMA R90, R33, R55.reuse, R90 ;  /* 0x00000037215a7223 */ /* 0x080fe2000000005a */
[-C--:B------:R-:W-:Y:S01]  /*d5e0*/  FFMA R65, R34, R55.reuse, R65 ;  /* 0x0000003722417223 */ /* 0x080fe20000000041 */
[----:B------:R-:W-:Y:S01]  /*d5f0*/  FFMA R66, R35, R55, R52 ;  /* 0x0000003723427223 */ /* 0x000fe20000000034 */
[----:B------:R-:W0:Y:S01]  /*d600*/  LDS.128 R20, [R9+0x580] ;  /* 0x0005800009147984 */ /* 0x000e220000000c00 */
[-C--:B------:R-:W-:Y:S01]  /*d610*/  FFMA R28, R28, R39.reuse, R42 ;  /* 0x000000271c1c7223 */ /* 0x080fe2000000002a */
[----:B------:R-:W-:-:S02]  /*d620*/  FFMA R44, R44, R39, R40 ;  /* 0x000000272c2c7223 */ /* 0x000fc40000000028 */
        /* <DEDUP_REMOVED lines=10> */
[----:B----4-:R-:W-:Y:S01]  /*d6d0*/  FFMA R112, R60, R12, R57 ;  /* 0x0000000c3c707223 */ /* 0x010fe20000000039 */
[----:B------:R-:W3:Y:S01]  /*d6e0*/  LDS.128 R52, [R94+0x2100] ;  /* 0x002100005e347984 */ /* 0x000ee20000000c00 */
        /* <DEDUP_REMOVED lines=32> */
[----:B------:R-:W0:Y:S04]  /*d8f0*/  LDS.128 R36, [R94+0x2200] ;  /* 0x002200005e247984 */ /* 0x000e280000000c00 */
[----:B------:R-:W1:Y:S01]  /*d900*/  LDS.128 R64, [R94+0x2110] ;  /* 0x002110005e407984 */ /* 0x000e620000000c00 */
[----:B------:R-:W-:Y:S01]  /*d910*/  FFMA R77, R60, R32, R77 ;  /* 0x000000203c4d7223 */ /* 0x000fe2000000004d */
[CC--:B------:R-:W-:Y:S01]  /*d920*/  FFMA R103, R32.reuse, R61.reuse, R95 ;  /* 0x0000003d20677223 */ /* 0x0c0fe2000000005f */
[----:B------:R-:W-:Y:S01]  /*d930*/  FFMA R124, R32, R62, R101 ;  /* 0x0000003e207c7223 */ /* 0x000fe20000000065 */
[----:B------:R-:W-:Y:S01]  /*d940*/  FFMA R60, R60, R40, R79 ;  /* 0x000000283c3c7223 */ /* 0x000fe2000000004f */
[C---:B------:R-:W-:Y:S01]  /*d950*/  FFMA R32, R40.reuse, R61, R49 ;  /* 0x0000003d28207223 */ /* 0x040fe20000000031 */
[C---:B------:R-:W-:Y:S01]  /*d960*/  FFMA R62, R40.reuse, R62, R105 ;  /* 0x0000003e283e7223 */ /* 0x040fe20000000069 */
[----:B------:R-:W-:Y:S01]  /*d970*/  FFMA R50, R40, R63, R50 ;  /* 0x0000003f28327223 */ /* 0x000fe20000000032 */
[C---:B---3--:R-:W-:Y:S01]  /*d980*/  FFMA R61, R52.reuse, R25, R96 ;  /* 0x00000019343d7223 */ /* 0x048fe20000000060 */
        /* <DEDUP_REMOVED lines=50> */
[----:B------:R-:W0:Y:S01]  /*dcb0*/  LDS.128 R60, [R94+0x2300] ;  /* 0x002300005e3c7984 */ /* 0x000e220000000c00 */
        /* <DEDUP_REMOVED lines=47> */
[----:B--2---:R-:W-:Y:S01]  /*dfb0*/  FFMA R28, R30, R55, R28 ;  /* 0x000000371e1c7223 */ /* 0x004fe2000000001c */
[----:B------:R-:W-:Y:S01]  /*dfc0*/  FFMA R109, R52, R30, R109 ;  /* 0x0000001e346d7223 */ /* 0x000fe2000000006d */
[C---:B------:R-:W-:Y:S01]  /*dfd0*/  FFMA R76, R30.reuse, R53, R76 ;  /* 0x000000351e4c7223 */ /* 0x040fe2000000004c */
[----:B------:R-:W-:Y:S01]  /*dfe0*/  FFMA R117, R30, R54, R117 ;  /* 0x000000361e757223 */ /* 0x000fe20000000075 */
        /* <DEDUP_REMOVED lines=42> */
[----:B------:R-:W-:Y:S01]  /*e290*/  FFMA R40, R63, R43, R50 ;  /* 0x0000002b3f287223 */ /* 0x000fe20000000032 */
[----:B------:R-:W-:Y:S01]  /*e2a0*/  FFMA R121, R60, R31, R121 ;  /* 0x0000001f3c797223 */ /* 0x000fe20000000079 */
[C---:B------:R-:W-:Y:S01]  /*e2b0*/  FFMA R61, R31.reuse, R62, R118 ;  /* 0x0000003e1f3d7223 */ /* 0x040fe20000000076 */
[----:B------:R-:W-:Y:S01]  /*e2c0*/  LDS.128 R52, [R9+0x90] ;  /* 0x0000900009347984 */ /* 0x000fe20000000c00 */
[C---:B------:R-:W-:Y:S01]  /*e2d0*/  FFMA R92, R31.reuse, R63, R92 ;  /* 0x0000003f1f5c7223 */ /* 0x040fe2000000005c */
[----:B-1----:R-:W-:Y:S01]  /*e2e0*/  FFMA R109, R36, R31, R109 ;  /* 0x0000001f246d7223 */ /* 0x002fe2000000006d */
[C---:B------:R-:W-:Y:S01]  /*e2f0*/  FFMA R76, R31.reuse, R37, R76 ;  /* 0x000000251f4c7223 */ /* 0x040fe2000000004c */
[----:B------:R-:W0:Y:S01]  /*e300*/  LDS.128 R64, [R94+0x2400] ;  /* 0x002400005e407984 */ /* 0x000e220000000c00 */
[C---:B------:R-:W-:Y:S01]  /*e310*/  FFMA R117, R31.reuse, R38, R117 ;  /* 0x000000261f757223 */ /* 0x040fe20000000075 */
[----:B------:R-:W-:-:S02]  /*e320*/  FFMA R16, R31, R39, R28 ;  /* 0x000000271f107223 */ /* 0x000fc4000000001c */
[----:B------:R-:W1:Y:S01]  /*e330*/  LDS.128 R48, [R94+0x2410] ;  /* 0x002410005e307984 */ /* 0x000e620000000c00 */
[-C--:B------:R-:W-:Y:S01]  /*e340*/  FFMA R105, R62, R27.reuse, R120 ;  /* 0x0000001b3e697223 */ /* 0x080fe20000000078 */
[-C--:B------:R-:W-:Y:S02]  /*e350*/  FFMA R108, R63, R27.reuse, R108 ;  /* 0x0000001b3f6c7223 */ /* 0x080fe4000000006c */
[----:B------:R-:W2:Y:S01]  /*e360*/  LDS.128 R28, [R9+0x190] ;  /* 0x00019000091c7984 */ /* 0x000ea20000000c00 */
[-C--:B------:R-:W-:Y:S01]  /*e370*/  FFMA R91, R36, R27.reuse, R91 ;  /* 0x0000001b245b7223 */ /* 0x080fe2000000005b */
[-C--:B------:R-:W-:Y:S01]  /*e380*/  FFMA R104, R37, R27.reuse, R104 ;  /* 0x0000001b25687223 */ /* 0x080fe20000000068 */
[-C--:B------:R-:W-:Y:S01]  /*e390*/  FFMA R97, R38, R27.reuse, R97 ;  /* 0x0000001b26617223 */ /* 0x080fe20000000061 */
[----:B------:R-:W-:Y:S01]  /*e3a0*/  FFMA R22, R39, R27, R24 ;  /* 0x0000001b27167223 */ /* 0x000fe20000000018 */
[----:B------:R-:W-:Y:S01]  /*e3b0*/  FFMA R77, R60, R35, R68 ;  /* 0x000000233c4d7223 */ /* 0x000fe20000000044 */
[----:B------:R-:W3:Y:S01]  /*e3c0*/  LDS.128 R24, [R9+0x290] ;  /* 0x0002900009187984 */ /* 0x000ee20000000c00 */
        /* <DEDUP_REMOVED lines=9> */
[C---:B------:R-:W-:Y:S01]  /*e460*/  FFMA R72, R63.reuse, R15, R72 ;  /* 0x0000000f3f487223 */ /* 0x040fe20000000048 */
[----:B------:R-:W-:Y:S01]  /*e470*/  FFMA R34, R63, R35, R58 ;  /* 0x000000233f227223 */ /* 0x000fe2000000003a */
[-C--:B------:R-:W-:Y:S01]  /*e480*/  FFMA R75, R36, R15.reuse, R75 ;  /* 0x0000000f244b7223 */ /* 0x080fe2000000004b */
[-C--:B------:R-:W-:Y:S01]  /*e490*/  FFMA R10, R37, R15.reuse, R10 ;  /* 0x0000000f250a7223 */ /* 0x080fe2000000000a */
[CC--:B------:R-:W-:Y:S01]  /*e4a0*/  FFMA R125, R38.reuse, R15.reuse, R125 ;  /* 0x0000000f267d7223 */ /* 0x0c0fe2000000007d */
[----:B------:R-:W-:Y:S01]  /*e4b0*/  FFMA R86, R39, R15, R86 ;  /* 0x0000000f27567223 */ /* 0x000fe20000000056 */
[----:B------:R-:W-:Y:S01]  /*e4c0*/  FFMA R47, R38, R19, R13 ;  /* 0x00000013262f7223 */ /* 0x000fe2000000000d */
[-C--:B------:R-:W-:Y:S01]  /*e4d0*/  FFMA R11, R36, R35.reuse, R11 ;  /* 0x00000023240b7223 */ /* 0x080fe2000000000b */
[-C--:B------:R-:W-:Y:S01]  /*e4e0*/  FFMA R98, R37, R35.reuse, R98 ;  /* 0x0000002325627223 */ /* 0x080fe20000000062 */
[-C--:B------:R-:W-:Y:S01]  /*e4f0*/  FFMA R71, R38, R35.reuse, R71 ;  /* 0x0000002326477223 */ /* 0x080fe20000000047 */
[----:B------:R-:W-:Y:S01]  /*e500*/  FFMA R68, R39, R35, R56 ;  /* 0x0000002327447223 */ /* 0x000fe20000000038 */
[----:B------:R-:W4:Y:S01]  /*e510*/  LDS.128 R12, [R9+0x390] ;  /* 0x00039000090c7984 */ /* 0x000f220000000c00 */
[C---:B------:R-:W-:Y:S01]  /*e520*/  FFMA R42, R36.reuse, R23, R57 ;  /* 0x00000017242a7223 */ /* 0x040fe20000000039 */
[C---:B------:R-:W-:Y:S01]  /*e530*/  FFMA R35, R36.reuse, R43, R59 ;  /* 0x0000002b24237223 */ /* 0x040fe2000000003b */
[-C--:B------:R-:W-:Y:S01]  /*e540*/  FFMA R115, R36, R19.reuse, R115 ;  /* 0x0000001324737223 */ /* 0x080fe20000000073 */
[----:B------:R-:W5:Y:S01]  /*e550*/  LDS.128 R56, [R9+0x490] ;  /* 0x0004900009387984 */ /* 0x000f620000000c00 */
[-C--:B------:R-:W-:Y:S01]  /*e560*/  FFMA R8, R37, R19.reuse, R8 ;  /* 0x0000001325087223 */ /* 0x080fe20000000008 */
[----:B------:R-:W-:Y:S01]  /*e570*/  FFMA R88, R39, R19, R88 ;  /* 0x0000001327587223 */ /* 0x000fe20000000058 */
[-C--:B------:R-:W-:Y:S01]  /*e580*/  FFMA R90, R37, R23.reuse, R90 ;  /* 0x00000017255a7223 */ /* 0x080fe2000000005a */
[CC--:B------:R-:W-:Y:S01]  /*e590*/  FFMA R69, R38.reuse, R23.reuse, R69 ;  /* 0x0000001726457223 */ /* 0x0c0fe20000000045 */
[----:B------:R-:W-:Y:S01]  /*e5a0*/  FFMA R46, R39, R23, R20 ;  /* 0x00000017272e7223 */ /* 0x000fe20000000014 */
[-C--:B------:R-:W-:Y:S01]  /*e5b0*/  FFMA R102, R37, R43.reuse, R102 ;  /* 0x0000002b25667223 */ /* 0x080fe20000000066 */
[-C--:B------:R-:W-:Y:S01]  /*e5c0*/  FFMA R73, R38, R43.reuse, R73 ;  /* 0x0000002b26497223 */ /* 0x080fe20000000049 */
[----:B------:R-:W-:-:S02]  /*e5d0*/  FFMA R78, R39, R43, R78 ;  /* 0x0000002b274e7223 */ /* 0x000fc4000000004e */
[----:B------:R-:W5:Y:S01]  /*e5e0*/  LDS.128 R36, [R9+0x590] ;  /* 0x0005900009247984 */ /* 0x000f620000000c00 */
[----:B------:R-:W-:Y:S01]  /*e5f0*/  FFMA R79, R60, R43, R70 ;  /* 0x0000002b3c4f7223 */ /* 0x000fe20000000046 */
[C---:B------:R-:W-:Y:S01]  /*e600*/  FFMA R123, R62.reuse, R19, R123 ;  /* 0x000000133e7b7223 */ /* 0x040fe2000000007b */
[----:B------:R-:W-:Y:S01]  /*e610*/  FFMA R101, R62, R23, R122 ;  /* 0x000000173e657223 */ /* 0x000fe2000000007a */
        /* <DEDUP_REMOVED lines=9> */
[----:B------:R-:W0:Y:S01]  /*e6b0*/  LDS.128 R60, [R9+0x690] ;  /* 0x00069000093c7984 */ /* 0x000e220000000c00 */
[C---:B--2---:R-:W-:Y:S01]  /*e6c0*/  FFMA R80, R64.reuse, R28, R17 ;  /* 0x0000001c40507223 */ /* 0x044fe20000000011 */
        /* <DEDUP_REMOVED lines=8> */
[----:B------:R-:W-:Y:S02]  /*e750*/  FFMA R24, R24, R51, R22 ;  /* 0x0000003318187223 */ /* 0x000fe40000000016 */
        /* <DEDUP_REMOVED lines=32> */
[----:B------:R-:W3:Y:S01]  /*e960*/  LDS.128 R44, [R94+0x2510] ;  /* 0x002510005e2c7984 */ /* 0x000ee20000000c00 */
[C---:B0-----:R-:W-:Y:S01]  /*e970*/  FFMA R42, R60.reuse, R67, R34 ;  /* 0x000000433c2a7223 */ /* 0x041fe20000000022 */
[CC--:B------:R-:W-:Y:S01]  /*e980*/  FFMA R105, R60.reuse, R65.reuse, R95 ;  /* 0x000000413c697223 */ /* 0x0c0fe2000000005f */
[----:B------:R-:W-:Y:S01]  /*e990*/  FFMA R32, R60, R66, R103 ;  /* 0x000000423c207223 */ /* 0x000fe20000000067 */
[----:B-1----:R-:W-:Y:S01]  /*e9a0*/  FFMA R34, R16, R65, R99 ;  /* 0x0000004110227223 */ /* 0x002fe20000000063 */
[C---:B------:R-:W-:Y:S01]  /*e9b0*/  FFMA R81, R64.reuse, R60, R77 ;  /* 0x0000003c40517223 */ /* 0x040fe2000000004d */
[----:B------:R-:W-:Y:S01]  /*e9c0*/  FFMA R64, R64, R16, R79 ;  /* 0x0000001040407223 */ /* 0x000fe2000000004f */
[----:B--2---:R-:W-:Y:S01]  /*e9d0*/  FFMA R79, R20, R57, R12 ;  /* 0x00000039144f7223 */ /* 0x004fe2000000000c */
[C---:B------:R-:W-:Y:S01]  /*e9e0*/  FFMA R99, R21.reuse, R61, R105 ;  /* 0x0000003d15637223 */ /* 0x040fe20000000069 */
[C---:B------:R-:W-:Y:S01]  /*e9f0*/  FFMA R66, R16.reuse, R66, R107 ;  /* 0x0000004210427223 */ /* 0x040fe2000000006b */
[----:B------:R-:W-:Y:S01]  /*ea00*/  FFMA R40, R16, R67, R40 ;  /* 0x0000004310287223 */ /* 0x000fe20000000028 */
[----:B------:R-:W-:Y:S01]  /*ea10*/  FFMA R65, R48, R16, R35 ;  /* 0x0000001030417223 */ /* 0x000fe20000000023 */
[----:B------:R-:W-:Y:S01]  /*ea20*/  FFMA R77, R20, R37, R33 ;  /* 0x00000025144d7223 */ /* 0x000fe20000000021 */
[----:B------:R-:W-:Y:S01]  /*ea30*/  FFMA R105, R21, R17, R34 ;  /* 0x0000001115697223 */ /* 0x000fe20000000022 */
[----:B------:R-:W-:Y:S01]  /*ea40*/  FFMA R12, R22, R61, R32 ;  /* 0x0000003d160c7223 */ /* 0x000fe20000000020 */
[----:B------:R-:W-:Y:S01]  /*ea50*/  FFMA R11, R48, R60, R11 ;  /* 0x0000003c300b7223 */ /* 0x000fe2000000000b */
[C---:B------:R-:W-:Y:S01]  /*ea60*/  FFMA R98, R60.reuse, R49, R98 ;  /* 0x000000313c627223 */ /* 0x040fe20000000062 */
[CC--:B------:R-:W-:Y:S01]  /*ea70*/  FFMA R71, R60.reuse, R50.reuse, R71 ;  /* 0x000000323c477223 */ /* 0x0c0fe20000000047 */
[----:B------:R-:W-:Y:S01]  /*ea80*/  FFMA R68, R60, R51, R68 ;  /* 0x000000333c447223 */ /* 0x000fe20000000044 */
[C---:B------:R-:W-:Y:S01]  /*ea90*/  FFMA R102, R16.reuse, R49, R102 ;  /* 0x0000003110667223 */ /* 0x040fe20000000066 */
[C---:B------:R-:W-:Y:S01]  /*eaa0*/  FFMA R73, R16.reuse, R50, R73 ;  /* 0x0000003210497223 */ /* 0x040fe20000000049 */
        /* <DEDUP_REMOVED lines=29> */
[C---:B---3--:R-:W-:Y:S01]  /*ec80*/  FFMA R109, R44.reuse, R53, R109 ;  /* 0x000000352c6d7223 */ /* 0x048fe2000000006d */
        /* <DEDUP_REMOVED lines=23> */
[----:B------:R-:W1:Y:S01]  /*ee00*/  LDS.128 R20, [R94+0x2610] ;  /* 0x002610005e147984 */ /* 0x000e620000000c00 */
        /* <DEDUP_REMOVED lines=8> */
[----:B------:R-:W2:Y:S01]  /*ee90*/  LDS.128 R44, [R94+0x2700] ;  /* 0x002700005e2c7984 */ /* 0x000ea20000000c00 */
        /* <DEDUP_REMOVED lines=33> */
[----:B-1----:R-:W-:Y:S01]  /*f0b0*/  FFMA R109, R20, R54, R109 ;  /* 0x00000036146d7223 */ /* 0x002fe2000000006d */
[C---:B------:R-:W-:Y:S01]  /*f0c0*/  FFMA R76, R54.reuse, R21, R76 ;  /* 0x00000015364c7223 */ /* 0x040fe2000000004c */
[C---:B------:R-:W-:Y:S01]  /*f0d0*/  FFMA R117, R54.reuse, R22, R117 ;  /* 0x0000001636757223 */ /* 0x040fe20000000075 */
[----:B------:R-:W-:Y:S01]  /*f0e0*/  FFMA R52, R54, R23, R52 ;  /* 0x0000001736347223 */ /* 0x000fe20000000034 */
[-C--:B------:R-:W-:Y:S01]  /*f0f0*/  FFMA R115, R20, R58.reuse, R115 ;  /* 0x0000003a14737223 */ /* 0x080fe20000000073 */
[-C--:B------:R-:W-:Y:S01]  /*f100*/  FFMA R8, R21, R58.reuse, R8 ;  /* 0x0000003a15087223 */ /* 0x080fe20000000008 */
[-C--:B------:R-:W-:Y:S01]  /*f110*/  FFMA R13, R22, R58.reuse, R41 ;  /* 0x0000003a160d7223 */ /* 0x080fe20000000029 */
[----:B------:R-:W-:Y:S01]  /*f120*/  FFMA R88, R23, R58, R88 ;  /* 0x0000003a17587223 */ /* 0x000fe20000000058 */
[----:B------:R-:W-:Y:S01]  /*f130*/  FFMA R17, R20, R38, R43 ;  /* 0x0000002614117223 */ /* 0x000fe2000000002b */
[C---:B--2---:R-:W-:Y:S01]  /*f140*/  FFMA R121, R44.reuse, R55, R121 ;  /* 0x000000372c797223 */ /* 0x044fe20000000079 */
        /* <DEDUP_REMOVED lines=31> */
[----:B------:R-:W-:Y:S04]  /*f340*/  LDS.128 R48, [R94+0x2800] ;  /* 0x002800005e307984 */ /* 0x000fe80000000c00 */
[----:B------:R-:W-:Y:S04]  /*f350*/  LDS.128 R40, [R94+0x2810] ;  /* 0x002810005e287984 */ /* 0x000fe80000000c00 */
[----:B------:R-:W1:Y:S01]  /*f360*/  LDS.128 R44, [R9+0x1a0] ;  /* 0x0001a000092c7984 */ /* 0x000e620000000c00 */
[-C--:B------:R-:W-:Y:S01]  /*f370*/  FFMA R24, R23, R26.reuse, R24 ;  /* 0x0000001a17187223 */ /* 0x080fe20000000018 */
        /* <DEDUP_REMOVED lines=12> */
[CC--:B------:R-:W-:Y:S01]  /*f440*/  FFMA R69, R22.reuse, R38.reuse, R69 ;  /* 0x0000002616457223 */ /* 0x0c0fe20000000045 */
[C---:B------:R-:W-:Y:S01]  /*f450*/  FFMA R36, R23.reuse, R38, R36 ;  /* 0x0000002617247223 */ /* 0x040fe20000000024 */
[-C--:B------:R-:W-:Y:S01]  /*f460*/  FFMA R71, R22, R62.reuse, R71 ;  /* 0x0000003e16477223 */ /* 0x080fe20000000047 */
[----:B------:R-:W-:Y:S01]  /*f470*/  FFMA R68, R23, R62, R68 ;  /* 0x0000003e17447223 */ /* 0x000fe20000000044 */
[-C--:B0-----:R-:W-:Y:S01]  /*f480*/  FFMA R91, R32, R27.reuse, R91 ;  /* 0x0000001b205b7223 */ /* 0x081fe2000000005b */
        /* <DEDUP_REMOVED lines=11> */
[----:B------:R-:W0:Y:S01]  /*f540*/  LDS.128 R24, [R9+0x2a0] ;  /* 0x0002a00009187984 */ /* 0x000e220000000c00 */
        /* <DEDUP_REMOVED lines=12> */
[-C--:B------:R-:W-:Y:S01]  /*f610*/  FFMA R8, R33, R59.reuse, R8 ;  /* 0x0000003b21087223 */ /* 0x080fe20000000008 */
[C---:B------:R-:W-:Y:S01]  /*f620*/  FFMA R88, R35.reuse, R59, R88 ;  /* 0x0000003b23587223 */ /* 0x040fe20000000058 */
[----:B------:R-:W2:Y:S01]  /*f630*/  LDS.128 R12, [R9+0x3a0] ;  /* 0x0003a000090c7984 */ /* 0x000ea20000000c00 */
[C---:B------:R-:W-:Y:S01]  /*f640*/  FFMA R60, R34.reuse, R39, R69 ;  /* 0x00000027223c7223 */ /* 0x040fe20000000045 */
[-C--:B------:R-:W-:Y:S01]  /*f650*/  FFMA R64, R34, R63.reuse, R71 ;  /* 0x0000003f22407223 */ /* 0x080fe20000000047 */
[----:B------:R-:W-:Y:S01]  /*f660*/  FFMA R66, R35, R63, R68 ;  /* 0x0000003f23427223 */ /* 0x000fe20000000044 */
[C---:B------:R-:W-:Y:S01]  /*f670*/  FFMA R59, R32.reuse, R39, R17 ;  /* 0x00000027203b7223 */ /* 0x040fe20000000011 */
[-C--:B------:R-:W-:Y:S01]  /*f680*/  FFMA R65, R32, R19.reuse, R65 ;  /* 0x0000001320417223 */ /* 0x080fe20000000041 */
[----:B------:R-:W3:Y:S01]  /*f690*/  LDS.128 R68, [R9+0x4a0] ;  /* 0x0004a00009447984 */ /* 0x000ee20000000c00 */
[-C--:B------:R-:W-:Y:S01]  /*f6a0*/  FFMA R102, R33, R19.reuse, R102 ;  /* 0x0000001321667223 */ /* 0x080fe20000000066 */
[-C--:B------:R-:W-:Y:S01]  /*f6b0*/  FFMA R73, R34, R19.reuse, R73 ;  /* 0x0000001322497223 */ /* 0x080fe20000000049 */
[----:B------:R-:W-:Y:S01]  /*f6c0*/  FFMA R78, R35, R19, R78 ;  /* 0x00000013234e7223 */ /* 0x000fe2000000004e */
[----:B-1----:R-:W-:Y:S01]  /*f6d0*/  FFMA R96, R48, R44, R29 ;  /* 0x0000002c30607223 */ /* 0x002fe2000000001d */
[C---:B------:R-:W-:Y:S01]  /*f6e0*/  FFMA R106, R44.reuse, R49, R79 ;  /* 0x000000312c6a7223 */ /* 0x040fe2000000004f */
[C---:B------:R-:W-:Y:S01]  /*f6f0*/  FFMA R119, R44.reuse, R50, R119 ;  /* 0x000000322c777223 */ /* 0x040fe20000000077 */
[----:B------:R-:W-:Y:S01]  /*f700*/  FFMA R84, R44, R51, R84 ;  /* 0x000000332c547223 */ /* 0x000fe20000000054 */
[----:B------:R-:W-:Y:S01]  /*f710*/  FFMA R85, R40, R44, R85 ;  /* 0x0000002c28557223 */ /* 0x000fe20000000055 */
[C---:B------:R-:W-:Y:S01]  /*f720*/  FFMA R100, R44.reuse, R41, R100 ;  /* 0x000000292c647223 */ /* 0x040fe20000000064 */
[----:B------:R-:W-:Y:S01]  /*f730*/  FFMA R111, R44, R42, R111 ;  /* 0x0000002a2c6f7223 */ /* 0x000fe2000000006f */
[----:B------:R-:W1:Y:S01]  /*f740*/  LDS.128 R20, [R9+0xa0] ;  /* 0x0000a00009147984 */ /* 0x000e620000000c00 */
[-C--:B------:R-:W-:Y:S01]  /*f750*/  FFMA R90, R33, R39.reuse, R90 ;  /* 0x00000027215a7223 */ /* 0x080fe2000000005a */
[----:B------:R-:W-:Y:S01]  /*f760*/  FFMA R62, R35, R39, R36 ;  /* 0x00000027233e7223 */ /* 0x000fe20000000024 */
[-C--:B------:R-:W-:Y:S01]  /*f770*/  FFMA R11, R32, R63.reuse, R11 ;  /* 0x0000003f200b7223 */ /* 0x080fe2000000000b */
[----:B------:R-:W-:Y:S01]  /*f780*/  FFMA R98, R33, R63, R98 ;  /* 0x0000003f21627223 */ /* 0x000fe20000000062 */
[----:B------:R-:W4:Y:S01]  /*f790*/  LDS.128 R16, [R9+0x5a0] ;  /* 0x0005a00009107984 */ /* 0x000f220000000c00 */
[----:B------:R-:W-:-:S03]  /*f7a0*/  FFMA R44, R44, R43, R28 ;  /* 0x0000002b2c2c7223 */ /* 0x000fc6000000001c */
[----:B------:R-:W5:Y:S04]  /*f7b0*/  LDS.128 R32, [R9+0x6a0] ;  /* 0x0006a00009207984 */ /* 0x000f680000000c00 */
[----:B------:R-:W5:Y:S01]  /*f7c0*/  LDS.128 R28, [R9+0x7a0] ;  /* 0x0007a000091c7984 */ /* 0x000f620000000c00 */
[----:B0-----:R-:W-:Y:S01]  /*f7d0*/  FFMA R110, R48, R24, R37 ;  /* 0x00000018306e7223 */ /* 0x001fe20000000025 */
[C---:B------:R-:W-:Y:S01]  /*f7e0*/  FFMA R112, R24.reuse, R49, R81 ;  /* 0x0000003118707223 */ /* 0x040fe20000000051 */
[C---:B------:R-:W-:Y:S01]  /*f7f0*/  FFMA R114, R24.reuse, R50, R105 ;  /* 0x0000003218727223 */ /* 0x040fe20000000069 */
[----:B------:R-:W-:Y:S01]  /*f800*/  FFMA R108, R24, R51, R108 ;  /* 0x00000033186c7223 */ /* 0x000fe2000000006c */
[----:B------:R-:W-:Y:S01]  /*f810*/  FFMA R91, R40, R24, R91 ;  /* 0x00000018285b7223 */ /* 0x000fe2000000005b */
[C---:B------:R-:W-:Y:S01]  /*f820*/  FFMA R104, R24.reuse, R41, R104 ;  /* 0x0000002918687223 */ /* 0x040fe20000000068 */
[C---:B------:R-:W-:Y:S01]  /*f830*/  FFMA R97, R24.reuse, R42, R97 ;  /* 0x0000002a18617223 */ /* 0x040fe20000000061 */
[----:B------:R-:W-:-:S02]  /*f840*/  FFMA R24, R24, R43, R38 ;  /* 0x0000002b18187223 */ /* 0x000fc40000000026 */
[----:B------:R-:W0:Y:S01]  /*f850*/  LDS.128 R36, [R94+0x2900] ;  /* 0x002900005e247984 */ /* 0x000e220000000c00 */
        /* <DEDUP_REMOVED lines=22> */
[----:B------:R-:W-:Y:S01]  /*f9c0*/  FFMA R117, R20, R42, R117 ;  /* 0x0000002a14757223 */ /* 0x000fe20000000075 */
[----:B----4-:R-:W-:Y:S01]  /*f9d0*/  FFMA R81, R48, R16, R61 ;  /* 0x0000001030517223 */ /* 0x010fe2000000003d */
        /* <DEDUP_REMOVED lines=112> */
[C---:B------:R-:W-:Y:S01]  /*100e0*/  FFMA R44, R55.reuse, R45, R44 ;  /* 0x0000002d372c7223 */ /* 0x040fe2000000002c */
        /* <DEDUP_REMOVED lines=25> */
[----:B-1----:R-:W-:Y:S01]  /*10280*/  FFMA R29, R48, R27, R32 ;  /* 0x0000001b301d7223 */ /* 0x002fe20000000020 */
        /* <DEDUP_REMOVED lines=101> */
[----:B------:R-:W1:Y:S01]  /*108e0*/  LDS.128 R16, [R9+0x7b0] ;  /* 0x0007b00009107984 */ /* 0x000e620000000c00 */
        /* <DEDUP_REMOVED lines=166> */
[----:B0-----:R-:W-:Y:S01]  /*11350*/  FFMA R69, R32, R19, R48 ;  /* 0x0000001320457223 */ /* 0x001fe20000000030 */
        /* <DEDUP_REMOVED lines=54> */
[----:B-1----:R-:W-:Y:S01]  /*116c0*/  FFMA R109, R44, R39, R109 ;  /* 0x000000272c6d7223 */ /* 0x002fe2000000006d */
[C---:B------:R-:W-:Y:S01]  /*116d0*/  FFMA R76, R39.reuse, R45, R76 ;  /* 0x0000002d274c7223 */ /* 0x040fe2000000004c */
[C---:B------:R-:W-:Y:S01]  /*116e0*/  FFMA R117, R39.reuse, R46, R117 ;  /* 0x0000002e27757223 */ /* 0x040fe20000000075 */
[----:B------:R-:W0:Y:S01]  /*116f0*/  LDS.128 R52, [R94+0x3000] ;  /* 0x003000005e347984 */ /* 0x000e220000000c00 */
[----:B------:R-:W-:-:S03]  /*11700*/  FFMA R26, R39, R47, R36 ;  /* 0x0000002f271a7223 */ /* 0x000fc60000000024 */
[----:B------:R-:W1:Y:S04]  /*11710*/  LDS.128 R32, [R94+0x3010] ;  /* 0x003010005e207984 */ /* 0x000e680000000c00 */
[----:B------:R-:W2:Y:S01]  /*11720*/  LDS.128 R36, [R9+0x1c0] ;  /* 0x0001c00009247984 */ /* 0x000ea20000000c00 */
[-C--:B------:R-:W-:Y:S01]  /*11730*/  FFMA R85, R44, R23.reuse, R85 ;  /* 0x000000172c557223 */ /* 0x080fe20000000055 */
[-C--:B------:R-:W-:Y:S01]  /*11740*/  FFMA R100, R45, R23.reuse, R100 ;  /* 0x000000172d647223 */ /* 0x080fe20000000064 */
[-C--:B------:R-:W-:Y:S01]  /*11750*/  FFMA R111, R46, R23.reuse, R111 ;  /* 0x000000172e6f7223 */ /* 0x080fe2000000006f */
[----:B------:R-:W-:Y:S02]  /*11760*/  FFMA R40, R47, R23, R22 ;  /* 0x000000172f287223 */ /* 0x000fe40000000016 */
[----:B------:R-:W3:Y:S01]  /*11770*/  LDS.128 R20, [R9+0x2c0] ;  /* 0x0002c00009147984 */ /* 0x000ee20000000c00 */
        /* <DEDUP_REMOVED lines=33> */
[----:B------:R-:W-:Y:S01]  /*11990*/  FFMA R28, R28, R35, R26 ;  /* 0x000000231c1c7223 */ /* 0x000fe2000000001a */
[----:B--2---:R-:W-:Y:S01]  /*119a0*/  FFMA R70, R52, R36, R25 ;  /* 0x0000002434467223 */ /* 0x004fe20000000019 */
[----:B------:R-:W0:Y:S04]  /*119b0*/  LDS.128 R16, [R9+0x5c0] ;  /* 0x0005c00009107984 */ /* 0x000e280000000c00 */
[----:B------:R-:W1:Y:S04]  /*119c0*/  LDS.128 R44, [R9+0x6c0] ;  /* 0x0006c000092c7984 */ /* 0x000e680000000c00 */
[----:B------:R-:W2:Y:S01]  /*119d0*/  LDS.128 R24, [R9+0x7c0] ;  /* 0x0007c00009187984 */ /* 0x000ea20000000c00 */
        /* <DEDUP_REMOVED lines=32> */
[-C--:B0-----:R-:W-:Y:S01]  /*11be0*/  FFMA R79, R52, R16.reuse, R57 ;  /* 0x00000010344f7223 */ /* 0x081fe20000000039 */
        /* <DEDUP_REMOVED lines=13> */
[----:B------:R-:W0:Y:S04]  /*11cc0*/  LDS.128 R56, [R94+0x3110] ;  /* 0x003110005e387984 */ /* 0x000e280000000c00 */
[----:B------:R-:W1:Y:S01]  /*11cd0*/  LDS.128 R32, [R94+0x3200] ;  /* 0x003200005e207984 */ /* 0x000e620000000c00 */
        /* <DEDUP_REMOVED lines=158> */
[----:B------:R-:W-:Y:S01]  /*126c0*/  FFMA R92, R31, R55, R92 ;  /* 0x000000371f5c7223 */ /* 0x000fe2000000005c */
        /* <DEDUP_REMOVED lines=39> */
[----:B------:R-:W4:Y:S01]  /*12940*/  LDS.128 R36, [R9+0x3d0] ;  /* 0x0003d00009247984 */ /* 0x000f220000000c00 */
        /* <DEDUP_REMOVED lines=28> */
[----:B------:R-:W0:Y:S04]  /*12b10*/  LDS.128 R12, [R9+0x4d0] ;  /* 0x0004d000090c7984 */ /* 0x000e280000000c00 */
[----:B------:R-:W1:Y:S04]  /*12b20*/  LDS.128 R16, [R9+0x5d0] ;  /* 0x0005d00009107984 */ /* 0x000e680000000c00 */
[----:B------:R-:W2:Y:S04]  /*12b30*/  LDS.128 R32, [R9+0x6d0] ;  /* 0x0006d00009207984 */ /* 0x000ea80000000c00 */
[----:B------:R-:W5:Y:S01]  /*12b40*/  LDS.128 R24, [R9+0x7d0] ;  /* 0x0007d00009187984 */ /* 0x000f620000000c00 */
        /* <DEDUP_REMOVED lines=37> */
[----:B------:R-:W0:Y:S01]  /*12da0*/  LDS.128 R48, [R94+0x3600] ;  /* 0x003600005e307984 */ /* 0x000e220000000c00 */
[----:B------:R-:W-:-:S03]  /*12db0*/  FFMA R12, R16, R59, R64 ;  /* 0x0000003b100c7223 */ /* 0x000fc60000000040 */
        /* <DEDUP_REMOVED lines=47> */
[C---:B-1----:R-:W-:Y:S01]  /*130b0*/  FFMA R109, R64.reuse, R41, R109 ;  /* 0x00000029406d7223 */ /* 0x042fe2000000006d */
[----:B------:R-:W-:Y:S01]  /*130c0*/  FFMA R117, R41, R66, R117 ;  /* 0x0000004229757223 */ /* 0x000fe20000000075 */
[----:B------:R-:W1:Y:S01]  /*130d0*/  LDS.128 R56, [R94+0x3700] ;  /* 0x003700005e387984 */ /* 0x000e620000000c00 */
        /* <DEDUP_REMOVED lines=71> */
[----:B------:R-:W-:Y:S01]  /*13550*/  FFMA R17, R46, R34, R61 ;  /* 0x000000222e117223 */ /* 0x000fe2000000003d */
[----:B-1----:R-:W-:Y:S01]  /*13560*/  FFMA R67, R56, R15, R64 ;  /* 0x0000000f38437223 */ /* 0x002fe20000000040 */
        /* <DEDUP_REMOVED lines=29> */
[----:B------:R-:W-:Y:S01]  /*13740*/  FFMA R65, R56, R39, R62 ;  /* 0x0000002738417223 */ /* 0x000fe2000000003e */
[C---:B------:R-:W-:Y:S01]  /*13750*/  FFMA R57, R58.reuse, R31, R119 ;  /* 0x0000001f3a397223 */ /* 0x040fe20000000077 */
[C---:B------:R-:W-:Y:S01]  /*13760*/  FFMA R38, R59.reuse, R35, R52 ;  /* 0x000000233b267223 */ /* 0x040fe20000000034 */
[-C--:B------:R-:W-:Y:S01]  /*13770*/  FFMA R64, R59, R27.reuse, R54 ;  /* 0x0000001b3b407223 */ /* 0x080fe20000000036 */
[----:B------:R-:W-:Y:S01]  /*13780*/  FFMA R119, R58, R27, R24 ;  /* 0x0000001b3a777223 */ /* 0x000fe20000000018 */
[----:B------:R-:W-:Y:S01]  /*13790*/  LDS.128 R44, [R9+0xe0] ;  /* 0x0000e000092c7984 */ /* 0x000fe20000000c00 */
[----:B------:R-:W-:Y:S01]  /*137a0*/  FFMA R121, R56, R43, R121 ;  /* 0x0000002b38797223 */ /* 0x000fe20000000079 */
[C---:B------:R-:W-:Y:S01]  /*137b0*/  FFMA R120, R43.reuse, R58, R120 ;  /* 0x0000003a2b787223 */ /* 0x040fe20000000078 */
[C---:B------:R-:W-:Y:S01]  /*137c0*/  FFMA R92, R43.reuse, R59, R92 ;  /* 0x0000003b2b5c7223 */ /* 0x040fe2000000005c */
[----:B------:R-:W0:Y:S01]  /*137d0*/  LDS.128 R60, [R94+0x3800] ;  /* 0x003800005e3c7984 */ /* 0x000e220000000c00 */
[----:B--2---:R-:W-:Y:S01]  /*137e0*/  FFMA R109, R48, R43, R109 ;  /* 0x0000002b306d7223 */ /* 0x004fe2000000006d */
[C---:B------:R-:W-:Y:S01]  /*137f0*/  FFMA R76, R43.reuse, R49, R76 ;  /* 0x000000312b4c7223 */ /* 0x040fe2000000004c */
[C---:B------:R-:W-:Y:S01]  /*13800*/  FFMA R117, R43.reuse, R50, R117 ;  /* 0x000000322b757223 */ /* 0x040fe20000000075 */
[----:B------:R-:W1:Y:S01]  /*13810*/  LDS.128 R52, [R94+0x3810] ;  /* 0x003810005e347984 */ /* 0x000e620000000c00 */
[----:B------:R-:W-:-:S03]  /*13820*/  FFMA R24, R43, R51, R40 ;  /* 0x000000332b187223 */ /* 0x000fc60000000028 */
[----:B------:R-:W2:Y:S01]  /*13830*/  LDS.128 R40, [R9+0x1e0] ;  /* 0x0001e00009287984 */ /* 0x000ea20000000c00 */
[C---:B------:R-:W-:Y:S01]  /*13840*/  FFMA R69, R56.reuse, R19, R66 ;  /* 0x0000001338457223 */ /* 0x040fe20000000042 */
[C---:B------:R-:W-:Y:S01]  /*13850*/  FFMA R33, R56.reuse, R31, R32 ;  /* 0x0000001f38217223 */ /* 0x040fe20000000020 */
[-C--:B------:R-:W-:Y:S01]  /*13860*/  FFMA R37, R56, R23.reuse, R36 ;  /* 0x0000001738257223 */ /* 0x080fe20000000024 */
[C---:B------:R-:W-:Y:S01]  /*13870*/  FFMA R105, R58.reuse, R23, R122 ;  /* 0x000000173a697223 */ /* 0x040fe2000000007a */
        /* <DEDUP_REMOVED lines=35> */
[----:B------:R-:W0:Y:S01]  /*13ab0*/  LDS.128 R16, [R9+0x5e0] ;  /* 0x0005e00009107984 */ /* 0x000e220000000c00 */
[C---:B------:R-:W-:Y:S01]  /*13ac0*/  FFMA R120, R44.reuse, R62, R120 ;  /* 0x0000003e2c787223 */ /* 0x040fe20000000078 */
[C---:B------:R-:W-:Y:S01]  /*13ad0*/  FFMA R92, R44.reuse, R63, R92 ;  /* 0x0000003f2c5c7223 */ /* 0x040fe2000000005c */
[C---:B-1----:R-:W-:Y:S01]  /*13ae0*/  FFMA R109, R44.reuse, R52, R109 ;  /* 0x000000342c6d7223 */ /* 0x042fe2000000006d */
[----:B------:R-:W1:Y:S01]  /*13af0*/  LDS.128 R12, [R9+0x4e0] ;  /* 0x0004e000090c7984 */ /* 0x000e620000000c00 */
[C---:B------:R-:W-:Y:S01]  /*13b00*/  FFMA R76, R44.reuse, R53, R76 ;  /* 0x000000352c4c7223 */ /* 0x040fe2000000004c */
[----:B------:R-:W-:Y:S01]  /*13b10*/  FFMA R117, R44, R54, R117 ;  /* 0x000000362c757223 */ /* 0x000fe20000000075 */
[----:B------:R-:W-:Y:S01]  /*13b20*/  FFMA R79, R56, R27, R82 ;  /* 0x0000001b384f7223 */ /* 0x000fe20000000052 */
[C---:B------:R-:W-:Y:S01]  /*13b30*/  FFMA R98, R49.reuse, R35, R98 ;  /* 0x0000002331627223 */ /* 0x040fe20000000062 */
[-C--:B------:R-:W-:Y:S01]  /*13b40*/  FFMA R48, R48, R27.reuse, R25 ;  /* 0x0000001b30307223 */ /* 0x080fe20000000019 */
[-C--:B------:R-:W-:Y:S01]  /*13b50*/  FFMA R102, R49, R27.reuse, R102 ;  /* 0x0000001b31667223 */ /* 0x080fe20000000066 */
[-C--:B------:R-:W-:Y:S01]  /*13b60*/  FFMA R73, R50, R27.reuse, R73 ;  /* 0x0000001b32497223 */ /* 0x080fe20000000049 */
[C---:B------:R-:W-:Y:S01]  /*13b70*/  FFMA R78, R51.reuse, R27, R78 ;  /* 0x0000001b334e7223 */ /* 0x040fe2000000004e */
[----:B------:R-:W-:Y:S01]  /*13b80*/  FFMA R44, R44, R55, R24 ;  /* 0x000000372c2c7223 */ /* 0x000fe20000000018 */
[----:B------:R-:W-:Y:S01]  /*13b90*/  FFMA R77, R56, R35, R80 ;  /* 0x00000023384d7223 */ /* 0x000fe20000000050 */
[----:B------:R-:W5:Y:S01]  /*13ba0*/  LDS.128 R24, [R9+0x6e0] ;  /* 0x0006e00009187984 */ /* 0x000f620000000c00 */
        /* <DEDUP_REMOVED lines=9> */
[----:B------:R-:W2:Y:S04]  /*13c40*/  LDS.128 R56, [R9+0x7e0] ;  /* 0x0007e00009387984 */ /* 0x000ea80000000c00 */
        /* <DEDUP_REMOVED lines=17> */
[C---:B0-----:R-:W-:Y:S01]  /*13d60*/  FFMA R51, R60.reuse, R16, R69 ;  /* 0x000000103c337223 */ /* 0x041fe20000000045 */
        /* <DEDUP_REMOVED lines=23> */
[-C--:B--2---:R-:W-:Y:S01]  /*13ee0*/  FFMA R60, R60, R56.reuse, R79 ;  /* 0x000000383c3c7223 */ /* 0x084fe2000000004f */
[C---:B------:R-:W-:Y:S01]  /*13ef0*/  FFMA R24, R56.reuse, R61, R99 ;  /* 0x0000003d38187223 */ /* 0x040fe20000000063 */
[----:B------:R-:W0:Y:S01]  /*13f00*/  LDS.128 R36, [R94+0x3910] ;  /* 0x003910005e247984 */ /* 0x000e220000000c00 */
[----:B------:R-:W-:Y:S01]  /*13f10*/  FFMA R102, R56, R53, R102 ;  /* 0x0000003538667223 */ /* 0x000fe20000000066 */
[----:B------:R-:W-:Y:S01]  /*13f20*/  FFMA R61, R52, R56, R48 ;  /* 0x00000038343d7223 */ /* 0x000fe20000000030 */
        /* <DEDUP_REMOVED lines=71> */
[----:B------:R-:W0:Y:S01]  /*143a0*/  LDS.128 R36, [R94+0x3b00] ;  /* 0x003b00005e247984 */ /* 0x000e220000000c00 */
[----:B------:R-:W-:-:S03]  /*143b0*/  FFMA R28, R48, R22, R55 ;  /* 0x00000016301c7223 */ /* 0x000fc60000000037 */
[----:B------:R-:W1:Y:S01]  /*143c0*/  LDS.128 R52, [R94+0x3b10] ;  /* 0x003b10005e347984 */ /* 0x000e620000000c00 */
[C---:B------:R-:W-:Y:S01]  /*143d0*/  FFMA R121, R48.reuse, R46, R121 ;  /* 0x0000002e30797223 */ /* 0x040fe20000000079 */
[C---:B------:R-:W-:Y:S01]  /*143e0*/  FFMA R56, R48.reuse, R30, R63 ;  /* 0x0000001e30387223 */ /* 0x040fe2000000003f */
[C---:B------:R-:W-:Y:S01]  /*143f0*/  FFMA R60, R48.reuse, R14, R69 ;  /* 0x0000000e303c7223 */ /* 0x040fe20000000045 */
[C---:B------:R-:W-:Y:S01]  /*14400*/  FFMA R62, R48.reuse, R18, R79 ;  /* 0x00000012303e7223 */ /* 0x040fe2000000004f */
[C---:B------:R-:W-:Y:S01]  /*14410*/  FFMA R70, R48.reuse, R26, R77 ;  /* 0x0000001a30467223 */ /* 0x040fe2000000004d */
[-C--:B------:R-:W-:Y:S01]  /*14420*/  FFMA R48, R48, R58.reuse, R81 ;  /* 0x0000003a30307223 */ /* 0x080fe20000000051 */
[C---:B------:R-:W-:Y:S01]  /*14430*/  FFMA R64, R51.reuse, R58, R64 ;  /* 0x0000003a33407223 */ /* 0x040fe20000000040 */
[----:B------:R-:W-:Y:S01]  /*14440*/  FFMA R12, R51, R18, R12 ;  /* 0x00000012330c7223 */ /* 0x000fe2000000000c */
[C---:B--2---:R-:W-:Y:S01]  /*14450*/  FFMA R44, R46.reuse, R35, R44 ;  /* 0x000000232e2c7223 */ /* 0x044fe2000000002c */
[C---:B------:R-:W-:Y:S01]  /*14460*/  FFMA R96, R46.reuse, R49, R83 ;  /* 0x000000312e607223 */ /* 0x040fe20000000053 */
[C---:B------:R-:W-:Y:S01]  /*14470*/  FFMA R124, R46.reuse, R50, R107 ;  /* 0x000000322e7c7223 */ /* 0x040fe2000000006b */
[----:B------:R-:W-:Y:S01]  /*14480*/  FFMA R92, R46, R51, R92 ;  /* 0x000000332e5c7223 */ /* 0x000fe2000000005c */
[----:B------:R-:W-:Y:S01]  /*14490*/  FFMA R109, R32, R46, R109 ;  /* 0x0000002e206d7223 */ /* 0x000fe2000000006d */
[C---:B------:R-:W-:Y:S01]  /*144a0*/  FFMA R76, R46.reuse, R33, R76 ;  /* 0x000000212e4c7223 */ /* 0x040fe2000000004c */
[----:B------:R-:W-:Y:S01]  /*144b0*/  FFMA R117, R46, R34, R117 ;  /* 0x000000222e757223 */ /* 0x000fe20000000075 */
        /* <DEDUP_REMOVED lines=20> */
[----:B0-----:R-:W-:Y:S01]  /*14600*/  FFMA R21, R36, R31, R56 ;  /* 0x0000001f24157223 */ /* 0x001fe20000000038 */
[C---:B------:R-:W-:Y:S01]  /*14610*/  FFMA R103, R50.reuse, R26, R103 ;  /* 0x0000001a32677223 */ /* 0x040fe20000000067 */
[----:B------:R-:W-:Y:S01]  /*14620*/  FFMA R20, R50, R58, R20 ;  /* 0x0000003a32147223 */ /* 0x000fe20000000014 */
[C---:B------:R-:W-:Y:S01]  /*14630*/  FFMA R84, R51.reuse, R42, R84 ;  /* 0x0000002a33547223 */ /* 0x040fe20000000054 */
[C---:B------:R-:W-:Y:S01]  /*14640*/  FFMA R72, R51.reuse, R30, R72 ;  /* 0x0000001e33487223 */ /* 0x040fe20000000048 */
[C---:B------:R-:W-:Y:S01]  /*14650*/  FFMA R74, R51.reuse, R14, R74 ;  /* 0x0000000e334a7223 */ /* 0x040fe2000000004a */
[----:B------:R-:W-:Y:S01]  /*14660*/  FFMA R16, R51, R26, R16 ;  /* 0x0000001a33107223 */ /* 0x000fe20000000010 */
[----:B------:R-:W-:Y:S01]  /*14670*/  FFMA R22, R35, R22, R66 ;  /* 0x0000001623167223 */ /* 0x000fe20000000042 */
        /* <DEDUP_REMOVED lines=17> */
[----:B------:R-:W1:Y:S04]  /*14790*/  LDS.128 R64, [R94+0x3c10] ;  /* 0x003c10005e407984 */ /* 0x000e680000000c00 */
[----:B------:R-:W2:Y:S01]  /*147a0*/  LDS.128 R44, [R9+0x1f0] ;  /* 0x0001f000092c7984 */ /* 0x000ea20000000c00 */
[-C--:B------:R-:W-:Y:S01]  /*147b0*/  FFMA R40, R35, R42.reuse, R40 ;  /* 0x0000002a23287223 */ /* 0x080fe20000000028 */
[-C--:B------:R-:W-:Y:S01]  /*147c0*/  FFMA R85, R32, R42.reuse, R85 ;  /* 0x0000002a20557223 */ /* 0x080fe20000000055 */
[CC--:B------:R-:W-:Y:S01]  /*147d0*/  FFMA R100, R33.reuse, R42.reuse, R100 ;  /* 0x0000002a21647223 */ /* 0x0c0fe20000000064 */
        /* <DEDUP_REMOVED lines=20> */
[-C--:B------:R-:W-:Y:S01]  /*14920*/  FFMA R100, R53, R43.reuse, R100 ;  /* 0x0000002b35647223 */ /* 0x080fe20000000064 */
[-C--:B------:R-:W-:Y:S01]  /*14930*/  FFMA R111, R54, R43.reuse, R111 ;  /* 0x0000002b366f7223 */ /* 0x080fe2000000006f */
[----:B------:R-:W-:Y:S01]  /*14940*/  FFMA R58, R55, R43, R40 ;  /* 0x0000002b373a7223 */ /* 0x000fe20000000028 */
        /* <DEDUP_REMOVED lines=18> */
[----:B------:R-:W3:Y:S01]  /*14a70*/  LDS.128 R40, [R9+0x2f0] ;  /* 0x0002f00009287984 */ /* 0x000ee20000000c00 */
        /* <DEDUP_REMOVED lines=14> */
[----:B------:R-:W-:Y:S01]  /*14b60*/  FFMA R70, R54, R59, R29 ;  /* 0x0000003b36467223 */ /* 0x000fe2000000001d */
[-C--:B------:R-:W-:Y:S01]  /*14b70*/  FFMA R11, R52, R27.reuse, R11 ;  /* 0x0000001b340b7223 */ /* 0x080fe2000000000b */
[-C--:B------:R-:W-:Y:S01]  /*14b80*/  FFMA R98, R53, R27.reuse, R98 ;  /* 0x0000001b35627223 */ /* 0x080fe20000000062 */
[-C--:B------:R-:W-:Y:S01]  /*14b90*/  FFMA R19, R54, R27.reuse, R25 ;  /* 0x0000001b36137223 */ /* 0x080fe20000000019 */
[----:B------:R-:W-:Y:S01]  /*14ba0*/  FFMA R80, R55, R27, R80 ;  /* 0x0000001b37507223 */ /* 0x000fe20000000050 */
[----:B------:R-:W5:Y:S01]  /*14bb0*/  LDS.128 R28, [R9+0x5f0] ;  /* 0x0005f000091c7984 */ /* 0x000f620000000c00 */
[-C--:B------:R-:W-:Y:S01]  /*14bc0*/  FFMA R115, R52, R15.reuse, R115 ;  /* 0x0000000f34737223 */ /* 0x080fe20000000073 */
[-C--:B------:R-:W-:Y:S01]  /*14bd0*/  FFMA R8, R53, R15.reuse, R8 ;  /* 0x0000000f35087223 */ /* 0x080fe20000000008 */
[-C--:B------:R-:W-:Y:S01]  /*14be0*/  FFMA R123, R54, R15.reuse, R123 ;  /* 0x0000000f367b7223 */ /* 0x080fe2000000007b */
[----:B------:R-:W-:Y:S01]  /*14bf0*/  FFMA R88, R55, R15, R88 ;  /* 0x0000000f37587223 */ /* 0x000fe20000000058 */
[-C--:B------:R-:W-:Y:S01]  /*14c00*/  FFMA R81, R52, R59.reuse, R81 ;  /* 0x0000003b34517223 */ /* 0x080fe20000000051 */
[-C--:B------:R-:W-:Y:S01]  /*14c10*/  FFMA R102, R53, R59.reuse, R102 ;  /* 0x0000003b35667223 */ /* 0x080fe20000000066 */
[----:B------:R-:W-:Y:S01]  /*14c20*/  FFMA R78, R55, R59, R78 ;  /* 0x0000003b374e7223 */ /* 0x000fe2000000004e */
[----:B------:R-:W5:Y:S01]  /*14c30*/  LDS.128 R24, [R9+0x6f0] ;  /* 0x0006f00009187984 */ /* 0x000f620000000c00 */
[C---:B0-----:R-:W-:Y:S01]  /*14c40*/  FFMA R121, R48.reuse, R60, R121 ;  /* 0x0000003c30797223 */ /* 0x041fe20000000079 */
[----:B------:R-:W-:-:S02]  /*14c50*/  FFMA R96, R48, R61, R96 ;  /* 0x0000003d30607223 */ /* 0x000fc40000000060 */
[----:B------:R-:W0:Y:S01]  /*14c60*/  LDS.128 R52, [R9+0x7f0] ;  /* 0x0007f00009347984 */ /* 0x000e220000000c00 */
[C---:B------:R-:W-:Y:S01]  /*14c70*/  FFMA R124, R48.reuse, R62, R124 ;  /* 0x0000003e307c7223 */ /* 0x040fe2000000007c */
[C---:B------:R-:W-:Y:S01]  /*14c80*/  FFMA R92, R48.reuse, R63, R92 ;  /* 0x0000003f305c7223 */ /* 0x040fe2000000005c */
[C---:B-1----:R-:W-:Y:S01]  /*14c90*/  FFMA R109, R48.reuse, R64, R109 ;  /* 0x00000040306d7223 */ /* 0x042fe2000000006d */
[C---:B------:R-:W-:Y:S01]  /*14ca0*/  FFMA R76, R48.reuse, R65, R76 ;  /* 0x00000041304c7223 */ /* 0x040fe2000000004c */
[C---:B------:R-:W-:Y:S01]  /*14cb0*/  FFMA R117, R48.reuse, R66, R117 ;  /* 0x0000004230757223 */ /* 0x040fe20000000075 */
[----:B------:R-:W-:Y:S01]  /*14cc0*/  FFMA R48, R48, R67, R12 ;  /* 0x0000004330307223 */ /* 0x000fe2000000000c */
[----:B--2---:R-:W-:Y:S02]  /*14cd0*/  FFMA R59, R44, R62, R14 ;  /* 0x0000003e2c3b7223 */ /* 0x004fe4000000000e */
[----:B------:R-:W1:Y:S01]  /*14ce0*/  LDS.128 R12, [R94+0x3d00] ;  /* 0x003d00005e0c7984 */ /* 0x000e620000000c00 */
        /* <DEDUP_REMOVED lines=40> */
[----:B------:R-:W-:Y:S01]  /*14f70*/  FFMA R17, R60, R24, R77 ;  /* 0x000000183c117223 */ /* 0x000fe2000000004d */
[----:B------:R-:W-:Y:S01]  /*14f80*/  FFMA R18, R24, R62, R103 ;  /* 0x0000003e18127223 */ /* 0x000fe20000000067 */
[-C--:B0-----:R-:W-:Y:S01]  /*14f90*/  FFMA R16, R52, R61.reuse, R105 ;  /* 0x0000003d34107223 */ /* 0x081fe20000000069 */
[----:B------:R-:W-:Y:S01]  /*14fa0*/  FFMA R21, R64, R24, R11 ;  /* 0x0000001840157223 */ /* 0x000fe2000000000b */
[----:B------:R-:W-:Y:S01]  /*14fb0*/  FFMA R99, R24, R61, R99 ;  /* 0x0000003d18637223 */ /* 0x000fe20000000063 */
[----:B------:R-:W-:Y:S01]  /*14fc0*/  FFMA R60, R60, R52, R79 ;  /* 0x000000343c3c7223 */ /* 0x000fe2000000004f */
[----:B------:R-:W0:Y:S01]  /*14fd0*/  LDS.128 R8, [R94+0x3d10] ;  /* 0x003d10005e087984 */ /* 0x000e220000000c00 */
[C---:B------:R-:W-:Y:S01]  /*14fe0*/  FFMA R62, R52.reuse, R62, R20 ;  /* 0x0000003e343e7223 */ /* 0x040fe20000000014 */
[----:B------:R-:W-:Y:S01]  /*14ff0*/  FFMA R56, R52, R63, R56 ;  /* 0x0000003f34387223 */ /* 0x000fe20000000038 */
[C---:B------:R-:W-:Y:S01]  /*15000*/  FFMA R98, R24.reuse, R65, R98 ;  /* 0x0000004118627223 */ /* 0x040fe20000000062 */
[C---:B------:R-:W-:Y:S01]  /*15010*/  FFMA R57, R24.reuse, R66, R19 ;  /* 0x0000004218397223 */ /* 0x040fe20000000013 */
[----:B------:R-:W-:Y:S01]  /*15020*/  FFMA R80, R24, R67, R80 ;  /* 0x0000004318507223 */ /* 0x000fe20000000050 */
[----:B-1----:R-:W-:Y:S01]  /*15030*/  FFMA R77, R12, R29, R69 ;  /* 0x0000001d0c4d7223 */ /* 0x002fe20000000045 */
[----:B------:R-:W-:Y:S01]  /*15040*/  FFMA R78, R52, R67, R78 ;  /* 0x00000043344e7223 */ /* 0x000fe2000000004e */
[----:B------:R-:W-:Y:S01]  /*15050*/  FFMA R69, R12, R25, R17 ;  /* 0x000000190c457223 */ /* 0x000fe20000000011 */
[----:B------:R-:W-:Y:S01]  /*15060*/  FFMA R103, R13, R53, R16 ;  /* 0x000000350d677223 */ /* 0x000fe20000000010 */
[----:B------:R-:W-:Y:S01]  /*15070*/  FFMA R24, R14, R25, R18 ;  /* 0x000000190e187223 */ /* 0x000fe20000000012 */
[----:B------:R-:W-:Y:S01]  /*15080*/  FFMA R102, R52, R65, R102 ;  /* 0x0000004134667223 */ /* 0x000fe20000000066 */
[C---:B------:R-:W-:Y:S01]  /*15090*/  FFMA R67, R12.reuse, R37, R40 ;  /* 0x000000250c437223 */ /* 0x040fe20000000028 */
[----:B------:R-:W-:Y:S01]  /*150a0*/  FFMA R73, R12, R33, R36 ;  /* 0x000000210c497223 */ /* 0x000fe20000000024 */
[----:B------:R-:W-:Y:S01]  /*150b0*/  FFMA R20, R14, R29, R101 ;  /* 0x0000001d0e147223 */ /* 0x000fe20000000065 */
[----:B------:R-:W1:Y:S01]  /*150c0*/  LDS.128 R16, [R94+0x3e00] ;  /* 0x003e00005e107984 */ /* 0x000e620000000c00 */
        /* <DEDUP_REMOVED lines=26> */
[----:B------:R-:W-:Y:S01]  /*15270*/  FFMA R61, R52, R66, R70 ;  /* 0x00000042343d7223 */ /* 0x000fe20000000046 */
[----:B------:R-:W-:Y:S01]  /*15280*/  FFMA R81, R64, R52, R81 ;  /* 0x0000003440517223 */ /* 0x000fe20000000051 */
        /* <DEDUP_REMOVED lines=15> */
[CC--:B------:R-:W-:Y:S01]  /*15380*/  FFMA R125, R10.reuse, R37.reuse, R125 ;  /* 0x000000250a7d7223 */ /* 0x0c0fe2000000007d */
[----:B------:R-:W-:Y:S01]  /*15390*/  FFMA R86, R11, R37, R86 ;  /* 0x000000250b567223 */ /* 0x000fe20000000056 */
[C---:B------:R-:W-:Y:S01]  /*153a0*/  FFMA R123, R10.reuse, R33, R123 ;  /* 0x000000210a7b7223 */ /* 0x040fe2000000007b */
[C---:B------:R-:W-:Y:S01]  /*153b0*/  FFMA R23, R10.reuse, R29, R23 ;  /* 0x0000001d0a177223 */ /* 0x040fe20000000017 */
[----:B------:R-:W-:Y:S01]  /*153c0*/  FFMA R68, R10, R25, R57 ;  /* 0x000000190a447223 */ /* 0x000fe20000000039 */
[CC--:B------:R-:W-:Y:S01]  /*153d0*/  FFMA R115, R8.reuse, R33.reuse, R115 ;  /* 0x0000002108737223 */ /* 0x0c0fe20000000073 */
[-C--:B------:R-:W-:Y:S01]  /*153e0*/  FFMA R120, R9, R33.reuse, R120 ;  /* 0x0000002109787223 */ /* 0x080fe20000000078 */
[----:B------:R-:W-:Y:S01]  /*153f0*/  FFMA R66, R11, R33, R88 ;  /* 0x000000210b427223 */ /* 0x000fe20000000058 */
[CC--:B------:R-:W-:Y:S01]  /*15400*/  FFMA R71, R8.reuse, R29.reuse, R71 ;  /* 0x0000001d08477223 */ /* 0x0c0fe20000000047 */
[C---:B------:R-:W-:Y:S01]  /*15410*/  FFMA R70, R9.reuse, R29, R90 ;  /* 0x0000001d09467223 */ /* 0x040fe2000000005a */
[-C--:B------:R-:W-:Y:S01]  /*15420*/  FFMA R21, R8, R25.reuse, R21 ;  /* 0x0000001908157223 */ /* 0x080fe20000000015 */
[-C--:B------:R-:W-:Y:S01]  /*15430*/  FFMA R98, R9, R25.reuse, R98 ;  /* 0x0000001909627223 */ /* 0x080fe20000000062 */
[----:B------:R-:W-:Y:S01]  /*15440*/  FFMA R92, R11, R25, R80 ;  /* 0x000000190b5c7223 */ /* 0x000fe20000000050 */
[-C--:B------:R-:W-:Y:S01]  /*15450*/  FFMA R102, R9, R53.reuse, R102 ;  /* 0x0000003509667223 */ /* 0x080fe20000000066 */
[-C--:B------:R-:W-:Y:S01]  /*15460*/  FFMA R10, R10, R53.reuse, R61 ;  /* 0x000000350a0a7223 */ /* 0x080fe2000000003d */
[----:B-1----:R-:W-:Y:S01]  /*15470*/  FFMA R37, R16, R46, R63 ;  /* 0x0000002e10257223 */ /* 0x002fe2000000003f */
        /* <DEDUP_REMOVED lines=10> */
[-C--:B------:R-:W-:Y:S01]  /*15520*/  FFMA R106, R17, R46.reuse, R106 ;  /* 0x0000002e116a7223 */ /* 0x080fe2000000006a */
[-C--:B------:R-:W-:Y:S01]  /*15530*/  FFMA R53, R18, R46.reuse, R59 ;  /* 0x0000002e12357223 */ /* 0x080fe2000000003b */
[-C--:B------:R-:W-:Y:S01]  /*15540*/  FFMA R84, R19, R46.reuse, R84 ;  /* 0x0000002e13547223 */ /* 0x080fe20000000054 */
[-C--:B--2---:R-:W-:Y:S01]  /*15550*/  FFMA R16, R12, R46.reuse, R49 ;  /* 0x0000002e0c107223 */ /* 0x084fe20000000031 */
[-C--:B------:R-:W-:Y:S01]  /*15560*/  FFMA R100, R13, R46.reuse, R100 ;  /* 0x0000002e0d647223 */ /* 0x080fe20000000064 */
[----:B------:R-:W-:Y:S01]  /*15570*/  FFMA R111, R14, R46, R111 ;  /* 0x0000002e0e6f7223 */ /* 0x000fe2000000006f */
[----:B------:R-:W-:Y:S01]  /*15580*/  FFMA R90, R19, R54, R56 ;  /* 0x00000036135a7223 */ /* 0x000fe20000000038 */
[----:B------:R-:W-:-:S02]  /*15590*/  FFMA R46, R15, R46, R58 ;  /* 0x0000002e0f2e7223 */ /* 0x000fc4000000003a */
[----:B------:R-:W1:Y:S01]  /*155a0*/  LDS.128 R56, [R94+0x3f00] ;  /* 0x003f00005e387984 */ /* 0x000e620000000c00 */
[C---:B------:R-:W-:Y:S01]  /*155b0*/  FFMA R78, R17.reuse, R38, R89 ;  /* 0x00000026114e7223 */ /* 0x040fe20000000059 */
        /* <DEDUP_REMOVED lines=12> */
[C---:B------:R-:W-:Y:S01]  /*15680*/  FFMA R18, R50.reuse, R14, R117 ;  /* 0x0000000e32127223 */ /* 0x040fe20000000075 */
        /* <DEDUP_REMOVED lines=22> */
[----:B------:R-:W-:Y:S01]  /*157f0*/  FFMA R30, R15, R30, R82 ;  /* 0x0000001e0f1e7223 */ /* 0x000fe20000000052 */
[C---:B------:R-:W-:Y:S01]  /*15800*/  FFMA R82, R12.reuse, R26, R21 ;  /* 0x0000001a0c527223 */ /* 0x040fe20000000015 */
[----:B------:R-:W-:Y:S01]  /*15810*/  FFMA R8, R12, R54, R8 ;  /* 0x000000360c087223 */ /* 0x000fe20000000008 */
[-C--:B------:R-:W-:Y:S01]  /*15820*/  FFMA R44, R17, R26.reuse, R99 ;  /* 0x0000001a112c7223 */ /* 0x080fe20000000063 */
        /* <DEDUP_REMOVED lines=40> */
[----:B-1----:R-:W-:Y:S01]  /*15ab0*/  FFMA R91, R57, R43, R80 ;  /* 0x0000002b395b7223 */ /* 0x002fe20000000050 */
[C---:B------:R-:W-:Y:S01]  /*15ac0*/  FFMA R121, R56.reuse, R51, R121 ;  /* 0x0000003338797223 */ /* 0x040fe20000000079 */
[C---:B------:R-:W-:Y:S01]  /*15ad0*/  FFMA R88, R51.reuse, R57, R88 ;  /* 0x0000003933587223 */ /* 0x040fe20000000058 */
[C---:B------:R-:W-:Y:S01]  /*15ae0*/  FFMA R123, R51.reuse, R58, R105 ;  /* 0x0000003a337b7223 */ /* 0x040fe20000000069 */
[----:B------:R-:W-:Y:S01]  /*15af0*/  FFMA R92, R51, R59, R24 ;  /* 0x0000003b335c7223 */ /* 0x000fe20000000018 */
[-C--:B------:R-:W-:Y:S01]  /*15b00*/  FFMA R63, R56, R47.reuse, R37 ;  /* 0x0000002f383f7223 */ /* 0x080fe20000000025 */
[-C--:B------:R-:W-:Y:S01]  /*15b10*/  FFMA R111, R57, R47.reuse, R106 ;  /* 0x0000002f396f7223 */ /* 0x080fe2000000006a */
[-C--:B------:R-:W-:Y:S01]  /*15b20*/  FFMA R113, R58, R47.reuse, R53 ;  /* 0x0000002f3a717223 */ /* 0x080fe20000000035 */
[C---:B------:R-:W-:Y:S01]  /*15b30*/  FFMA R84, R59.reuse, R47, R84 ;  /* 0x0000002f3b547223 */ /* 0x040fe20000000054 */
[-C--:B------:R-:W-:Y:S01]  /*15b40*/  FFMA R101, R56, R43.reuse, R33 ;  /* 0x0000002b38657223 */ /* 0x080fe20000000021 */
[-C--:B------:R-:W-:Y:S01]  /*15b50*/  FFMA R97, R58, R43.reuse, R45 ;  /* 0x0000002b3a617223 */ /* 0x080fe2000000002d */
[----:B------:R-:W-:Y:S01]  /*15b60*/  FFMA R80, R59, R43, R108 ;  /* 0x0000002b3b507223 */ /* 0x000fe2000000006c */
[----:B------:R-:W-:Y:S01]  /*15b70*/  BAR.SYNC.DEFER_BLOCKING 0x0 ;  /* 0x0000000000007b1d */ /* 0x000fe20000010000 */
        /* <DEDUP_REMOVED lines=20> */
[----:B------:R-:W-:Y:S06]  /*15cc0*/  @P0 BRA `(.L_x_21) ;  /* 0xfffffea400c40947 */ /* 0x000fec000383ffff */
.L_x_20:
[----:B------:R-:W1:Y:S01]  /*15cd0*/  S2R R5, SR_CTAID.X ;  /* 0x0000000000057919 */ /* 0x000e620000002500 */
[----:B------:R-:W2:Y:S01]  /*15ce0*/  LDCU.64 UR14, c[0x0][0x398] ;  /* 0x00007300ff0e77ac */ /* 0x000ea20008000a00 */
[----:B------:R-:W3:Y:S01]  /*15cf0*/  S2R R3, SR_CTAID.Y ;  /* 0x0000000000037919 */ /* 0x000ee20000002600 */
[----:B------:R-:W4:Y:S01]  /*15d00*/  LDCU.64 UR4, c[0x0][0x390] ;  /* 0x00007200ff0477ac */ /* 0x000f220008000a00 */
[----:B-1----:R-:W-:Y:S02]  /*15d10*/  LEA R5, R5, R2, 0x3 ;  /* 0x0000000205057211 */ /* 0x002fe400078e18ff */
[----:B---3--:R-:W-:Y:S02]  /*15d20*/  LEA R3, R3, R0, 0x3 ;  /* 0x0000000003037211 */ /* 0x008fe400078e18ff */
[----:B------:R-:W-:Y:S02]  /*15d30*/  SHF.L.U32 R0, R5, 0x3, RZ ;  /* 0x0000000305007819 */ /* 0x000fe400000006ff */
[----:B------:R-:W-:-:S02]  /*15d40*/  SHF.L.U32 R9, R3, 0x3, RZ ;  /* 0x0000000303097819 */ /* 0x000fc400000006ff */
[C---:B--2---:R-:W-:Y:S02]  /*15d50*/  ISETP.GE.AND P5, PT, R0.reuse, UR15, PT ;  /* 0x0000000f00007c0c */ /* 0x044fe4000bfa6270 */
[C---:B------:R-:W-:Y:S01]  /*15d60*/  ISETP.GE.AND P6, PT, R9.reuse, UR14, PT ;  /* 0x0000000e09007c0c */ /* 0x040fe2000bfc6270 */
[C---:B------:R-:W-:Y:S01]  /*15d70*/  IMAD R7, R9.reuse, UR15, RZ ;  /* 0x0000000f09077c24 */ /* 0x040fe2000f8e02ff */
[----:B------:R-:W-:Y:S02]  /*15d80*/  ISETP.GE.OR P0, PT, R9, UR14, P5 ;  /* 0x0000000e09007c0c */ /* 0x000fe4000af06670 */
[C---:B------:R-:W-:Y:S02]  /*15d90*/  IADD3 R27, PT, PT, R0.reuse, 0x3, RZ ;  /* 0x00000003001b7810 */ /* 0x040fe40007ffe0ff */
[----:B------:R-:W-:Y:S02]  /*15da0*/  SHF.R.S32.HI R30, RZ, 0x1f, R0 ;  /* 0x0000001fff1e7819 */ /* 0x000fe40000011400 */
[----:B------:R-:W-:-:S02]  /*15db0*/  IADD3 R6, P1, PT, R0, R7, RZ ;  /* 0x0000000700067210 */ /* 0x000fc40007f3e0ff */
[----:B------:R-:W-:Y:S02]  /*15dc0*/  ISETP.GE.OR P2, PT, R27, UR15, P6 ;  /* 0x0000000f1b007c0c */ /* 0x000fe4000b746670 */
[----:B------:R-:W-:Y:S02]  /*15dd0*/  IADD3 R24, PT, PT, R9, 0x1, RZ ;  /* 0x0000000109187810 */ /* 0x000fe40007ffe0ff */
[C---:B------:R-:W-:Y:S01]  /*15de0*/  IADD3 R31, PT, PT, R0.reuse, 0x4, RZ ;  /* 0x00000004001f7810 */ /* 0x040fe20007ffe0ff */
[----:B------:R-:W1:Y:S01]  /*15df0*/  @!P0 LDC.64 R4, c[0x0][0x390] ;  /* 0x0000e400ff048b82 */ /* 0x000e620000000a00 */
[C---:B------:R-:W-:Y:S02]  /*15e00*/  @!P0 IADD3 R3, PT, PT, R0.reuse, R7, RZ ;  /* 0x0000000700038210 */ /* 0x040fe40007ffe0ff */
[C---:B------:R-:W-:Y:S02]  /*15e10*/  IADD3 R32, PT, PT, R0.reuse, 0x5, RZ ;  /* 0x0000000500207810 */ /* 0x040fe40007ffe0ff */
[----:B------:R-:W-:-:S02]  /*15e20*/  IADD3 R28, PT, PT, R0, 0x1, RZ ;  /* 0x00000001001c7810 */ /* 0x000fc40007ffe0ff */
[----:B------:R-:W-:Y:S02]  /*15e30*/  ISETP.GE.OR P3, PT, R24, UR14, P5 ;  /* 0x0000000e18007c0c */ /* 0x000fe4000af66670 */
[----:B------:R-:W-:Y:S02]  /*15e40*/  IADD3 R34, PT, PT, R0, 0x6, RZ ;  /* 0x0000000600227810 */ /* 0x000fe40007ffe0ff */
[----:B------:R-:W-:Y:S02]  /*15e50*/  ISETP.GE.AND P4, PT, R28, UR15, PT ;  /* 0x0000000f1c007c0c */ /* 0x000fe4000bf86270 */
[----:B------:R-:W-:Y:S02]  /*15e60*/  IADD3 R29, PT, PT, R0, 0x2, RZ ;  /* 0x00000002001d7810 */ /* 0x000fe40007ffe0ff */
[----:B------:R-:W-:Y:S02]  /*15e70*/  IADD3 R25, PT, PT, R7, UR15, RZ ;  /* 0x0000000f07197c10 */ /* 0x000fe4000fffe0ff */
[----:B------:R-:W-:Y:S01]  /*15e80*/  IADD3 R36, PT, PT, R9, 0x2, RZ ;  /* 0x0000000209247810 */ /* 0x000fe20007ffe0ff */
[----:B-1----:R-:W-:Y:S01]  /*15e90*/  @!P0 IMAD.WIDE R4, R3, 0x4, R4 ;  /* 0x0000000403048825 */ /* 0x002fe200078e0204 */
[----:B------:R-:W-:-:S02]  /*15ea0*/  LEA.HI.X.SX32 R3, R7, R30, 0x1, P1 ;  /* 0x0000001e07037211 */ /* 0x000fc400008f0eff */
[C---:B----4-:R-:W-:Y:S02]  /*15eb0*/  LEA R2, P1, R6.reuse, UR4, 0x2 ;  /* 0x0000000406027c11 */ /* 0x050fe4000f8210ff */
[----:B0-----:R0:W-:Y:S01]  /*15ec0*/  @!P0 STG.E desc[UR8][R4.64], R121 ;  /* 0x0000007904008986 */ /* 0x0011e2000c101908 */
[----:B------:R-:W-:Y:S02]  /*15ed0*/  ISETP.GE.OR P0, PT, R31, UR15, P6 ;  /* 0x0000000f1f007c0c */ /* 0x000fe4000b706670 */
[----:B------:R-:W-:Y:S02]  /*15ee0*/  LEA.HI.X R3, R6, UR5, R3, 0x2, P1 ;  /* 0x0000000506037c11 */ /* 0x000fe400088f1403 */
[----:B------:R-:W-:Y:S02]  /*15ef0*/  ISETP.GE.OR P1, PT, R32, UR15, P6 ;  /* 0x0000000f20007c0c */ /* 0x000fe4000b726670 */
[----:B------:R-:W-:Y:S01]  /*15f00*/  ISETP.GE.OR P6, PT, R34, UR15, P6 ;  /* 0x0000000f22007c0c */ /* 0x000fe2000b7c6670 */
[----:B------:R-:W-:Y:S01]  /*15f10*/  @!P2 STG.E desc[UR8][R2.64+0xc], R92 ;  /* 0x00000c5c0200a986 */ /* 0x000fe2000c101908 */
[----:B------:R-:W-:-:S02]  /*15f20*/  ISETP.GE.OR P2, PT, R9, UR14, P4 ;  /* 0x0000000e09007c0c */ /* 0x000fc4000a746670 */
[C---:B------:R-:W-:Y:S01]  /*15f30*/  IADD3 R6, PT, PT, R0.reuse, 0x7, RZ ;  /* 0x0000000700067810 */ /* 0x040fe20007ffe0ff */
[----:B0-----:R-:W0:Y:S01]  /*15f40*/  @!P3 LDC.64 R4, c[0x0][0x390] ;  /* 0x0000e400ff04bb82 */ /* 0x001e220000000a00 */
[----:B------:R-:W-:Y:S01]  /*15f50*/  @!P3 IADD3 R7, PT, PT, R0, R25, RZ ;  /* 0x000000190007b210 */ /* 0x000fe20007ffe0ff */
[----:B------:R-:W-:Y:S01]  /*15f60*/  @!P0 STG.E desc[UR8][R2.64+0x10], R109 ;  /* 0x0000106d02008986 */ /* 0x000fe2000c101908 */
[----:B------:R-:W-:-:S03]  /*15f70*/  ISETP.GE.AND P0, PT, R29, UR15, PT ;  /* 0x0000000f1d007c0c */ /* 0x000fc6000bf06270 */
[----:B------:R-:W-:Y:S01]  /*15f80*/  @!P1 STG.E desc[UR8][R2.64+0x14], R82 ;  /* 0x0000145202009986 */ /* 0x000fe2000c101908 */
[----:B------:R-:W-:-:S03]  /*15f90*/  ISETP.GE.AND P1, PT, R6, UR15, PT ;  /* 0x0000000f06007c0c */ /* 0x000fc6000bf26270 */
[----:B------:R-:W-:Y:S01]  /*15fa0*/  @!P6 STG.E desc[UR8][R2.64+0x18], R117 ;  /* 0x000018750200e986 */ /* 0x000fe2000c101908 */
[----:B------:R-:W-:-:S03]  /*15fb0*/  ISETP.GE.OR P6, PT, R9, UR14, P0 ;  /* 0x0000000e09007c0c */ /* 0x000fc600087c6670 */
[----:B------:R-:W-:Y:S01]  /*15fc0*/  @!P2 STG.E desc[UR8][R2.64+0x4], R88 ;  /* 0x000004580200a986 */ /* 0x000fe2000c101908 */
[----:B------:R-:W-:-:S09]  /*15fd0*/  ISETP.GE.OR P2, PT, R9, UR14, P1 ;  /* 0x0000000e09007c0c */ /* 0x000fd20008f46670 */
[----:B------:R-:W-:Y:S01]  /*15fe0*/  @!P6 STG.E desc[UR8][R2.64+0x8], R123 ;  /* 0x0000087b0200e986 */ /* 0x000fe2000c101908 */
[----:B------:R-:W-:Y:S01]  /*15ff0*/  IADD3 R26, P6, PT, R0, R25, RZ ;  /* 0x00000019001a7210 */ /* 0x000fe20007fde0ff */
[----:B0-----:R-:W-:Y:S02]  /*16000*/  @!P3 IMAD.WIDE R4, R7, 0x4, R4 ;  /* 0x000000040704b825 */ /* 0x001fe400078e0204 */
[----:B------:R0:W-:Y:S01]  /*16010*/  @!P2 STG.E desc[UR8][R2.64+0x1c], R86 ;  /* 0x00001c560200a986 */ /* 0x0001e2000c101908 */
[----:B------:R-:W-:Y:S02]  /*16020*/  ISETP.GE.OR P2, PT, R24, UR14, P4 ;  /* 0x0000000e18007c0c */ /* 0x000fe4000a746670 */
[----:B------:R-:W-:Y:S01]  /*16030*/  LEA.HI.X.SX32 R7, R25, R30, 0x1, P6 ;  /* 0x0000001e19077211 */ /* 0x000fe200030f0eff */
[----:B------:R1:W-:Y:S01]  /*16040*/  @!P3 STG.E desc[UR8][R4.64], R63 ;  /* 0x0000003f0400b986 */ /* 0x0003e2000c101908 */
[----:B------:R-:W-:Y:S02]  /*16050*/  LEA R6, P6, R26, UR4, 0x2 ;  /* 0x000000041a067c11 */ /* 0x000fe4000f8c10ff */
[----:B------:R-:W-:-:S02]  /*16060*/  ISETP.GE.AND P3, PT, R27, UR15, PT ;  /* 0x0000000f1b007c0c */ /* 0x000fc4000bf66270 */
[----:B------:R-:W-:Y:S02]  /*16070*/  LEA.HI.X R7, R26, UR5, R7, 0x2, P6 ;  /* 0x000000051a077c11 */ /* 0x000fe4000b0f1407 */
[C---:B------:R-:W-:Y:S02]  /*16080*/  ISETP.GE.OR P6, PT, R24.reuse, UR14, P0 ;  /* 0x0000000e18007c0c */ /* 0x040fe400087c6670 */
[----:B------:R-:W-:Y:S01]  /*16090*/  IADD3 R25, PT, PT, R25, UR15, RZ ;  /* 0x0000000f19197c10 */ /* 0x000fe2000fffe0ff */
[----:B------:R-:W-:Y:S01]  /*160a0*/  @!P2 STG.E desc[UR8][R6.64+0x4], R111 ;  /* 0x0000046f0600a986 */ /* 0x000fe2000c101908 */
[----:B------:R-:W-:Y:S02]  /*160b0*/  ISETP.GE.OR P2, PT, R24, UR14, P3 ;  /* 0x0000000e18007c0c */ /* 0x000fe40009f46670 */
[----:B------:R-:W-:-:S04]  /*160c0*/  IADD3 R33, PT, PT, R25, UR15, RZ ;  /* 0x0000000f19217c10 */ /* 0x000fc8000fffe0ff */
[----:B------:R-:W-:-:S03]  /*160d0*/  IADD3 R35, PT, PT, R33, UR15, RZ ;  /* 0x0000000f21237c10 */ /* 0x000fc6000fffe0ff */
[----:B------:R-:W-:Y:S01]  /*160e0*/  @!P6 STG.E desc[UR8][R6.64+0x8], R113 ;  /* 0x000008710600e986 */ /* 0x000fe2000c101908 */
[----:B------:R-:W-:Y:S02]  /*160f0*/  ISETP.GE.AND P6, PT, R24, UR14, PT ;  /* 0x0000000e18007c0c */ /* 0x000fe4000bfc6270 */
[----:B------:R-:W-:Y:S01]  /*16100*/  IADD3 R37, PT, PT, R35, UR15, RZ ;  /* 0x0000000f23257c10 */ /* 0x000fe2000fffe0ff */
[----:B------:R-:W-:Y:S01]  /*16110*/  @!P2 STG.E desc[UR8][R6.64+0xc], R84 ;  /* 0x00000c540600a986 */ /* 0x000fe2000c101908 */
[----:B------:R-:W-:Y:S02]  /*16120*/  ISETP.GE.OR P2, PT, R31, UR15, P6 ;  /* 0x0000000f1f007c0c */ /* 0x000fe4000b746670 */
[----:B------:R-:W-:-:S04]  /*16130*/  IADD3 R39, PT, PT, R37, UR15, RZ ;  /* 0x0000000f25277c10 */ /* 0x000fc8000fffe0ff */
[----:B------:R-:W-:-:S07]  /*16140*/  IADD3 R41, PT, PT, R39, UR15, RZ ;  /* 0x0000000f27297c10 */ /* 0x000fce000fffe0ff */
[----:B------:R-:W-:Y:S01]  /*16150*/  @!P2 STG.E desc[UR8][R6.64+0x10], R79 ;  /* 0x0000104f0600a986 */ /* 0x000fe2000c101908 */
[----:B------:R-:W-:Y:S02]  /*16160*/  ISETP.GE.OR P2, PT, R32, UR15, P6 ;  /* 0x0000000f20007c0c */ /* 0x000fe4000b746670 */
[----:B------:R-:W-:-:S11]  /*16170*/  ISETP.GE.OR P6, PT, R34, UR15, P6 ;  /* 0x0000000f22007c0c */ /* 0x000fd6000b7c6670 */
[----:B------:R-:W-:Y:S01]  /*16180*/  @!P2 STG.E desc[UR8][R6.64+0x14], R60 ;  /* 0x0000143c0600a986 */ /* 0x000fe2000c101908 */
[----:B------:R-:W-:-:S03]  /*16190*/  ISETP.GE.OR P2, PT, R24, UR14, P1 ;  /* 0x0000000e18007c0c */ /* 0x000fc60008f46670 */
[----:B------:R-:W-:Y:S01]  /*161a0*/  @!P6 STG.E desc[UR8][R6.64+0x18], R61 ;  /* 0x0000183d0600e986 */ /* 0x000fe2000c101908 */
[----:B------:R-:W-:-:S09]  /*161b0*/  ISETP.GE.AND P6, PT, R36, UR14, PT ;  /* 0x0000000e24007c0c */ /* 0x000fd2000bfc6270 */
[----:B------:R-:W-:Y:S01]  /*161c0*/  @!P2 STG.E desc[UR8][R6.64+0x1c], R62 ;  /* 0x00001c3e0600a986 */ /* 0x000fe2000c101908 */
[----:B------:R-:W-:-:S13]  /*161d0*/  ISETP.GE.OR P2, PT, R0, UR15, P6 ;  /* 0x0000000f00007c0c */ /* 0x000fda000b746670 */
[----:B0-----:R-:W0:Y:S01]  /*161e0*/  @!P2 LDC.64 R2, c[0x0][0x390] ;  /* 0x0000e400ff02ab82 */ /* 0x001e220000000a00 */
[----:B-1----:R-:W-:-:S05]  /*161f0*/  @!P2 IADD3 R5, PT, PT, R0, R25, RZ ;  /* 0x000000190005a210 */ /* 0x002fca0007ffe0ff */
[----:B0-----:R-:W-:-:S05]  /*16200*/  @!P2 IMAD.WIDE R2, R5, 0x4, R2 ;  /* 0x000000040502a825 */ /* 0x001fca00078e0202 */
[----:B------:R0:W-:Y:S01]  /*16210*/  @!P2 STG.E desc[UR8][R2.64], R101 ;  /* 0x000000650200a986 */ /* 0x0001e2000c101908 */
[----:B------:R-:W-:-:S04]  /*16220*/  IADD3 R4, P2, PT, R0, R25, RZ ;  /* 0x0000001900047210 */ /* 0x000fc80007f5e0ff */
[----:B------:R-:W-:Y:S02]  /*16230*/  LEA.HI.X.SX32 R5, R25, R30, 0x1, P2 ;  /* 0x0000001e19057211 */ /* 0x000fe400010f0eff */
[----:B------:R-:W-:-:S04]  /*16240*/  LEA R26, P2, R4, UR4, 0x2 ;  /* 0x00000004041a7c11 */ /* 0x000fc8000f8410ff */
[----:B------:R-:W-:Y:S02]  /*16250*/  LEA.HI.X R27, R4, UR5, R5, 0x2, P2 ;  /* 0x00000005041b7c11 */ /* 0x000fe400090f1405 */
[----:B------:R-:W-:Y:S02]  /*16260*/  ISETP.GE.OR P2, PT, R28, UR15, P6 ;  /* 0x0000000f1c007c0c */ /* 0x000fe4000b746670 */
[----:B------:R-:W-:-:S11]  /*16270*/  ISETP.GE.OR P6, PT, R29, UR15, P6 ;  /* 0x0000000f1d007c0c */ /* 0x000fd6000b7c6670 */
[----:B------:R-:W-:Y:S01]  /*16280*/  @!P2 STG.E desc[UR8][R26.64+0x4], R91 ;  /* 0x0000045b1a00a986 */ /* 0x000fe2000c101908 */
[----:B------:R-:W-:-:S03]  /*16290*/  ISETP.GE.OR P2, PT, R36, UR14, P3 ;  /* 0x0000000e24007c0c */ /* 0x000fc60009f46670 */
[----:B------:R-:W-:Y:S01]  /*162a0*/  @!P6 STG.E desc[UR8][R26.64+0x8], R97 ;  /* 0x000008611a00e986 */ /* 0x000fe2000c101908 */
[----:B------:R-:W-:-:S04]  /*162b0*/  ISETP.GE.AND P6, PT, R31, UR15, PT ;  /* 0x0000000f1f007c0c */ /* 0x000fc8000bfc6270 */
[----:B------:R-:W-:-:S05]  /*162c0*/  P2R R38, PR, RZ, 0x40 ;  /* 0x00000040ff267803 */ /* 0x000fca0000000000 */
[----:B------:R-:W-:Y:S01]  /*162d0*/  @!P2 STG.E desc[UR8][R26.64+0xc], R80 ;  /* 0x00000c501a00a986 */ /* 0x000fe2000c101908 */
[----:B------:R-:W-:Y:S02]  /*162e0*/  ISETP.GE.OR P2, PT, R36, UR14, P6 ;  /* 0x0000000e24007c0c */ /* 0x000fe4000b746670 */
[----:B------:R-:W-:Y:S02]  /*162f0*/  ISETP.GE.AND P6, PT, R32, UR15, PT ;  /* 0x0000000f20007c0c */ /* 0x000fe4000bfc6270 */
[----:B------:R-:W-:Y:S02]  /*16300*/  IADD3 R32, PT, PT, R9, 0x3, RZ ;  /* 0x0000000309207810 */ /* 0x000fe40007ffe0ff */
[----:B------:R-:W-:-:S07]  /*16310*/  P2R R40, PR, RZ, 0x40 ;  /* 0x00000040ff287803 */ /* 0x000fce0000000000 */
[----:B------:R-:W-:Y:S01]  /*16320*/  @!P2 STG.E desc[UR8][R26.64+0x10], R65 ;  /* 0x000010411a00a986 */ /* 0x000fe2000c101908 */
[----:B0-----:R-:W-:-:S04]  /*16330*/  IADD3 R2, P2, PT, R0, R33, RZ ;  /* 0x0000002100027210 */ /* 0x001fc80007f5e0ff */
[----:B------:R-:W-:Y:S02]  /*16340*/  LEA.HI.X.SX32 R3, R33, R30, 0x1, P2 ;  /* 0x0000001e21037211 */ /* 0x000fe400010f0eff */
[----:B------:R-:W-:-:S04]  /*16350*/  LEA R28, P2, R2, UR4, 0x2 ;  /* 0x00000004021c7c11 */ /* 0x000fc8000f8410ff */
[----:B------:R-:W-:Y:S02]  /*16360*/  LEA.HI.X R29, R2, UR5, R3, 0x2, P2 ;  /* 0x00000005021d7c11 */ /* 0x000fe400090f1403 */
[----:B------:R-:W-:-:S04]  /*16370*/  IADD3 R2, P2, PT, R0, R35, RZ ;  /* 0x0000002300027210 */ /* 0x000fc80007f5e0ff */
        /* <DEDUP_REMOVED lines=15> */
[----:B------:R-:W-:-:S13]  /*16470*/  ISETP.GE.OR P2, PT, R36, UR14, P6 ;  /* 0x0000000e24007c0c */ /* 0x000fda000b746670 */
[----:B------:R-:W-:Y:S01]  /*16480*/  @!P2 STG.E desc[UR8][R26.64+0x14], R64 ;  /* 0x000014401a00a986 */ /* 0x000fe2000c101908 */
[----:B------:R-:W-:-:S04]  /*16490*/  ISETP.GE.AND P2, PT, R34, UR15, PT ;  /* 0x0000000f22007c0c */ /* 0x000fc8000bf46270 */
[----:B------:R-:W-:-:S13]  /*164a0*/  ISETP.GE.OR P6, PT, R36, UR14, P2 ;  /* 0x0000000e24007c0c */ /* 0x000fda00097c6670 */
[----:B------:R-:W-:Y:S01]  /*164b0*/  @!P6 STG.E desc[UR8][R26.64+0x18], R67 ;  /* 0x000018431a00e986 */ /* 0x000fe2000c101908 */
[----:B------:R-:W-:-:S13]  /*164c0*/  ISETP.GE.OR P6, PT, R36, UR14, P1 ;  /* 0x0000000e24007c0c */ /* 0x000fda0008fc6670 */
[----:B------:R-:W-:Y:S01]  /*164d0*/  @!P6 STG.E desc[UR8][R26.64+0x1c], R66 ;  /* 0x00001c421a00e986 */ /* 0x000fe2000c101908 */
[----:B------:R-:W-:-:S13]  /*164e0*/  ISETP.GE.OR P6, PT, R32, UR14, P5 ;  /* 0x0000000e20007c0c */ /* 0x000fda000afc6670 */
[----:B------:R-:W0:Y:S01]  /*164f0*/  @!P6 LDC.64 R30, c[0x0][0x390] ;  /* 0x0000e400ff1eeb82 */ /* 0x000e220000000a00 */
[----:B------:R-:W-:-:S05]  /*16500*/  @!P6 IADD3 R33, PT, PT, R0, R33, RZ ;  /* 0x000000210021e210 */ /* 0x000fca0007ffe0ff */
[----:B0-----:R-:W-:-:S05]  /*16510*/  @!P6 IMAD.WIDE R30, R33, 0x4, R30 ;  /* 0x00000004211ee825 */ /* 0x001fca00078e021e */
[----:B------:R0:W-:Y:S01]  /*16520*/  @!P6 STG.E desc[UR8][R30.64], R105 ;  /* 0x000000691e00e986 */ /* 0x0001e2000c101908 */
[----:B------:R-:W-:Y:S02]  /*16530*/  ISETP.GE.OR P6, PT, R32, UR14, P4 ;  /* 0x0000000e20007c0c */ /* 0x000fe4000a7c6670 */
[----:B0-----:R-:W-:-:S11]  /*16540*/  IADD3 R30, PT, PT, R9, 0x4, RZ ;  /* 0x00000004091e7810 */ /* 0x001fd60007ffe0ff */
[----:B------:R-:W-:Y:S01]  /*16550*/  @!P6 STG.E desc[UR8][R28.64+0x4], R103 ;  /* 0x000004671c00e986 */ /* 0x000fe2000c101908 */
[----:B------:R-:W-:-:S13]  /*16560*/  ISETP.GE.OR P6, PT, R32, UR14, P0 ;  /* 0x0000000e20007c0c */ /* 0x000fda00087c6670 */
[----:B------:R-:W-:Y:S01]  /*16570*/  @!P6 STG.E desc[UR8][R28.64+0x8], R75 ;  /* 0x0000084b1c00e986 */ /* 0x000fe2000c101908 */
[----:B------:R-:W-:-:S13]  /*16580*/  ISETP.GE.OR P6, PT, R32, UR14, P3 ;  /* 0x0000000e20007c0c */ /* 0x000fda0009fc6670 */
[----:B------:R-:W-:Y:S01]  /*16590*/  @!P6 STG.E desc[UR8][R28.64+0xc], R72 ;  /* 0x00000c481c00e986 */ /* 0x000fe2000c101908 */
[----:B------:R-:W-:-:S04]  /*165a0*/  ISETP.NE.AND P6, PT, R38, RZ, PT ;  /* 0x000000ff2600720c */ /* 0x000fc80003fc5270 */
[----:B------:R-:W-:-:S13]  /*165b0*/  ISETP.GE.OR P6, PT, R32, UR14, P6 ;  /* 0x0000000e20007c0c */ /* 0x000fda000b7c6670 */
[----:B------:R-:W-:Y:S01]  /*165c0*/  @!P6 STG.E desc[UR8][R28.64+0x10], R15 ;  /* 0x0000100f1c00e986 */ /* 0x000fe2000c101908 */
[----:B------:R-:W-:-:S04]  /*165d0*/  ISETP.NE.AND P6, PT, R40, RZ, PT ;  /* 0x000000ff2800720c */ /* 0x000fc80003fc5270 */
[----:B------:R-:W-:-:S13]  /*165e0*/  ISETP.GE.OR P6, PT, R32, UR14, P6 ;  /* 0x0000000e20007c0c */ /* 0x000fda000b7c6670 */
[----:B------:R0:W-:Y:S01]  /*165f0*/  @!P6 STG.E desc[UR8][R28.64+0x14], R10 ;  /* 0x0000140a1c00e986 */ /* 0x0001e2000c101908 */
[----:B------:R-:W-:Y:S02]  /*16600*/  ISETP.GE.OR P6, PT, R32, UR14, P2 ;  /* 0x0000000e20007c0c */ /* 0x000fe400097c6670 */
[----:B0-----:R-:W-:-:S11]  /*16610*/  IADD3 R10, PT, PT, R9, 0x5, RZ ;  /* 0x00000005090a7810 */ /* 0x001fd60007ffe0ff */
[----:B------:R-:W-:Y:S01]  /*16620*/  @!P6 STG.E desc[UR8][R28.64+0x18], R69 ;  /* 0x000018451c00e986 */ /* 0x000fe2000c101908 */
[----:B------:R-:W-:-:S13]  /*16630*/  ISETP.GE.OR P6, PT, R32, UR14, P1 ;  /* 0x0000000e20007c0c */ /* 0x000fda0008fc6670 */
[----:B------:R-:W-:Y:S01]  /*16640*/  @!P6 STG.E desc[UR8][R28.64+0x1c], R68 ;  /* 0x00001c441c00e986 */ /* 0x000fe2000c101908 */
[----:B------:R-:W-:-:S13]  /*16650*/  ISETP.GE.OR P6, PT, R30, UR14, P5 ;  /* 0x0000000e1e007c0c */ /* 0x000fda000afc6670 */
[----:B------:R-:W0:Y:S01]  /*16660*/  @!P6 LDC.64 R26, c[0x0][0x390] ;  /* 0x0000e400ff1aeb82 */ /* 0x000e220000000a00 */
[----:B------:R-:W-:-:S05]  /*16670*/  @!P6 IADD3 R35, PT, PT, R0, R35, RZ ;  /* 0x000000230023e210 */ /* 0x000fca0007ffe0ff */
[----:B0-----:R-:W-:-:S05]  /*16680*/  @!P6 IMAD.WIDE R26, R35, 0x4, R26 ;  /* 0x00000004231ae825 */ /* 0x001fca00078e021a */
[----:B------:R-:W-:Y:S01]  /*16690*/  @!P6 STG.E desc[UR8][R26.64], R77 ;  /* 0x0000004d1a00e986 */ /* 0x000fe2000c101908 */
[----:B------:R-:W-:-:S13]  /*166a0*/  ISETP.GE.OR P6, PT, R30, UR14, P4 ;  /* 0x0000000e1e007c0c */ /* 0x000fda000a7c6670 */
        /* <DEDUP_REMOVED lines=14> */
[----:B------:R-:W-:Y:S02]  /*16790*/  ISETP.GE.OR P6, PT, R30, UR14, P1 ;  /* 0x0000000e1e007c0c */ /* 0x000fe40008fc6670 */
[----:B------:R-:W-:-:S11]  /*167a0*/  IADD3 R9, PT, PT, R9, 0x7, RZ ;  /* 0x0000000709097810 */ /* 0x000fd60007ffe0ff */
[----:B------:R0:W-:Y:S01]  /*167b0*/  @!P6 STG.E desc[UR8][R24.64+0x1c], R22 ;  /* 0x00001c161800e986 */ /* 0x0001e2000c101908 */
[----:B------:R-:W-:-:S13]  /*167c0*/  ISETP.GE.OR P6, PT, R10, UR14, P5 ;  /* 0x0000000e0a007c0c */ /* 0x000fda000afc6670 */
[----:B------:R-:W1:Y:S01]  /*167d0*/  @!P6 LDC.64 R26, c[0x0][0x390] ;  /* 0x0000e400ff1aeb82 */ /* 0x000e620000000a00 */
[----:B------:R-:W-:-:S05]  /*167e0*/  @!P6 IADD3 R37, PT, PT, R0, R37, RZ ;  /* 0x000000250025e210 */ /* 0x000fca0007ffe0ff */
[----:B-1----:R-:W-:-:S05]  /*167f0*/  @!P6 IMAD.WIDE R26, R37, 0x4, R26 ;  /* 0x00000004251ae825 */ /* 0x002fca00078e021a */
        /* <DEDUP_REMOVED lines=12> */
[----:B------:R-:W-:Y:S01]  /*168c0*/  @!P6 STG.E desc[UR8][R6.64+0x14], R12 ;  /* 0x0000140c0600e986 */ /* 0x000fe2000c101908 */
[----:B------:R-:W-:-:S13]  /*168d0*/  ISETP.GE.OR P6, PT, R10, UR14, P2 ;  /* 0x0000000e0a007c0c */ /* 0x000fda00097c6670 */
[----:B------:R-:W-:Y:S01]  /*168e0*/  @!P6 STG.E desc[UR8][R6.64+0x18], R23 ;  /* 0x000018170600e986 */ /* 0x000fe2000c101908 */
[----:B------:R-:W-:-:S13]  /*168f0*/  ISETP.GE.OR P6, PT, R10, UR14, P1 ;  /* 0x0000000e0a007c0c */ /* 0x000fda0008fc6670 */
[----:B------:R1:W-:Y:S01]  /*16900*/  @!P6 STG.E desc[UR8][R6.64+0x1c], R20 ;  /* 0x00001c140600e986 */ /* 0x0003e2000c101908 */
[----:B------:R-:W-:Y:S02]  /*16910*/  ISETP.GE.OR P6, PT, R8, UR14, P5 ;  /* 0x0000000e08007c0c */ /* 0x000fe4000afc6670 */
[----:B------:R-:W-:-:S11]  /*16920*/  ISETP.GE.OR P5, PT, R9, UR14, P5 ;  /* 0x0000000e09007c0c */ /* 0x000fd6000afa6670 */
[----:B0-----:R-:W0:Y:S01]  /*16930*/  @!P6 LDC.64 R24, c[0x0][0x390] ;  /* 0x0000e400ff18eb82 */ /* 0x001e220000000a00 */
[C---:B------:R-:W-:Y:S02]  /*16940*/  @!P6 IADD3 R39, PT, PT, R0.reuse, R39, RZ ;  /* 0x000000270027e210 */ /* 0x040fe40007ffe0ff */
[----:B------:R-:W-:-:S05]  /*16950*/  @!P5 IADD3 R41, PT, PT, R0, R41, RZ ;  /* 0x000000290029d210 */ /* 0x000fca0007ffe0ff */
[----:B-1----:R-:W1:Y:S01]  /*16960*/  @!P5 LDC.64 R6, c[0x0][0x390] ;  /* 0x0000e400ff06db82 */ /* 0x002e620000000a00 */
[----:B0-----:R-:W-:-:S05]  /*16970*/  @!P6 IMAD.WIDE R24, R39, 0x4, R24 ;  /* 0x000000042718e825 */ /* 0x001fca00078e0218 */
[----:B------:R0:W-:Y:S01]  /*16980*/  @!P6 STG.E desc[UR8][R24.64], R95 ;  /* 0x0000005f1800e986 */ /* 0x0001e2000c101908 */
[----:B------:R-:W-:Y:S01]  /*16990*/  ISETP.GE.OR P6, PT, R8, UR14, P4 ;  /* 0x0000000e08007c0c */ /* 0x000fe2000a7c6670 */
[----:B-1----:R-:W-:Y:S01]  /*169a0*/  @!P5 IMAD.WIDE R6, R41, 0x4, R6 ;  /* 0x000000042906d825 */ /* 0x002fe200078e0206 */
[----:B------:R-:W-:-:S11]  /*169b0*/  ISETP.GE.OR P4, PT, R9, UR14, P4 ;  /* 0x0000000e09007c0c */ /* 0x000fd6000a786670 */
[----:B------:R0:W-:Y:S01]  /*169c0*/  @!P6 STG.E desc[UR8][R4.64+0x4], R99 ;  /* 0x000004630400e986 */ /* 0x0001e2000c101908 */
[----:B------:R-:W-:Y:S02]  /*169d0*/  ISETP.GE.OR P6, PT, R8, UR14, P0 ;  /* 0x0000000e08007c0c */ /* 0x000fe400087c6670 */
[----:B------:R-:W-:-:S11]  /*169e0*/  ISETP.GE.OR P0, PT, R9, UR14, P0 ;  /* 0x0000000e09007c0c */ /* 0x000fd60008706670 */
[----:B------:R0:W-:Y:S01]  /*169f0*/  @!P6 STG.E desc[UR8][R4.64+0x8], R93 ;  /* 0x0000085d0400e986 */ /* 0x0001e2000c101908 */
[----:B------:R-:W-:Y:S02]  /*16a00*/  ISETP.GE.OR P6, PT, R8, UR14, P3 ;  /* 0x0000000e08007c0c */ /* 0x000fe40009fc6670 */
[----:B------:R-:W-:-:S11]  /*16a10*/  ISETP.GE.OR P3, PT, R9, UR14, P3 ;  /* 0x0000000e09007c0c */ /* 0x000fd60009f66670 */
[----:B------:R0:W-:Y:S01]  /*16a20*/  @!P6 STG.E desc[UR8][R4.64+0xc], R78 ;  /* 0x00000c4e0400e986 */ /* 0x0001e2000c101908 */
[----:B------:R-:W-:-:S04]  /*16a30*/  ISETP.NE.AND P6, PT, R38, RZ, PT ;  /* 0x000000ff2600720c */ /* 0x000fc80003fc5270 */
[----:B------:R-:W-:-:S13]  /*16a40*/  ISETP.GE.OR P6, PT, R8, UR14, P6 ;  /* 0x0000000e08007c0c */ /* 0x000fda000b7c6670 */
[----:B------:R0:W-:Y:S01]  /*16a50*/  @!P6 STG.E desc[UR8][R4.64+0x10], R11 ;  /* 0x0000100b0400e986 */ /* 0x0001e2000c101908 */
[----:B------:R-:W-:-:S04]  /*16a60*/  ISETP.NE.AND P6, PT, R40, RZ, PT ;  /* 0x000000ff2800720c */ /* 0x000fc80003fc5270 */
[----:B------:R-:W-:-:S13]  /*16a70*/  ISETP.GE.OR P6, PT, R8, UR14, P6 ;  /* 0x0000000e08007c0c */ /* 0x000fda000b7c6670 */
[----:B------:R0:W-:Y:S01]  /*16a80*/  @!P6 STG.E desc[UR8][R4.64+0x14], R14 ;  /* 0x0000140e0400e986 */ /* 0x0001e2000c101908 */
[----:B------:R-:W-:Y:S02]  /*16a90*/  ISETP.GE.OR P6, PT, R8, UR14, P2 ;  /* 0x0000000e08007c0c */ /* 0x000fe400097c6670 */
[----:B------:R-:W-:-:S11]  /*16aa0*/  ISETP.GE.OR P2, PT, R9, UR14, P2 ;  /* 0x0000000e09007c0c */ /* 0x000fd60009746670 */
[----:B------:R0:W-:Y:S01]  /*16ab0*/  @!P6 STG.E desc[UR8][R4.64+0x18], R21 ;  /* 0x000018150400e986 */ /* 0x0001e2000c101908 */
[----:B------:R-:W-:Y:S02]  /*16ac0*/  ISETP.GE.OR P6, PT, R8, UR14, P1 ;  /* 0x0000000e08007c0c */ /* 0x000fe40008fc6670 */
[----:B------:R-:W-:-:S11]  /*16ad0*/  ISETP.GE.OR P1, PT, R9, UR14, P1 ;  /* 0x0000000e09007c0c */ /* 0x000fd60008f26670 */
[----:B------:R0:W-:Y:S01]  /*16ae0*/  @!P6 STG.E desc[UR8][R4.64+0x1c], R18 ;  /* 0x00001c120400e986 */ /* 0x0001e2000c101908 */
[----:B------:R-:W-:-:S03]  /*16af0*/  ISETP.NE.AND P6, PT, R40, RZ, PT ;  /* 0x000000ff2800720c */ /* 0x000fc60003fc5270 */
[----:B------:R0:W-:Y:S01]  /*16b00*/  @!P5 STG.E desc[UR8][R6.64], R107 ;  /* 0x0000006b0600d986 */ /* 0x0001e2000c101908 */
[----:B------:R-:W-:Y:S02]  /*16b10*/  ISETP.NE.AND P5, PT, R38, RZ, PT ;  /* 0x000000ff2600720c */ /* 0x000fe40003fa5270 */
[C---:B------:R-:W-:Y:S01]  /*16b20*/  ISETP.GE.OR P6, PT, R9.reuse, UR14, P6 ;  /* 0x0000000e09007c0c */ /* 0x040fe2000b7c6670 */
[----:B------:R0:W-:Y:S01]  /*16b30*/  @!P4 STG.E desc[UR8][R2.64+0x4], R115 ;  /* 0x000004730200c986 */ /* 0x0001e2000c101908 */
[----:B------:R-:W-:-:S03]  /*16b40*/  ISETP.GE.OR P5, PT, R9, UR14, P5 ;  /* 0x0000000e09007c0c */ /* 0x000fc6000afa6670 */
[----:B------:R0:W-:Y:S04]  /*16b50*/  @!P0 STG.E desc[UR8][R2.64+0x8], R119 ;  /* 0x0000087702008986 */ /* 0x0001e8000c101908 */
[----:B------:R0:W-:Y:S04]  /*16b60*/  @!P3 STG.E desc[UR8][R2.64+0xc], R90 ;  /* 0x00000c5a0200b986 */ /* 0x0001e8000c101908 */
[----:B------:R0:W-:Y:S04]  /*16b70*/  @!P6 STG.E desc[UR8][R2.64+0x14], R16 ;  /* 0x000014100200e986 */ /* 0x0001e8000c101908 */
[----:B------:R0:W-:Y:S04]  /*16b80*/  @!P5 STG.E desc[UR8][R2.64+0x10], R19 ;  /* 0x000010130200d986 */ /* 0x0001e8000c101908 */
[----:B------:R0:W-:Y:S01]  /*16b90*/  @!P2 STG.E desc[UR8][R2.64+0x18], R73 ;  /* 0x000018490200a986 */ /* 0x0001e2000c101908 */
[----:B------:R-:W-:Y:S05]  /*16ba0*/  @P1 EXIT ;  /* 0x000000000000194d */ /* 0x000fea0003800000 */
[----:B------:R-:W-:Y:S01]  /*16bb0*/  STG.E desc[UR8][R2.64+0x1c], R70 ;  /* 0x00001c4602007986 */ /* 0x000fe2000c101908 */
[----:B------:R-:W-:Y:S05]  /*16bc0*/  EXIT ;  /* 0x000000000000794d */ /* 0x000fea0003800000 */
.L_x_22:
        /* <DEDUP_REMOVED lines=11> */
.L_x_35:


//--------------------- .text._Z26gemm_shared_multi_elementsPfS_S_iii --------------------------
	.section	.text._Z26gemm_shared_multi_elementsPfS_S_iii,"ax",@progbits
	.align	128
        .global         _Z26gemm_shared_multi_elementsPfS_S_iii
        .type           _Z26gemm_shared_multi_elementsPfS_S_iii,@function
        .size           _Z26gemm_shared_multi_elementsPfS_S_iii,(.L_x_36 - _Z26gemm_shared_multi_elementsPfS_S_iii)
        .other          _Z26gemm_shared_multi_elementsPfS_S_iii,@"STO_CUDA_ENTRY STV_DEFAULT"
_Z26gemm_shared_multi_elementsPfS_S_iii:
.text._Z26gemm_shared_multi_elementsPfS_S_iii:
[----:B------:R-:W-:Y:S01]  /*0000*/  LDC R1, c[0x0][0x37c] ;  /* 0x0000df00ff017b82 */ /* 0x000fe20000000800 */
[----:B------:R-:W0:Y:S01]  /*0010*/  S2R R0, SR_TID.Y ;  /* 0x0000000000007919 */ /* 0x000e220000002200 */
[----:B------:R-:W1:Y:S01]  /*0020*/  LDCU UR6, c[0x0][0x3a0] ;  /* 0x00007400ff0677ac */ /* 0x000e620008000800 */
[----:B------:R-:W-:Y:S01]  /*0030*/  HFMA2 R61, -RZ, RZ, 0, 0 ;  /* 0x00000000ff3d7431 */ /* 0x000fe200000001ff */
[----:B------:R-:W-:Y:S01]  /*0040*/  MOV R13, RZ ;  /* 0x000000ff000d7202 */ /* 0x000fe20000000f00 */
[----:B------:R-:W2:Y:S01]  /*0050*/  S2R R55, SR_TID.X ;  /* 0x0000000000377919 */ /* 0x000ea20000002100 */
[----:B------:R-:W-:Y:S01]  /*0060*/  HFMA2 R15, -RZ, RZ, 0, 0 ;  /* 0x00000000ff0f7431 */ /* 0x000fe200000001ff */
[----:B------:R-:W-:Y:S01]  /*0070*/  CS2R R4, SRZ ;  /* 0x0000000000047805 */ /* 0x000fe2000001ff00 */
[----:B------:R-:W-:Y:S01]  /*0080*/  HFMA2 R21, -RZ, RZ, 0, 0 ;  /* 0x00000000ff157431 */ /* 0x000fe200000001ff */
[----:B------:R-:W2:Y:S01]  /*0090*/  S2R R50, SR_CTAID.X ;  /* 0x0000000000327919 */ /* 0x000ea20000002500 */
[----:B------:R-:W-:Y:S01]  /*00a0*/  MOV R7, RZ ;  /* 0x000000ff00077202 */ /* 0x000fe20000000f00 */
[----:B------:R-:W3:Y:S01]  /*00b0*/  LDCU.64 UR8, c[0x0][0x358] ;  /* 0x00006b00ff0877ac */ /* 0x000ee20008000a00 */
[----:B------:R-:W-:Y:S01]  /*00c0*/  MOV R17, RZ ;  /* 0x000000ff00117202 */ /* 0x000fe20000000f00 */
[----:B------:R-:W4:Y:S01]  /*00d0*/  S2R R43, SR_CTAID.Y ;  /* 0x00000000002b7919 */ /* 0x000f220000002600 */
[----:B-1----:R-:W-:Y:S01]  /*00e0*/  UISETP.GE.AND UP0, UPT, UR6, 0x1, UPT ;  /* 0x000000010600788c */ /* 0x002fe2000bf06270 */
[----:B0-----:R-:W-:-:S02]  /*00f0*/  SHF.L.U32 R10, R0, 0x3, RZ ;  /* 0x00000003000a7819 */ /* 0x001fc400000006ff */
[----:B--2---:R-:W-:Y:S02]  /*0100*/  LEA R42, R50, R55, 0x6 ;  /* 0x00000037322a7211 */ /* 0x004fe400078e30ff */
[----:B----4-:R-:W-:-:S04]  /*0110*/  LEA R43, R43, R10, 0x6 ;  /* 0x0000000a2b2b7211 */ /* 0x010fc800078e30ff */
[----:B---3--:R-:W-:Y:S05]  /*0120*/  BRA.U !UP0, `(.L_x_23) ;  /* 0x0000006d08147547 */ /* 0x008fea000b800000 */
[----:B------:R-:W0:Y:S01]  /*0130*/  LDCU.64 UR10, c[0x0][0x398] ;  /* 0x00007300ff0a77ac */ /* 0x000e220008000a00 */
[----:B------:R-:W-:Y:S01]  /*0140*/  ISETP.GE.AND P1, PT, R55, UR6, PT ;  /* 0x0000000637007c0c */ /* 0x000fe2000bf26270 */
[C---:B------:R-:W-:Y:S01]  /*0150*/  IMAD R57, R43.reuse, UR6, R55 ;  /* 0x000000062b397c24 */ /* 0x040fe2000f8e0237 */
[C---:B------:R-:W-:Y:S02]  /*0160*/  IADD3 R2, PT, PT, R43.reuse, 0x1, RZ ;  /* 0x000000012b027810 */ /* 0x040fe40007ffe0ff */
[----:B------:R-:W-:Y:S02]  /*0170*/  CS2R R18, SRZ ;  /* 0x0000000000127805 */ /* 0x000fe4000001ff00 */
[----:B------:R-:W-:Y:S02]  /*0180*/  MOV R6, UR6 ;  /* 0x0000000600067c02 */ /* 0x000fe40008000f00 */
[C---:B------:R-:W-:Y:S02]  /*0190*/  IADD3 R3, PT, PT, R43.reuse, 0x3, RZ ;  /* 0x000000032b037810 */ /* 0x040fe40007ffe0ff */
[----:B------:R-:W-:-:S02]  /*01a0*/  IADD3 R7, PT, PT, R43, 0x6, RZ ;  /* 0x000000062b077810 */ /* 0x000fc40007ffe0ff */
[C---:B0-----:R-:W-:Y:S02]  /*01b0*/  ISETP.LT.AND P6, PT, R43.reuse, UR10, !P1 ;  /* 0x0000000a2b007c0c */ /* 0x041fe4000cfc1270 */
[----:B------:R-:W-:Y:S01]  /*01c0*/  ISETP.LT.AND P0, PT, R2, UR10, !P1 ;  /* 0x0000000a02007c0c */ /* 0x000fe2000cf01270 */
[C---:B------:R-:W-:Y:S01]  /*01d0*/  IMAD R6, R43.reuse, UR6, R6 ;  /* 0x000000062b067c24 */ /* 0x040fe2000f8e0206 */
[----:B------:R-:W-:Y:S02]  /*01e0*/  IADD3 R2, PT, PT, R43, 0x2, RZ ;  /* 0x000000022b027810 */ /* 0x000fe40007ffe0ff */
[----:B------:R-:W-:-:S07]  /*01f0*/  ISETP.LT.AND P3, PT, R3, UR10, !P1 ;  /* 0x0000000a03007c0c */ /* 0x000fce000cf61270 */
[----:B------:R-:W0:Y:S08]  /*0200*/  @P6 LDC.64 R4, c[0x0][0x380] ;  /* 0x0000e000ff046b82 */ /* 0x000e300000000a00 */
[----:B------:R-:W1:Y:S01]  /*0210*/  @P0 LDC.64 R16, c[0x0][0x380] ;  /* 0x0000e000ff100b82 */ /* 0x000e620000000a00 */
[----:B------:R-:W-:Y:S02]  /*0220*/  IADD3 R59, PT, PT, R6, R55, RZ ;  /* 0x00000037063b7210 */ /* 0x000fe40007ffe0ff */
[----:B------:R-:W-:-:S02]  /*0230*/  IADD3 R3, PT, PT, R43, 0x5, RZ ;  /* 0x000000052b037810 */ /* 0x000fc40007ffe0ff */
[----:B------:R-:W-:Y:S02]  /*0240*/  ISETP.LT.AND P2, PT, R2, UR10, !P1 ;  /* 0x0000000a02007c0c */ /* 0x000fe4000cf41270 */
[----:B------:R-:W-:Y:S01]  /*0250*/  IADD3 R2, PT, PT, R43, 0x4, RZ ;  /* 0x000000042b027810 */ /* 0x000fe20007ffe0ff */
[----:B------:R-:W2:Y:S01]  /*0260*/  @P3 LDC.64 R14, c[0x0][0x380] ;  /* 0x0000e000ff0e3b82 */ /* 0x000ea20000000a00 */
[----:B------:R-:W-:Y:S02]  /*0270*/  ISETP.LT.AND P4, PT, R3, UR10, !P1 ;  /* 0x0000000a03007c0c */ /* 0x000fe4000cf81270 */
[----:B------:R-:W-:Y:S02]  /*0280*/  IADD3 R3, PT, PT, R43, 0x7, RZ ;  /* 0x000000072b037810 */ /* 0x000fe40007ffe0ff */
[----:B------:R-:W-:Y:S01]  /*0290*/  ISETP.LT.AND P5, PT, R2, UR10, !P1 ;  /* 0x0000000a02007c0c */ /* 0x000fe2000cfa1270 */
[----:B0-----:R-:W-:Y:S01]  /*02a0*/  @P6 IMAD.WIDE.U32 R4, R57, 0x4, R4 ;  /* 0x0000000439046825 */ /* 0x001fe200078e0004 */
[----:B------:R-:W-:-:S03]  /*02b0*/  IADD3 R44, PT, PT, R6, UR6, RZ ;  /* 0x00000006062c7c10 */ /* 0x000fc6000fffe0ff */
[----:B------:R-:W0:Y:S01]  /*02c0*/  @P2 LDC.64 R20, c[0x0][0x380] ;  /* 0x0000e000ff142b82 */ /* 0x000e220000000a00 */
[----:B------:R3:W4:Y:S01]  /*02d0*/  @P6 LDG.E R18, desc[UR8][R4.64] ;  /* 0x0000000804126981 */ /* 0x000722000c1e1900 */
[----:B------:R-:W-:Y:S01]  /*02e0*/  ISETP.LT.AND P6, PT, R7, UR10, !P1 ;  /* 0x0000000a07007c0c */ /* 0x000fe2000cfc1270 */
[----:B-1----:R-:W-:Y:S01]  /*02f0*/  @P0 IMAD.WIDE.U32 R16, R59, 0x4, R16 ;  /* 0x000000043b100825 */ /* 0x002fe200078e0010 */
[----:B------:R-:W-:-:S04]  /*0300*/  ISETP.LT.AND P1, PT, R3, UR10, !P1 ;  /* 0x0000000a03007c0c */ /* 0x000fc8000cf21270 */
[----:B------:R-:W1:Y:S01]  /*0310*/  @P5 LDC.64 R8, c[0x0][0x380] ;  /* 0x0000e000ff085b82 */ /* 0x000e620000000a00 */
[----:B------:R-:W5:Y:S01]  /*0320*/  @P0 LDG.E R16, desc[UR8][R16.64] ;  /* 0x0000000810100981 */ /* 0x000f62000c1e1900 */
[----:B------:R-:W-:-:S06]  /*0330*/  IADD3 R22, PT, PT, R44, UR6, RZ ;  /* 0x000000062c167c10 */ /* 0x000fcc000fffe0ff */
[----:B------:R-:W1:Y:S01]  /*0340*/  @P4 LDC.64 R12, c[0x0][0x380] ;  /* 0x0000e000ff0c4b82 */ /* 0x000e620000000a00 */
[----:B------:R-:W-:-:S07]  /*0350*/  IADD3 R46, PT, PT, R22, UR6, RZ ;  /* 0x00000006162e7c10 */ /* 0x000fce000fffe0ff */
[----:B------:R-:W2:Y:S08]  /*0360*/  @P1 LDC.64 R6, c[0x0][0x380] ;  /* 0x0000e000ff061b82 */ /* 0x000eb00000000a00 */
[----:B---3--:R-:W3:Y:S01]  /*0370*/  @P6 LDC.64 R4, c[0x0][0x380] ;  /* 0x0000e000ff046b82 */ /* 0x008ee20000000a00 */
[----:B------:R-:W-:Y:S02]  /*0380*/  IADD3 R24, PT, PT, R46, UR6, RZ ;  /* 0x000000062e187c10 */ /* 0x000fe4000fffe0ff */
[----:B------:R-:W-:-:S02]  /*0390*/  IADD3 R45, PT, PT, R22, R55, RZ ;  /* 0x00000037162d7210 */ /* 0x000fc40007ffe0ff */
[----:B------:R-:W-:Y:S02]  /*03a0*/  IADD3 R22, PT, PT, R24, UR6, RZ ;  /* 0x0000000618167c10 */ /* 0x000fe4000fffe0ff */
[-C--:B------:R-:W-:Y:S02]  /*03b0*/  IADD3 R44, PT, PT, R44, R55.reuse, RZ ;  /* 0x000000372c2c7210 */ /* 0x080fe40007ffe0ff */
[----:B------:R-:W-:Y:S02]  /*03c0*/  IADD3 R49, PT, PT, R55, UR6, R22 ;  /* 0x0000000637317c10 */ /* 0x000fe4000fffe016 */
[-C--:B------:R-:W-:Y:S02]  /*03d0*/  IADD3 R48, PT, PT, R22, R55.reuse, RZ ;  /* 0x0000003716307210 */ /* 0x080fe40007ffe0ff */
[-C--:B------:R-:W-:Y:S02]  /*03e0*/  IADD3 R46, PT, PT, R46, R55.reuse, RZ ;  /* 0x000000372e2e7210 */ /* 0x080fe40007ffe0ff */
[----:B------:R-:W-:Y:S01]  /*03f0*/  IADD3 R47, PT, PT, R24, R55, RZ ;  /* 0x00000037182f7210 */ /* 0x000fe20007ffe0ff */
[----:B--2---:R-:W-:-:S04]  /*0400*/  @P1 IMAD.WIDE.U32 R6, R49, 0x4, R6 ;  /* 0x0000000431061825 */ /* 0x004fc800078e0006 */
[----:B0-----:R-:W-:Y:S02]  /*0410*/  @P2 IMAD.WIDE.U32 R20, R44, 0x4, R20 ;  /* 0x000000042c142825 */ /* 0x001fe400078e0014 */
[----:B------:R-:W2:Y:S02]  /*0420*/  @P1 LDG.E R6, desc[UR8][R6.64] ;  /* 0x0000000806061981 */ /* 0x000ea4000c1e1900 */
[----:B---3--:R-:W-:Y:S02]  /*0430*/  @P6 IMAD.WIDE.U32 R4, R48, 0x4, R4 ;  /* 0x0000000430046825 */ /* 0x008fe400078e0004 */
[----:B------:R-:W3:Y:S02]  /*0440*/  @P2 LDG.E R24, desc[UR8][R20.64] ;  /* 0x0000000814182981 */ /* 0x000ee4000c1e1900 */
[----:B------:R-:W-:Y:S02]  /*0450*/  @P3 IMAD.WIDE.U32 R14, R45, 0x4, R14 ;  /* 0x000000042d0e3825 */ /* 0x000fe400078e000e */
[----:B------:R0:W4:Y:S02]  /*0460*/  @P6 LDG.E R32, desc[UR8][R4.64] ;  /* 0x0000000804206981 */ /* 0x000124000c1e1900 */
[----:B-1----:R-:W-:-:S02]  /*0470*/  @P5 IMAD.WIDE.U32 R8, R46, 0x4, R8 ;  /* 0x000000042e085825 */ /* 0x002fc400078e0008 */
[----:B------:R-:W4:Y:S02]  /*0480*/  @P3 LDG.E R14, desc[UR8][R14.64] ;  /* 0x000000080e0e3981 */ /* 0x000f24000c1e1900 */
[----:B------:R-:W-:Y:S02]  /*0490*/  @P4 IMAD.WIDE.U32 R12, R47, 0x4, R12 ;  /* 0x000000042f0c4825 */ /* 0x000fe400078e000c */
[----:B------:R-:W4:Y:S04]  /*04a0*/  @P5 LDG.E R8, desc[UR8][R8.64] ;  /* 0x0000000808085981 */ /* 0x000f28000c1e1900 */
[----:B------:R-:W4:Y:S01]  /*04b0*/  @P4 LDG.E R12, desc[UR8][R12.64] ;  /* 0x000000080c0c4981 */ /* 0x000f22000c1e1900 */
[----:B------:R-:W1:Y:S01]  /*04c0*/  S2UR UR5, SR_CgaCtaId ;  /* 0x00000000000579c3 */ /* 0x000e620000008800 */
[----:B------:R-:W-:-:S02]  /*04d0*/  UMOV UR4, 0x400 ;  /* 0x0000040000047882 */ /* 0x000fc40000000000 */
[----:B-1----:R-:W-:-:S06]  /*04e0*/  ULEA UR7, UR5, UR4, 0x18 ;  /* 0x0000000405077291 */ /* 0x002fcc000f8ec0ff */
[----:B------:R-:W-:-:S04]  /*04f0*/  LEA R40, R0, UR7, 0xb ;  /* 0x0000000700287c11 */ /* 0x000fc8000f8e58ff */
[----:B------:R-:W-:-:S05]  /*0500*/  LEA R3, R55, R40, 0x2 ;  /* 0x0000002837037211 */ /* 0x000fca00078e10ff */
[----:B------:R-:W-:Y:S01]  /*0510*/  @!P0 STS [R3+0x100], RZ ;  /* 0x000100ff03008388 */ /* 0x000fe20000000800 */
[----:B0-----:R-:W-:-:S05]  /*0520*/  IMAD R4, R0, UR11, RZ ;  /* 0x0000000b00047c24 */ /* 0x001fca000f8e02ff */
[----:B------:R-:W-:-:S04]  /*0530*/  LEA R5, R4, R55, 0x3 ;  /* 0x0000003704057211 */ /* 0x000fc800078e18ff */
[----:B------:R-:W-:Y:S01]  /*0540*/  LEA R52, R50, R5, 0x6 ;  /* 0x0000000532347211 */ /* 0x000fe200078e30ff */
[----:B------:R-:W-:Y:S01]  /*0550*/  @!P6 STS [R3+0x600], RZ ;  /* 0x000600ff0300e388 */ /* 0x000fe20000000800 */
[----:B------:R-:W-:-:S03]  /*0560*/  IADD3 R26, PT, PT, R10, 0x6, RZ ;  /* 0x000000060a1a7810 */ /* 0x000fc60007ffe0ff */
[----:B------:R-:W-:Y:S01]  /*0570*/  @!P1 STS [R3+0x700], RZ ;  /* 0x000700ff03009388 */ /* 0x000fe20000000800 */
[C---:B------:R-:W-:Y:S02]  /*0580*/  IADD3 R28, PT, PT, R10.reuse, 0x5, RZ ;  /* 0x000000050a1c7810 */ /* 0x040fe40007ffe0ff */
[C---:B------:R-:W-:Y:S01]  /*0590*/  IADD3 R30, PT, PT, R10.reuse, 0x4, RZ ;  /* 0x000000040a1e7810 */ /* 0x040fe20007ffe0ff */
[----:B------:R-:W-:Y:S01]  /*05a0*/  @!P2 STS [R3+0x200], RZ ;  /* 0x000200ff0300a388 */ /* 0x000fe20000000800 */
[C---:B------:R-:W-:Y:S02]  /*05b0*/  IADD3 R22, PT, PT, R10.reuse, 0x3, RZ ;  /* 0x000000030a167810 */ /* 0x040fe40007ffe0ff */
[----:B------:R-:W-:Y:S01]  /*05c0*/  IADD3 R4, PT, PT, R10, 0x1, RZ ;  /* 0x000000010a047810 */ /* 0x000fe20007ffe0ff */
[----:B------:R-:W-:Y:S04]  /*05d0*/  @!P3 STS [R3+0x300], RZ ;  /* 0x000300ff0300b388 */ /* 0x000fe80000000800 */
[----:B------:R-:W-:Y:S04]  /*05e0*/  @!P5 STS [R3+0x400], RZ ;  /* 0x000400ff0300d388 */ /* 0x000fe80000000800 */
[----:B------:R-:W-:Y:S01]  /*05f0*/  @!P4 STS [R3+0x500], RZ ;  /* 0x000500ff0300c388 */ /* 0x000fe20000000800 */
[----:B------:R-:W-:-:S05]  /*0600*/  MOV R11, UR11 ;  /* 0x0000000b000b7c02 */ /* 0x000fca0008000f00 */
[----:B------:R-:W-:Y:S02]  /*0610*/  IMAD R34, R10, R11, UR11 ;  /* 0x0000000b0a227e24 */ /* 0x000fe4000f8e020b */
[--C-:B------:R-:W-:Y:S02]  /*0620*/  IMAD R23, R26, UR11, R55.reuse ;  /* 0x0000000b1a177c24 */ /* 0x100fe4000f8e0237 */
[--C-:B------:R-:W-:Y:S02]  /*0630*/  IMAD R25, R28, UR11, R55.reuse ;  /* 0x0000000b1c197c24 */ /* 0x100fe4000f8e0237 */
[--C-:B------:R-:W-:Y:S01]  /*0640*/  IMAD R27, R30, UR11, R55.reuse ;  /* 0x0000000b1e1b7c24 */ /* 0x100fe2000f8e0237 */
[----:B------:R-:W-:Y:S01]  /*0650*/  LEA R58, R50, R23, 0x6 ;  /* 0x00000017323a7211 */ /* 0x000fe200078e30ff */
[----:B------:R-:W-:Y:S01]  /*0660*/  IMAD R53, R22, UR11, R55 ;  /* 0x0000000b16357c24 */ /* 0x000fe2000f8e0237 */
[----:B------:R-:W-:Y:S02]  /*0670*/  IADD3 R23, PT, PT, R34, R55, RZ ;  /* 0x0000003722177210 */ /* 0x000fe40007ffe0ff */
[----:B------:R-:W-:-:S02]  /*0680*/  LEA R56, R50, R25, 0x6 ;  /* 0x0000001932387211 */ /* 0x000fc400078e30ff */
[C---:B------:R-:W-:Y:S02]  /*0690*/  LEA R54, R50.reuse, R27, 0x6 ;  /* 0x0000001b32367211 */ /* 0x040fe400078e30ff */
[----:B------:R-:W-:Y:S01]  /*06a0*/  LEA R53, R50, R53, 0x6 ;  /* 0x0000003532357211 */ /* 0x000fe200078e30ff */
[----:B-----5:R-:W-:Y:S01]  /*06b0*/  @P0 STS [R3+0x100], R16 ;  /* 0x0001001003000388 */ /* 0x020fe20000000800 */
[----:B------:R-:W-:-:S04]  /*06c0*/  ISETP.GE.AND P0, PT, R10, UR6, PT ;  /* 0x000000060a007c0c */ /* 0x000fc8000bf06270 */
[----:B------:R-:W-:-:S13]  /*06d0*/  ISETP.GE.OR P0, PT, R42, UR11, P0 ;  /* 0x0000000b2a007c0c */ /* 0x000fda0008706670 */
[----:B------:R-:W0:Y:S02]  /*06e0*/  @!P0 LDC.64 R20, c[0x0][0x388] ;  /* 0x0000e200ff148b82 */ /* 0x000e240000000a00 */
[----:B0-----:R-:W-:Y:S01]  /*06f0*/  @!P0 IMAD.WIDE R20, R52, 0x4, R20 ;  /* 0x0000000434148825 */ /* 0x001fe200078e0214 */
[----:B--2---:R-:W-:Y:S01]  /*0700*/  @P1 STS [R3+0x700], R6 ;  /* 0x0007000603001388 */ /* 0x004fe20000000800 */
[----:B------:R-:W-:-:S03]  /*0710*/  ISETP.GE.AND P1, PT, R42, UR11, PT ;  /* 0x0000000b2a007c0c */ /* 0x000fc6000bf26270 */
[----:B---3--:R0:W-:Y:S04]  /*0720*/  @P2 STS [R3+0x200], R24 ;  /* 0x0002001803002388 */ /* 0x0081e80000000800 */
[----:B----4-:R1:W-:Y:S01]  /*0730*/  @P6 STS [R3+0x600], R32 ;  /* 0x0006002003006388 */ /* 0x0103e20000000800 */
[----:B------:R-:W-:Y:S02]  /*0740*/  ISETP.LT.AND P2, PT, R26, UR6, !P1 ;  /* 0x000000061a007c0c */ /* 0x000fe4000cf41270 */
[----:B------:R-:W-:Y:S01]  /*0750*/  ISETP.LT.AND P6, PT, R28, UR6, !P1 ;  /* 0x000000061c007c0c */ /* 0x000fe2000cfc1270 */
[----:B------:R2:W-:Y:S01]  /*0760*/  @P3 STS [R3+0x300], R14 ;  /* 0x0003000e03003388 */ /* 0x0005e20000000800 */
[----:B0-----:R-:W-:-:S03]  /*0770*/  IADD3 R24, PT, PT, R10, 0x7, RZ ;  /* 0x000000070a187810 */ /* 0x001fc60007ffe0ff */
[----:B------:R0:W-:Y:S01]  /*0780*/  @P5 STS [R3+0x400], R8 ;  /* 0x0004000803005388 */ /* 0x0001e20000000800 */
[----:B-1----:R-:W-:-:S03]  /*0790*/  IADD3 R32, PT, PT, R10, 0x2, RZ ;  /* 0x000000020a207810 */ /* 0x002fc60007ffe0ff */
[----:B------:R1:W-:Y:S01]  /*07a0*/  @P4 STS [R3+0x500], R12 ;  /* 0x0005000c03004388 */ /* 0x0003e20000000800 */
[----:B------:R-:W-:Y:S01]  /*07b0*/  ISETP.LT.AND P5, PT, R30, UR6, !P1 ;  /* 0x000000061e007c0c */ /* 0x000fe2000cfa1270 */
[----:B--2---:R-:W2:Y:S01]  /*07c0*/  @P2 LDC.64 R14, c[0x0][0x388] ;  /* 0x0000e200ff0e2b82 */ /* 0x004ea20000000a00 */
[----:B------:R-:W-:Y:S01]  /*07d0*/  ISETP.LT.AND P4, PT, R22, UR6, !P1 ;  /* 0x0000000616007c0c */ /* 0x000fe2000cf81270 */
[----:B------:R3:W4:Y:S01]  /*07e0*/  @!P0 LDG.E R19, desc[UR8][R20.64] ;  /* 0x0000000814138981 */ /* 0x000722000c1e1900 */
[----:B------:R-:W-:Y:S02]  /*07f0*/  ISETP.LT.AND P3, PT, R32, UR6, !P1 ;  /* 0x0000000620007c0c */ /* 0x000fe4000cf61270 */
[----:B------:R-:W-:Y:S02]  /*0800*/  ISETP.LT.AND P0, PT, R4, UR6, !P1 ;  /* 0x0000000604007c0c */ /* 0x000fe4000cf01270 */
[----:B------:R-:W-:Y:S01]  /*0810*/  ISETP.LT.AND P1, PT, R24, UR6, !P1 ;  /* 0x0000000618007c0c */ /* 0x000fe2000cf21270 */
[----:B------:R-:W5:Y:S08]  /*0820*/  @P6 LDC.64 R16, c[0x0][0x388] ;  /* 0x0000e200ff106b82 */ /* 0x000f700000000a00 */
[----:B------:R-:W5:Y:S08]  /*0830*/  @P5 LDC.64 R4, c[0x0][0x388] ;  /* 0x0000e200ff045b82 */ /* 0x000f700000000a00 */
[----:B0-----:R-:W0:Y:S08]  /*0840*/  @P4 LDC.64 R8, c[0x0][0x388] ;  /* 0x0000e200ff084b82 */ /* 0x001e300000000a00 */
[----:B------:R-:W0:Y:S08]  /*0850*/  @P3 LDC.64 R6, c[0x0][0x388] ;  /* 0x0000e200ff063b82 */ /* 0x000e300000000a00 */
[----:B------:R-:W0:Y:S08]  /*0860*/  @P1 LDC.64 R10, c[0x0][0x388] ;  /* 0x0000e200ff0a1b82 */ /* 0x000e300000000a00 */
[----:B-1----:R-:W1:Y:S01]  /*0870*/  @P0 LDC.64 R12, c[0x0][0x388] ;  /* 0x0000e200ff0c0b82 */ /* 0x002e620000000a00 */
[----:B------:R-:W-:-:S02]  /*0880*/  IMAD R51, R32, UR11, R55 ;  /* 0x0000000b20337c24 */ /* 0x000fc4000f8e0237 */
[----:B---3--:R-:W-:-:S03]  /*0890*/  IMAD R21, R24, UR11, R55 ;  /* 0x0000000b18157c24 */ /* 0x008fc6000f8e0237 */
[C---:B------:R-:W-:Y:S02]  /*08a0*/  LEA R51, R50.reuse, R51, 0x6 ;  /* 0x0000003332337211 */ /* 0x040fe400078e30ff */
[C---:B------:R-:W-:Y:S02]  /*08b0*/  LEA R60, R50.reuse, R21, 0x6 ;  /* 0x00000015323c7211 */ /* 0x040fe400078e30ff */
[----:B------:R-:W-:Y:S01]  /*08c0*/  LEA R50, R50, R23, 0x6 ;  /* 0x0000001732327211 */ /* 0x000fe200078e30ff */
[----:B--2---:R-:W-:-:S04]  /*08d0*/  @P2 IMAD.WIDE R14, R58, 0x4, R14 ;  /* 0x000000043a0e2825 */ /* 0x004fc800078e020e */
[----:B-----5:R-:W-:Y:S02]  /*08e0*/  @P6 IMAD.WIDE R16, R56, 0x4, R16 ;  /* 0x0000000438106825 */ /* 0x020fe400078e0210 */
[----:B------:R-:W2:Y:S02]  /*08f0*/  @P2 LDG.E R15, desc[UR8][R14.64] ;  /* 0x000000080e0f2981 */ /* 0x000ea4000c1e1900 */
[----:B------:R-:W-:Y:S02]  /*0900*/  @P5 IMAD.WIDE R4, R54, 0x4, R4 ;  /* 0x0000000436045825 */ /* 0x000fe400078e0204 */
[----:B------:R-:W3:Y:S02]  /*0910*/  @P6 LDG.E R17, desc[UR8][R16.64] ;  /* 0x0000000810116981 */ /* 0x000ee4000c1e1900 */
[----:B0-----:R-:W-:Y:S02]  /*0920*/  @P4 IMAD.WIDE R8, R53, 0x4, R8 ;  /* 0x0000000435084825 */ /* 0x001fe400078e0208 */
[----:B------:R-:W5:Y:S02]  /*0930*/  @P5 LDG.E R5, desc[UR8][R4.64] ;  /* 0x0000000804055981 */ /* 0x000f64000c1e1900 */
[----:B------:R-:W-:-:S02]  /*0940*/  @P3 IMAD.WIDE R6, R51, 0x4, R6 ;  /* 0x0000000433063825 */ /* 0x000fc400078e0206 */
[----:B------:R-:W5:Y:S02]  /*0950*/  @P4 LDG.E R9, desc[UR8][R8.64] ;  /* 0x0000000808094981 */ /* 0x000f64000c1e1900 */
[----:B------:R-:W-:Y:S02]  /*0960*/  @P1 IMAD.WIDE R10, R60, 0x4, R10 ;  /* 0x000000043c0a1825 */ /* 0x000fe400078e020a */
[----:B------:R-:W5:Y:S02]  /*0970*/  @P3 LDG.E R7, desc[UR8][R6.64] ;  /* 0x0000000806073981 */ /* 0x000f64000c1e1900 */
[----:B-1----:R-:W-:Y:S02]  /*0980*/  @P0 IMAD.WIDE R12, R50, 0x4, R12 ;  /* 0x00000004320c0825 */ /* 0x002fe400078e020c */
[----:B------:R-:W5:Y:S04]  /*0990*/  @P1 LDG.E R11, desc[UR8][R10.64] ;  /* 0x000000080a0b1981 */ /* 0x000f68000c1e1900 */
[----:B------:R-:W5:Y:S01]  /*09a0*/  @P0 LDG.E R21, desc[UR8][R12.64] ;  /* 0x000000080c150981 */ /* 0x000f62000c1e1900 */
[----:B------:R-:W-:-:S04]  /*09b0*/  UIADD3 UR4, UPT, UPT, UR4, 0x4000, URZ ;  /* 0x0000400004047890 */ /* 0x000fc8000fffe0ff */
[----:B------:R-:W-:-:S06]  /*09c0*/  ULEA UR4, UR5, UR4, 0x18 ;  /* 0x0000000405047291 */ /* 0x000fcc000f8ec0ff */
[----:B------:R-:W-:-:S04]  /*09d0*/  LEA R41, R55, UR4, 0x2 ;  /* 0x0000000437297c11 */ /* 0x000fc8000f8e10ff */
[----:B------:R-:W-:Y:S01]  /*09e0*/  LEA R0, R0, R41, 0xb ;  /* 0x0000002900007211 */ /* 0x000fe200078e58ff */
[----:B------:R-:W-:Y:S04]  /*09f0*/  STS [R3], R18 ;  /* 0x0000001203007388 */ /* 0x000fe80000000800 */
[----:B------:R-:W-:Y:S04]  /*0a00*/  @!P2 STS [R0+0x600], RZ ;  /* 0x000600ff0000a388 */ /* 0x000fe80000000800 */
[----:B------:R-:W-:Y:S04]  /*0a10*/  @!P6 STS [R0+0x500], RZ ;  /* 0x000500ff0000e388 */ /* 0x000fe80000000800 */
[----:B------:R-:W-:Y:S04]  /*0a20*/  @!P5 STS [R0+0x400], RZ ;  /* 0x000400ff0000d388 */ /* 0x000fe80000000800 */
[----:B------:R-:W-:Y:S04]  /*0a30*/  @!P4 STS [R0+0x300], RZ ;  /* 0x000300ff0000c388 */ /* 0x000fe80000000800 */
[----:B------:R-:W-:Y:S04]  /*0a40*/  @!P3 STS [R0+0x200], RZ ;  /* 0x000200ff0000b388 */ /* 0x000fe80000000800 */
[----:B------:R-:W-:Y:S04]  /*0a50*/  @!P0 STS [R0+0x100], RZ ;  /* 0x000100ff00008388 */ /* 0x000fe80000000800 */
[----:B------:R-:W-:Y:S04]  /*0a60*/  @!P1 STS [R0+0x700], RZ ;  /* 0x000700ff00009388 */ /* 0x000fe80000000800 */
[----:B----4-:R-:W-:Y:S04]  /*0a70*/  STS [R0], R19 ;  /* 0x0000001300007388 */ /* 0x010fe80000000800 */
[----:B--2---:R-:W-:Y:S04]  /*0a80*/  @P2 STS [R0+0x600], R15 ;  /* 0x0006000f00002388 */ /* 0x004fe80000000800 */
[----:B---3--:R-:W-:Y:S04]  /*0a90*/  @P6 STS [R0+0x500], R17 ;  /* 0x0005001100006388 */ /* 0x008fe80000000800 */
[----:B-----5:R-:W-:Y:S04]  /*0aa0*/  @P5 STS [R0+0x400], R5 ;  /* 0x0004000500005388 */ /* 0x020fe80000000800 */
[----:B------:R-:W-:Y:S04]  /*0ab0*/  @P4 STS [R0+0x300], R9 ;  /* 0x0003000900004388 */ /* 0x000fe80000000800 */
[----:B------:R-:W-:Y:S04]  /*0ac0*/  @P3 STS [R0+0x200], R7 ;  /* 0x0002000700003388 */ /* 0x000fe80000000800 */
[----:B------:R-:W-:Y:S04]  /*0ad0*/  @P1 STS [R0+0x700], R11 ;  /* 0x0007000b00001388 */ /* 0x000fe80000000800 */
[----:B------:R-:W-:Y:S01]  /*0ae0*/  @P0 STS [R0+0x100], R21 ;  /* 0x0001001500000388 */ /* 0x000fe20000000800 */
[----:B------:R-:W-:Y:S06]  /*0af0*/  BAR.SYNC.DEFER_BLOCKING 0x0 ;  /* 0x0000000000007b1d */ /* 0x000fec0000010000 */
[----:B------:R-:W-:Y:S04]  /*0b00*/  LDS R25, [R41] ;  /* 0x0000000029197984 */ /* 0x000fe80000000800 */
[----:B------:R-:W0:Y:S04]  /*0b10*/  LDS.128 R32, [R40+0x100] ;  /* 0x0001000028207984 */ /* 0x000e280000000c00 */
[----:B------:R-:W1:Y:S04]  /*0b20*/  LDS R24, [R41+0x100] ;  /* 0x0001000029187984 */ /* 0x000e680000000800 */
[----:B------:R-:W2:Y:S04]  /*0b30*/  LDS.128 R28, [R40] ;  /* 0x00000000281c7984 */ /* 0x000ea80000000c00 */
[----:B------:R-:W3:Y:S04]  /*0b40*/  LDS.128 R12, [R40+0x200] ;  /* 0x00020000280c7984 */ /* 0x000ee80000000c00 */
[----:B------:R-:W4:Y:S04]  /*0b50*/  LDS R61, [R41+0x200] ;  /* 0x00020000293d7984 */ /* 0x000f280000000800 */
[----:B------:R-:W5:Y:S04]  /*0b60*/  LDS.128 R36, [R40+0x300] ;  /* 0x0003000028247984 */ /* 0x000f680000000c00 */
[----:B------:R-:W5:Y:S04]  /*0b70*/  LDS.128 R16, [R40+0x400] ;  /* 0x0004000028107984 */ /* 0x000f680000000c00 */
[----:B------:R-:W5:Y:S01]  /*0b80*/  LDS.128 R20, [R40+0x600] ;  /* 0x0006000028147984 */ /* 0x000f620000000c00 */
[----:B0-----:R-:W-:-:S04]  /*0b90*/  FFMA R9, R25, R32, RZ ;  /* 0x0000002019097223 */ /* 0x001fc800000000ff */
[----:B-1----:R-:W-:Y:S01]  /*0ba0*/  FFMA R9, R24, R33, R9 ;  /* 0x0000002118097223 */ /* 0x002fe20000000009 */
[C---:B--2---:R-:W-:Y:S01]  /*0bb0*/  FFMA R5, R25.reuse, R28, RZ ;  /* 0x0000001c19057223 */ /* 0x044fe200000000ff */
[----:B---3--:R-:W-:-:S03]  /*0bc0*/  FFMA R12, R25, R12, RZ ;  /* 0x0000000c190c7223 */ /* 0x008fc600000000ff */
[C---:B------:R-:W-:Y:S02]  /*0bd0*/  FFMA R8, R24.reuse, R29, R5 ;  /* 0x0000001d18087223 */ /* 0x040fe40000000005 */
[----:B------:R-:W0:Y:S01]  /*0be0*/  LDS.128 R4, [R40+0x500] ;  /* 0x0005000028047984 */ /* 0x000e220000000c00 */
[----:B----4-:R-:W-:Y:S01]  /*0bf0*/  FFMA R34, R61, R34, R9 ;  /* 0x000000223d227223 */ /* 0x010fe20000000009 */
[C---:B------:R-:W-:Y:S01]  /*0c00*/  FFMA R11, R24.reuse, R13, R12 ;  /* 0x0000000d180b7223 */ /* 0x040fe2000000000c */
[----:B-----5:R-:W-:Y:S01]  /*0c10*/  FFMA R9, R25, R36, RZ ;  /* 0x0000002419097223 */ /* 0x020fe200000000ff */
[C---:B------:R-:W-:Y:S02]  /*0c20*/  FFMA R13, R61.reuse, R30, R8 ;  /* 0x0000001e3d0d7223 */ /* 0x040fe40000000008 */
[----:B------:R-:W-:Y:S01]  /*0c30*/  FFMA R14, R61, R14, R11 ;  /* 0x0000000e3d0e7223 */ /* 0x000fe2000000000b */
[----:B------:R-:W-:Y:S02]  /*0c40*/  FFMA R26, R24, R37, R9 ;  /* 0x00000025181a7223 */ /* 0x000fe40000000009 */
[----:B------:R-:W1:Y:S01]  /*0c50*/  LDS.128 R8, [R40+0x700] ;  /* 0x0007000028087984 */ /* 0x000e620000000c00 */
[----:B------:R-:W-:-:S04]  /*0c60*/  FFMA R16, R25, R16, RZ ;  /* 0x0000001019107223 */ /* 0x000fc800000000ff */
[----:B------:R-:W-:Y:S02]  /*0c70*/  FFMA R17, R24, R17, R16 ;  /* 0x0000001118117223 */ /* 0x000fe40000000010 */
[----:B------:R-:W2:Y:S01]  /*0c80*/  LDS R16, [R41+0x300] ;  /* 0x0003000029107984 */ /* 0x000ea20000000800 */
[----:B------:R-:W-:-:S04]  /*0c90*/  FFMA R20, R25, R20, RZ ;  /* 0x0000001419147223 */ /* 0x000fc800000000ff */
[----:B------:R-:W-:Y:S02]  /*0ca0*/  FFMA R29, R24, R21, R20 ;  /* 0x00000015181d7223 */ /* 0x000fe40000000014 */
[----:B------:R-:W-:Y:S02]  /*0cb0*/  LDS R21, [R41+0x400] ;  /* 0x0004000029157984 */ /* 0x000fe40000000800 */
[----:B------:R-:W-:Y:S02]  /*0cc0*/  FFMA R22, R61, R22, R29 ;  /* 0x000000163d167223 */ /* 0x000fe4000000001d */
[----:B------:R-:W-:Y:S01]  /*0cd0*/  LDS R20, [R41+0x500] ;  /* 0x0005000029147984 */ /* 0x000fe20000000800 */
[----:B0-----:R-:W-:-:S04]  /*0ce0*/  FFMA R4, R25, R4, RZ ;  /* 0x0000000419047223 */ /* 0x001fc800000000ff */
[----:B------:R-:W-:Y:S01]  /*0cf0*/  FFMA R12, R24, R5, R4 ;  /* 0x00000005180c7223 */ /* 0x000fe20000000004 */
[----:B------:R-:W-:Y:S01]  /*0d00*/  FFMA R4, R61, R38, R26 ;  /* 0x000000263d047223 */ /* 0x000fe2000000001a */
[----:B-1----:R-:W-:-:S04]  /*0d10*/  FFMA R8, R25, R8, RZ ;  /* 0x0000000819087223 */ /* 0x002fc800000000ff */
[----:B------:R-:W-:Y:S01]  /*0d20*/  FFMA R9, R24, R9, R8 ;  /* 0x0000000918097223 */ /* 0x000fe20000000008 */
[C---:B------:R-:W-:Y:S01]  /*0d30*/  FFMA R8, R61.reuse, R18, R17 ;  /* 0x000000123d087223 */ /* 0x040fe20000000011 */
[----:B------:R-:W0:Y:S01]  /*0d40*/  LDS.128 R24, [R40+0x10] ;  /* 0x0000100028187984 */ /* 0x000e220000000c00 */
[C---:B--2---:R-:W-:Y:S01]  /*0d50*/  FFMA R18, R16.reuse, R31, R13 ;  /* 0x0000001f10127223 */ /* 0x044fe2000000000d */
[C---:B------:R-:W-:Y:S01]  /*0d60*/  FFMA R17, R16.reuse, R15, R14 ;  /* 0x0000000f10117223 */ /* 0x040fe2000000000e */
[C---:B------:R-:W-:Y:S01]  /*0d70*/  FFMA R8, R16.reuse, R19, R8 ;  /* 0x0000001310087223 */ /* 0x040fe20000000008 */
[C---:B------:R-:W-:Y:S01]  /*0d80*/  FFMA R19, R61.reuse, R6, R12 ;  /* 0x000000063d137223 */ /* 0x040fe2000000000c */
[----:B------:R-:W1:Y:S04]  /*0d90*/  LDS.128 R28, [R40+0x210] ;  /* 0x00021000281c7984 */ /* 0x000e680000000c00 */
[----:B------:R-:W2:Y:S01]  /*0da0*/  LDS.128 R12, [R40+0x110] ;  /* 0x00011000280c7984 */ /* 0x000ea20000000c00 */
[----:B------:R-:W-:Y:S01]  /*0db0*/  FFMA R5, R16, R35, R34 ;  /* 0x0000002310057223 */ /* 0x000fe20000000022 */
[----:B------:R-:W-:-:S02]  /*0dc0*/  FFMA R6, R61, R10, R9 ;  /* 0x0000000a3d067223 */ /* 0x000fc40000000009 */
[----:B------:R-:W3:Y:S04]  /*0dd0*/  LDS R61, [R41+0x600] ;  /* 0x00060000293d7984 */ /* 0x000ee80000000800 */
[----:B------:R-:W4:Y:S01]  /*0de0*/  LDS.128 R32, [R40+0x310] ;  /* 0x0003100028207984 */ /* 0x000f220000000c00 */
[C---:B------:R-:W-:Y:S01]  /*0df0*/  FFMA R9, R16.reuse, R7, R19 ;  /* 0x0000000710097223 */ /* 0x040fe20000000013 */
[C---:B------:R-:W-:Y:S01]  /*0e00*/  FFMA R10, R16.reuse, R23, R22 ;  /* 0x00000017100a7223 */ /* 0x040fe20000000016 */
[C---:B------:R-:W-:Y:S01]  /*0e10*/  FFMA R22, R16.reuse, R11, R6 ;  /* 0x0000000b10167223 */ /* 0x040fe20000000006 */
[----:B------:R-:W-:Y:S02]  /*0e20*/  FFMA R4, R16, R39, R4 ;  /* 0x0000002710047223 */ /* 0x000fe40000000004 */
[----:B------:R-:W5:Y:S01]  /*0e30*/  LDS.128 R36, [R40+0x410] ;  /* 0x0004100028247984 */ /* 0x000f620000000c00 */
[----:B0-----:R-:W-:-:S04]  /*0e40*/  FFMA R7, R21, R24, R18 ;  /* 0x0000001815077223 */ /* 0x001fc80000000012 */
[----:B------:R-:W-:Y:S01]  /*0e50*/  FFMA R6, R20, R25, R7 ;  /* 0x0000001914067223 */ /* 0x000fe20000000007 */
[C---:B-1----:R-:W-:Y:S01]  /*0e60*/  FFMA R17, R21.reuse, R28, R17 ;  /* 0x0000001c15117223 */ /* 0x042fe20000000011 */
[----:B------:R-:W-:Y:S01]  /*0e70*/  LDS R25, [R41+0x800] ;  /* 0x0008000029197984 */ /* 0x000fe20000000800 */
[----:B--2---:R-:W-:-:S04]  /*0e80*/  FFMA R12, R21, R12, R5 ;  /* 0x0000000c150c7223 */ /* 0x004fc80000000005 */
[C---:B------:R-:W-:Y:S01]  /*0e90*/  FFMA R13, R20.reuse, R13, R12 ;  /* 0x0000000d140d7223 */ /* 0x040fe2000000000c */
[----:B---3--:R-:W-:Y:S01]  /*0ea0*/  FFMA R26, R61, R26, R6 ;  /* 0x0000001a3d1a7223 */ /* 0x008fe20000000006 */
[C---:B------:R-:W-:Y:S01]  /*0eb0*/  FFMA R12, R20.reuse, R29, R17 ;  /* 0x0000001d140c7223 */ /* 0x040fe20000000011 */
[----:B----4-:R-:W-:Y:S01]  /*0ec0*/  FFMA R11, R21, R32, R4 ;  /* 0x00000020150b7223 */ /* 0x010fe20000000004 */
[----:B------:R-:W0:Y:S04]  /*0ed0*/  LDS.128 R16, [R40+0x610] ;  /* 0x0006100028107984 */ /* 0x000e280000000c00 */
[----:B------:R-:W1:Y:S01]  /*0ee0*/  LDS.128 R4, [R40+0x510] ;  /* 0x0005100028047984 */ /* 0x000e620000000c00 */
[----:B------:R-:W-:Y:S01]  /*0ef0*/  FFMA R30, R61, R30, R12 ;  /* 0x0000001e3d1e7223 */ /* 0x000fe2000000000c */
[----:B------:R-:W-:Y:S01]  /*0f00*/  FFMA R12, R20, R33, R11 ;  /* 0x00000021140c7223 */ /* 0x000fe2000000000b */
[----:B-----5:R-:W-:-:S04]  /*0f10*/  FFMA R11, R21, R36, R8 ;  /* 0x00000024150b7223 */ /* 0x020fc80000000008 */
[C---:B------:R-:W-:Y:S01]  /*0f20*/  FFMA R24, R20.reuse, R37, R11 ;  /* 0x0000002514187223 */ /* 0x040fe2000000000b */
[C---:B0-----:R-:W-:Y:S01]  /*0f30*/  FFMA R16, R21.reuse, R16, R10 ;  /* 0x0000001015107223 */ /* 0x041fe2000000000a */
[----:B-1----:R-:W-:Y:S02]  /*0f40*/  FFMA R4, R21, R4, R9 ;  /* 0x0000000415047223 */ /* 0x002fe40000000009 */
[----:B------:R-:W0:Y:S01]  /*0f50*/  LDS.128 R8, [R40+0x710] ;  /* 0x0007100028087984 */ /* 0x000e220000000c00 */
[C---:B------:R-:W-:Y:S01]  /*0f60*/  FFMA R34, R61.reuse, R34, R12 ;  /* 0x000000223d227223 */ /* 0x040fe2000000000c */
[C---:B------:R-:W-:Y:S02]  /*0f70*/  FFMA R12, R20.reuse, R5, R4 ;  /* 0x00000005140c7223 */ /* 0x040fe40000000004 */
[----:B------:R-:W1:Y:S01]  /*0f80*/  LDS R4, [R41+0x700] ;  /* 0x0007000029047984 */ /* 0x000e620000000800 */
[----:B------:R-:W-:Y:S01]  /*0f90*/  FFMA R14, R61, R14, R13 ;  /* 0x0000000e3d0e7223 */ /* 0x000fe2000000000d */
[----:B------:R-:W-:Y:S01]  /*0fa0*/  FFMA R13, R20, R17, R16 ;  /* 0x00000011140d7223 */ /* 0x000fe20000000010 */
[----:B0-----:R-:W-:-:S04]  /*0fb0*/  FFMA R8, R21, R8, R22 ;  /* 0x0000000815087223 */ /* 0x001fc80000000016 */
[----:B------:R-:W-:Y:S02]  /*0fc0*/  FFMA R9, R20, R9, R8 ;  /* 0x0000000914097223 */ /* 0x000fe40000000008 */
[----:B------:R-:W0:Y:S01]  /*0fd0*/  LDS.128 R20, [R40+0x20] ;  /* 0x0000200028147984 */ /* 0x000e220000000c00 */
[C---:B-1----:R-:W-:Y:S01]  /*0fe0*/  FFMA R32, R4.reuse, R27, R26 ;  /* 0x0000001b04207223 */ /* 0x042fe2000000001a */
[C---:B------:R-:W-:Y:S01]  /*0ff0*/  FFMA R8, R61.reuse, R38, R24 ;  /* 0x000000263d087223 */ /* 0x040fe20000000018 */
[C---:B------:R-:W-:Y:S01]  /*1000*/  FFMA R27, R61.reuse, R6, R12 ;  /* 0x000000063d1b7223 */ /* 0x040fe2000000000c */
[----:B------:R-:W1:Y:S01]  /*1010*/  LDS R24, [R41+0x900] ;  /* 0x0009000029187984 */ /* 0x000e620000000800 */
[C---:B------:R-:W-:Y:S01]  /*1020*/  FFMA R10, R61.reuse, R10, R9 ;  /* 0x0000000a3d0a7223 */ /* 0x040fe20000000009 */
[C---:B------:R-:W-:Y:S01]  /*1030*/  FFMA R5, R4.reuse, R15, R14 ;  /* 0x0000000f04057223 */ /* 0x040fe2000000000e */
[C---:B------:R-:W-:Y:S01]  /*1040*/  FFMA R9, R4.reuse, R7, R27 ;  /* 0x0000000704097223 */ /* 0x040fe2000000001b */
[----:B------:R-:W-:Y:S01]  /*1050*/  FFMA R36, R4, R35, R34 ;  /* 0x0000002304247223 */ /* 0x000fe20000000022 */
[----:B------:R-:W-:-:S02]  /*1060*/  FFMA R16, R61, R18, R13 ;  /* 0x000000123d107223 */ /* 0x000fc4000000000d */
[----:B------:R-:W2:Y:S04]  /*1070*/  LDS.128 R12, [R40+0x120] ;  /* 0x00012000280c7984 */ /* 0x000ea80000000c00 */
[----:B------:R-:W3:Y:S01]  /*1080*/  LDS R61, [R41+0xa00] ;  /* 0x000a0000293d7984 */ /* 0x000ee20000000800 */
[----:B0-----:R-:W-:-:S03]  /*1090*/  FFMA R7, R25, R20, R32 ;  /* 0x0000001419077223 */ /* 0x001fc60000000020 */
[----:B------:R-:W0:Y:S01]  /*10a0*/  LDS.128 R32, [R40+0x320] ;  /* 0x0003200028207984 */ /* 0x000e220000000c00 */
[C---:B------:R-:W-:Y:S01]  /*10b0*/  FFMA R17, R4.reuse, R31, R30 ;  /* 0x0000001f04117223 */ /* 0x040fe2000000001e */
[C---:B------:R-:W-:Y:S02]  /*10c0*/  FFMA R8, R4.reuse, R39, R8 ;  /* 0x0000002704087223 */ /* 0x040fe40000000008 */
[----:B------:R-:W4:Y:S01]  /*10d0*/  LDS.128 R28, [R40+0x220] ;  /* 0x00022000281c7984 */ /* 0x000f220000000c00 */
[C---:B------:R-:W-:Y:S01]  /*10e0*/  FFMA R16, R4.reuse, R19, R16 ;  /* 0x0000001304107223 */ /* 0x040fe20000000010 */
[----:B------:R-:W-:Y:S01]  /*10f0*/  FFMA R26, R4, R11, R10 ;  /* 0x0000000b041a7223 */ /* 0x000fe2000000000a */
[----:B-1----:R-:W-:Y:S01]  /*1100*/  FFMA R4, R24, R21, R7 ;  /* 0x0000001518047223 */ /* 0x002fe20000000007 */
[----:B------:R-:W-:Y:S01]  /*1110*/  LDS R20, [R41+0xd00] ;  /* 0x000d000029147984 */ /* 0x000fe20000000800 */
[----:B--2---:R-:W-:-:S03]  /*1120*/  FFMA R12, R25, R12, R5 ;  /* 0x0000000c190c7223 */ /* 0x004fc60000000005 */
[----:B------:R-:W-:Y:S01]  /*1130*/  LDS R21, [R41+0xc00] ;  /* 0x000c000029157984 */ /* 0x000fe20000000800 */
[----:B---3--:R-:W-:-:S03]  /*1140*/  FFMA R22, R61, R22, R4 ;  /* 0x000000163d167223 */ /* 0x008fc60000000004 */
[----:B------:R-:W1:Y:S01]  /*1150*/  LDS.128 R4, [R40+0x520] ;  /* 0x0005200028047984 */ /* 0x000e620000000c00 */
[----:B0-----:R-:W-:-:S03]  /*1160*/  FFMA R11, R25, R32, R36 ;  /* 0x00000020190b7223 */ /* 0x001fc60000000024 */
[----:B------:R-:W0:Y:S01]  /*1170*/  LDS.128 R36, [R40+0x420] ;  /* 0x0004200028247984 */ /* 0x000e220000000c00 */
[----:B----4-:R-:W-:Y:S01]  /*1180*/  FFMA R17, R25, R28, R17 ;  /* 0x0000001c19117223 */ /* 0x010fe20000000011 */
[----:B------:R-:W-:-:S03]  /*1190*/  FFMA R13, R24, R13, R12 ;  /* 0x0000000d180d7223 */ /* 0x000fc6000000000c */
[C---:B------:R-:W-:Y:S01]  /*11a0*/  FFMA R10, R24.reuse, R29, R17 ;  /* 0x0000001d180a7223 */ /* 0x040fe20000000011 */
[C---:B------:R-:W-:Y:S01]  /*11b0*/  FFMA R14, R61.reuse, R14, R13 ;  /* 0x0000000e3d0e7223 */ /* 0x040fe2000000000d */
[C---:B------:R-:W-:Y:S02]  /*11c0*/  FFMA R12, R24.reuse, R33, R11 ;  /* 0x00000021180c7223 */ /* 0x040fe4000000000b */
[----:B------:R-:W-:Y:S01]  /*11d0*/  FFMA R30, R61, R30, R10 ;  /* 0x0000001e3d1e7223 */ /* 0x000fe2000000000a */
[C---:B-1----:R-:W-:Y:S01]  /*11e0*/  FFMA R18, R25.reuse, R4, R9 ;  /* 0x0000000419127223 */ /* 0x042fe20000000009 */
[----:B0-----:R-:W-:Y:S02]  /*11f0*/  FFMA R13, R25, R36, R8 ;  /* 0x00000024190d7223 */ /* 0x001fe40000000008 */
[----:B------:R-:W0:Y:S01]  /*1200*/  LDS.128 R8, [R40+0x620] ;  /* 0x0006200028087984 */ /* 0x000e220000000c00 */
[----:B------:R-:W-:Y:S01]  /*1210*/  FFMA R34, R61, R34, R12 ;  /* 0x000000223d227223 */ /* 0x000fe2000000000c */
[C---:B------:R-:W-:Y:S01]  /*1220*/  FFMA R12, R24.reuse, R5, R18 ;  /* 0x00000005180c7223 */ /* 0x040fe20000000012 */
[----:B------:R-:W-:Y:S01]  /*1230*/  FFMA R4, R24, R37, R13 ;  /* 0x0000002518047223 */ /* 0x000fe2000000000d */
[----:B0-----:R-:W-:-:S02]  /*1240*/  FFMA R8, R25, R8, R16 ;  /* 0x0000000819087223 */ /* 0x001fc40000000010 */
[----:B------:R-:W0:Y:S02]  /*1250*/  LDS.128 R16, [R40+0x720] ;  /* 0x0007200028107984 */ /* 0x000e240000000c00 */
[----:B------:R-:W-:Y:S02]  /*1260*/  FFMA R13, R24, R9, R8 ;  /* 0x00000009180d7223 */ /* 0x000fe40000000008 */
[----:B------:R-:W1:Y:S01]  /*1270*/  LDS R8, [R41+0xb00] ;  /* 0x000b000029087984 */ /* 0x000e620000000800 */
[----:B0-----:R-:W-:-:S04]  /*1280*/  FFMA R16, R25, R16, R26 ;  /* 0x0000001019107223 */ /* 0x001fc8000000001a */
[----:B------:R-:W-:Y:S02]  /*1290*/  FFMA R17, R24, R17, R16 ;  /* 0x0000001118117223 */ /* 0x000fe40000000010 */
[----:B------:R-:W0:Y:S01]  /*12a0*/  LDS.128 R24, [R40+0x30] ;  /* 0x0000300028187984 */ /* 0x000e220000000c00 */
[C---:B-1----:R-:W-:Y:S01]  /*12b0*/  FFMA R32, R8.reuse, R23, R22 ;  /* 0x0000001708207223 */ /* 0x042fe20000000016 */
[C---:B------:R-:W-:Y:S01]  /*12c0*/  FFMA R23, R61.reuse, R6, R12 ;  /* 0x000000063d177223 */ /* 0x040fe2000000000c */
[C---:B------:R-:W-:Y:S01]  /*12d0*/  FFMA R6, R61.reuse, R10, R13 ;  /* 0x0000000a3d067223 */ /* 0x040fe2000000000d */
[C---:B------:R-:W-:Y:S02]  /*12e0*/  FFMA R9, R8.reuse, R31, R30 ;  /* 0x0000001f08097223 */ /* 0x040fe4000000001e */
[----:B------:R-:W1:Y:S01]  /*12f0*/  LDS.128 R28, [R40+0x230] ;  /* 0x00023000281c7984 */ /* 0x000e620000000c00 */
[C---:B------:R-:W-:Y:S01]  /*1300*/  FFMA R4, R61.reuse, R38, R4 ;  /* 0x000000263d047223 */ /* 0x040fe20000000004 */
[C---:B------:R-:W-:Y:S01]  /*1310*/  FFMA R5, R8.reuse, R15, R14 ;  /* 0x0000000f08057223 */ /* 0x040fe2000000000e */
[----:B------:R-:W-:Y:S01]  /*1320*/  FFMA R18, R61, R18, R17 ;  /* 0x000000123d127223 */ /* 0x000fe20000000011 */
[C---:B------:R-:W-:Y:S01]  /*1330*/  FFMA R6, R8.reuse, R11, R6 ;  /* 0x0000000b08067223 */ /* 0x040fe20000000006 */
[----:B------:R-:W-:Y:S01]  /*1340*/  FFMA R16, R8, R35, R34 ;  /* 0x0000002308107223 */ /* 0x000fe20000000022 */
[----:B------:R-:W2:Y:S04]  /*1350*/  LDS.128 R12, [R40+0x130] ;  /* 0x00013000280c7984 */ /* 0x000ea80000000c00 */
[----:B------:R-:W3:Y:S01]  /*1360*/  LDS R61, [R41+0xe00] ;  /* 0x000e0000293d7984 */ /* 0x000ee20000000800 */
[----:B0-----:R-:W-:-:S03]  /*1370*/  FFMA R11, R21, R24, R32 ;  /* 0x00000018150b7223 */ /* 0x001fc60000000020 */
[----:B------:R-:W0:Y:S01]  /*1380*/  LDS.128 R32, [R40+0x330] ;  /* 0x0003300028207984 */ /* 0x000e220000000c00 */
[C---:B------:R-:W-:Y:S01]  /*1390*/  FFMA R4, R8.reuse, R39, R4 ;  /* 0x0000002708047223 */ /* 0x040fe20000000004 */
[C---:B------:R-:W-:Y:S01]  /*13a0*/  FFMA R7, R8.reuse, R7, R23 ;  /* 0x0000000708077223 */ /* 0x040fe20000000017 */
[----:B------:R-:W-:Y:S01]  /*13b0*/  FFMA R22, R8, R19, R18 ;  /* 0x0000001308167223 */ /* 0x000fe20000000012 */
[----:B------:R-:W-:Y:S01]  /*13c0*/  FFMA R8, R20, R25, R11 ;  /* 0x0000001914087223 */ /* 0x000fe2000000000b */
[C---:B-1----:R-:W-:Y:S01]  /*13d0*/  FFMA R9, R21.reuse, R28, R9 ;  /* 0x0000001c15097223 */ /* 0x042fe20000000009 */
[----:B------:R-:W1:Y:S01]  /*13e0*/  LDS.128 R36, [R40+0x430] ;  /* 0x0004300028247984 */ /* 0x000e620000000c00 */
[----:B--2---:R-:W-:-:S03]  /*13f0*/  FFMA R12, R21, R12, R5 ;  /* 0x0000000c150c7223 */ /* 0x004fc60000000005 */
[----:B------:R-:W-:Y:S01]  /*1400*/  LDS R25, [R41+0x1000] ;  /* 0x0010000029197984 */ /* 0x000fe20000000800 */
[C---:B---3--:R-:W-:Y:S01]  /*1410*/  FFMA R26, R61.reuse, R26, R8 ;  /* 0x0000001a3d1a7223 */ /* 0x048fe20000000008 */
[----:B------:R-:W-:Y:S02]  /*1420*/  FFMA R8, R20, R29, R9 ;  /* 0x0000001d14087223 */ /* 0x000fe40000000009 */
[----:B------:R-:W-:Y:S02]  /*1430*/  LDS R24, [R41+0x1100] ;  /* 0x0011000029187984 */ /* 0x000fe40000000800 */
[----:B------:R-:W-:Y:S02]  /*1440*/  FFMA R30, R61, R30, R8 ;  /* 0x0000001e3d1e7223 */ /* 0x000fe40000000008 */
[----:B------:R-:W2:Y:S01]  /*1450*/  LDS.128 R8, [R40+0x630] ;  /* 0x0006300028087984 */ /* 0x000ea20000000c00 */
[----:B0-----:R-:W-:-:S03]  /*1460*/  FFMA R5, R21, R32, R16 ;  /* 0x0000002015057223 */ /* 0x001fc60000000010 */
[----:B------:R-:W0:Y:S01]  /*1470*/  LDS.128 R16, [R40+0x530] ;  /* 0x0005300028107984 */ /* 0x000e220000000c00 */
[C---:B------:R-:W-:Y:S01]  /*1480*/  FFMA R13, R20.reuse, R13, R12 ;  /* 0x0000000d140d7223 */ /* 0x040fe2000000000c */
[----:B------:R-:W-:Y:S01]  /*1490*/  FFMA R12, R20, R33, R5 ;  /* 0x00000021140c7223 */ /* 0x000fe20000000005 */
[----:B-1----:R-:W-:-:S03]  /*14a0*/  FFMA R5, R21, R36, R4 ;  /* 0x0000002415057223 */ /* 0x002fc60000000004 */
[----:B------:R-:W-:Y:S01]  /*14b0*/  FFMA R34, R61, R34, R12 ;  /* 0x000000223d227223 */ /* 0x000fe2000000000c */
[C---:B--2---:R-:W-:Y:S01]  /*14c0*/  FFMA R8, R21.reuse, R8, R6 ;  /* 0x0000000815087223 */ /* 0x044fe20000000006 */
[----:B0-----:R-:W-:Y:S01]  /*14d0*/  FFMA R4, R21, R16, R7 ;  /* 0x0000001015047223 */ /* 0x001fe20000000007 */
[----:B------:R-:W-:-:S03]  /*14e0*/  FFMA R16, R20, R37, R5 ;  /* 0x0000002514107223 */ /* 0x000fc60000000005 */
[C---:B------:R-:W-:Y:S02]  /*14f0*/  FFMA R12, R20.reuse, R17, R4 ;  /* 0x00000011140c7223 */ /* 0x040fe40000000004 */
[----:B------:R-:W0:Y:S01]  /*1500*/  LDS.128 R4, [R40+0x730] ;  /* 0x0007300028047984 */ /* 0x000e220000000c00 */
[----:B------:R-:W-:Y:S01]  /*1510*/  FFMA R14, R61, R14, R13 ;  /* 0x0000000e3d0e7223 */ /* 0x000fe2000000000d */
        /* <DEDUP_REMOVED lines=8> */
[C---:B------:R-:W-:Y:S01]  /*15a0*/  FFMA R27, R61.reuse, R18, R12 ;  /* 0x000000123d1b7223 */ /* 0x040fe2000000000c */
[----:B------:R-:W-:Y:S01]  /*15b0*/  FFMA R10, R61, R10, R13 ;  /* 0x0000000a3d0a7223 */ /* 0x000fe2000000000d */
[C---:B------:R-:W-:Y:S01]  /*15c0*/  FFMA R26, R8.reuse, R7, R6 ;  /* 0x00000007081a7223 */ /* 0x040fe20000000006 */
[C---:B------:R-:W-:Y:S01]  /*15d0*/  FFMA R36, R8.reuse, R35, R34 ;  /* 0x0000002308247223 */ /* 0x040fe20000000022 */
[----:B------:R-:W1:Y:S01]  /*15e0*/  LDS.128 R12, [R40+0x140] ;  /* 0x00014000280c7984 */ /* 0x000e620000000c00 */
[----:B------:R-:W-:-:S03]  /*15f0*/  FFMA R9, R8, R31, R30 ;  /* 0x0000001f08097223 */ /* 0x000fc6000000001e */
[----:B------:R-:W2:Y:S01]  /*1600*/  LDS.128 R28, [R40+0x240] ;  /* 0x00024000281c7984 */ /* 0x000ea20000000c00 */
[----:B0-----:R-:W-:-:S03]  /*1610*/  FFMA R7, R25, R20, R32 ;  /* 0x0000001419077223 */ /* 0x001fc60000000020 */
[----:B------:R-:W0:Y:S01]  /*1620*/  LDS.128 R32, [R40+0x340] ;  /* 0x0003400028207984 */ /* 0x000e220000000c00 */
[----:B------:R-:W-:-:S03]  /*1630*/  FFMA R4, R61, R38, R16 ;  /* 0x000000263d047223 */ /* 0x000fc60000000010 */
[----:B------:R-:W3:Y:S01]  /*1640*/  LDS R61, [R41+0x1200] ;  /* 0x00120000293d7984 */ /* 0x000ee20000000800 */
[----:B------:R-:W-:Y:S01]  /*1650*/  FFMA R4, R8, R39, R4 ;  /* 0x0000002708047223 */ /* 0x000fe20000000004 */
[C---:B-1----:R-:W-:Y:S01]  /*1660*/  FFMA R12, R25.reuse, R12, R5 ;  /* 0x0000000c190c7223 */ /* 0x042fe20000000005 */
[----:B------:R-:W-:Y:S01]  /*1670*/  FFMA R6, R24, R21, R7 ;  /* 0x0000001518067223 */ /* 0x000fe20000000007 */
[C---:B--2---:R-:W-:Y:S01]  /*1680*/  FFMA R9, R25.reuse, R28, R9 ;  /* 0x0000001c19097223 */ /* 0x044fe20000000009 */
[C---:B------:R-:W-:Y:S01]  /*1690*/  FFMA R19, R8.reuse, R19, R27 ;  /* 0x0000001308137223 */ /* 0x040fe2000000001b */
[----:B------:R-:W-:Y:S01]  /*16a0*/  LDS R20, [R41+0x1500] ;  /* 0x0015000029147984 */ /* 0x000fe20000000800 */
[----:B0-----:R-:W-:Y:S01]  /*16b0*/  FFMA R5, R25, R32, R36 ;  /* 0x0000002019057223 */ /* 0x001fe20000000024 */
[----:B------:R-:W-:Y:S02]  /*16c0*/  FFMA R16, R8, R11, R10 ;  /* 0x0000000b08107223 */ /* 0x000fe4000000000a */
[----:B------:R-:W0:Y:S01]  /*16d0*/  LDS.128 R36, [R40+0x440] ;  /* 0x0004400028247984 */ /* 0x000e220000000c00 */
[C---:B------:R-:W-:Y:S01]  /*16e0*/  FFMA R13, R24.reuse, R13, R12 ;  /* 0x0000000d180d7223 */ /* 0x040fe2000000000c */
[C---:B---3--:R-:W-:Y:S01]  /*16f0*/  FFMA R22, R61.reuse, R22, R6 ;  /* 0x000000163d167223 */ /* 0x048fe20000000006 */
[----:B------:R-:W-:Y:S01]  /*1700*/  FFMA R6, R24, R29, R9 ;  /* 0x0000001d18067223 */ /* 0x000fe20000000009 */
[----:B------:R-:W-:Y:S01]  /*1710*/  LDS R21, [R41+0x1400] ;  /* 0x0014000029157984 */ /* 0x000fe20000000800 */
[----:B------:R-:W-:-:S03]  /*1720*/  FFMA R14, R61, R14, R13 ;  /* 0x0000000e3d0e7223 */ /* 0x000fc6000000000d */
[----:B------:R-:W1:Y:S01]  /*1730*/  LDS.128 R8, [R40+0x540] ;  /* 0x0005400028087984 */ /* 0x000e620000000c00 */
[----:B------:R-:W-:Y:S01]  /*1740*/  FFMA R30, R61, R30, R6 ;  /* 0x0000001e3d1e7223 */ /* 0x000fe20000000006 */
[----:B------:R-:W-:Y:S01]  /*1750*/  FFMA R12, R24, R33, R5 ;  /* 0x00000021180c7223 */ /* 0x000fe20000000005 */
[----:B0-----:R-:W-:Y:S02]  /*1760*/  FFMA R13, R25, R36, R4 ;  /* 0x00000024190d7223 */ /* 0x001fe40000000004 */
[----:B------:R-:W0:Y:S01]  /*1770*/  LDS.128 R4, [R40+0x640] ;  /* 0x0006400028047984 */ /* 0x000e220000000c00 */
[----:B------:R-:W-:Y:S01]  /*1780*/  FFMA R34, R61, R34, R12 ;  /* 0x000000223d227223 */ /* 0x000fe2000000000c */
[----:B-1----:R-:W-:-:S04]  /*1790*/  FFMA R18, R25, R8, R19 ;  /* 0x0000000819127223 */ /* 0x002fc80000000013 */
[C---:B------:R-:W-:Y:S01]  /*17a0*/  FFMA R12, R24.reuse, R9, R18 ;  /* 0x00000009180c7223 */ /* 0x040fe20000000012 */
[C---:B0-----:R-:W-:Y:S02]  /*17b0*/  FFMA R4, R25.reuse, R4, R16 ;  /* 0x0000000419047223 */ /* 0x041fe40000000010 */
[----:B------:R-:W0:Y:S01]  /*17c0*/  LDS.128 R16, [R40+0x740] ;  /* 0x0007400028107984 */ /* 0x000e220000000c00 */
[C---:B------:R-:W-:Y:S01]  /*17d0*/  FFMA R8, R24.reuse, R37, R13 ;  /* 0x0000002518087223 */ /* 0x040fe2000000000d */
        /* <DEDUP_REMOVED lines=9> */
[C---:B------:R-:W-:Y:S01]  /*1870*/  FFMA R8, R61.reuse, R38, R8 ;  /* 0x000000263d087223 */ /* 0x040fe20000000008 */
[C---:B------:R-:W-:Y:S01]  /*1880*/  FFMA R9, R4.reuse, R31, R30 ;  /* 0x0000001f04097223 */ /* 0x040fe2000000001e */
[----:B------:R-:W-:Y:S01]  /*1890*/  FFMA R18, R61, R18, R17 ;  /* 0x000000123d127223 */ /* 0x000fe20000000011 */
[----:B------:R-:W1:Y:S01]  /*18a0*/  LDS.128 R12, [R40+0x150] ;  /* 0x00015000280c7984 */ /* 0x000e620000000c00 */
[----:B------:R-:W-:-:S03]  /*18b0*/  FFMA R10, R4, R7, R6 ;  /* 0x00000007040a7223 */ /* 0x000fc60000000006 */
[----:B------:R-:W2:Y:S04]  /*18c0*/  LDS.128 R28, [R40+0x250] ;  /* 0x00025000281c7984 */ /* 0x000ea80000000c00 */
[----:B------:R-:W3:Y:S01]  /*18d0*/  LDS R61, [R41+0x1600] ;  /* 0x00160000293d7984 */ /* 0x000ee20000000800 */
[C---:B------:R-:W-:Y:S01]  /*18e0*/  FFMA R16, R4.reuse, R35, R34 ;  /* 0x0000002304107223 */ /* 0x040fe20000000022 */
[C---:B0-----:R-:W-:Y:S02]  /*18f0*/  FFMA R7, R21.reuse, R24, R32 ;  /* 0x0000001815077223 */ /* 0x041fe40000000020 */
[----:B------:R-:W0:Y:S01]  /*1900*/  LDS.128 R32, [R40+0x350] ;  /* 0x0003500028207984 */ /* 0x000e220000000c00 */
[C---:B------:R-:W-:Y:S01]  /*1910*/  FFMA R8, R4.reuse, R39, R8 ;  /* 0x0000002704087223 */ /* 0x040fe20000000008 */
[C---:B------:R-:W-:Y:S01]  /*1920*/  FFMA R11, R4.reuse, R11, R23 ;  /* 0x0000000b040b7223 */ /* 0x040fe20000000017 */
[----:B------:R-:W-:Y:S01]  /*1930*/  FFMA R22, R4, R19, R18 ;  /* 0x0000001304167223 */ /* 0x000fe20000000012 */
[----:B------:R-:W-:Y:S01]  /*1940*/  FFMA R4, R20, R25, R7 ;  /* 0x0000001914047223 */ /* 0x000fe20000000007 */
[----:B------:R-:W4:Y:S01]  /*1950*/  LDS.128 R36, [R40+0x450] ;  /* 0x0004500028247984 */ /* 0x000f220000000c00 */
[----:B-1----:R-:W-:-:S03]  /*1960*/  FFMA R12, R21, R12, R5 ;  /* 0x0000000c150c7223 */ /* 0x002fc60000000005 */
[----:B------:R-:W-:Y:S01]  /*1970*/  LDS R25, [R41+0x1800] ;  /* 0x0018000029197984 */ /* 0x000fe20000000800 */
[----:B--2---:R-:W-:Y:S01]  /*1980*/  FFMA R9, R21, R28, R9 ;  /* 0x0000001c15097223 */ /* 0x004fe20000000009 */
[----:B------:R-:W-:Y:S02]  /*1990*/  FFMA R13, R20, R13, R12 ;  /* 0x0000000d140d7223 */ /* 0x000fe4000000000c */
[----:B------:R-:W-:Y:S01]  /*19a0*/  LDS R24, [R41+0x1900] ;  /* 0x0019000029187984 */ /* 0x000fe20000000800 */
[----:B---3--:R-:W-:-:S03]  /*19b0*/  FFMA R26, R61, R26, R4 ;  /* 0x0000001a3d1a7223 */ /* 0x008fc60000000004 */
[----:B------:R-:W1:Y:S01]  /*19c0*/  LDS.128 R4, [R40+0x550] ;  /* 0x0005500028047984 */ /* 0x000e620000000c00 */
[C---:B------:R-:W-:Y:S01]  /*19d0*/  FFMA R12, R20.reuse, R29, R9 ;  /* 0x0000001d140c7223 */ /* 0x040fe20000000009 */
[----:B0-----:R-:W-:Y:S02]  /*19e0*/  FFMA R9, R21, R32, R16 ;  /* 0x0000002015097223 */ /* 0x001fe40000000010 */
[----:B------:R-:W0:Y:S01]  /*19f0*/  LDS.128 R16, [R40+0x650] ;  /* 0x0006500028107984 */ /* 0x000e220000000c00 */
[----:B------:R-:W-:Y:S01]  /*1a00*/  FFMA R30, R61, R30, R12 ;  /* 0x0000001e3d1e7223 */ /* 0x000fe2000000000c */
[----:B------:R-:W-:Y:S01]  /*1a10*/  FFMA R12, R20, R33, R9 ;  /* 0x00000021140c7223 */ /* 0x000fe20000000009 */
[----:B----4-:R-:W-:-:S03]  /*1a20*/  FFMA R9, R21, R36, R8 ;  /* 0x0000002415097223 */ /* 0x010fc60000000008 */
[----:B------:R-:W-:Y:S01]  /*1a30*/  FFMA R34, R61, R34, R12 ;  /* 0x000000223d227223 */ /* 0x000fe2000000000c */
[----:B-1----:R-:W-:Y:S01]  /*1a40*/  FFMA R8, R21, R4, R11 ;  /* 0x0000000415087223 */ /* 0x002fe2000000000b */
[----:B------:R-:W-:-:S03]  /*1a50*/  FFMA R4, R20, R37, R9 ;  /* 0x0000002514047223 */ /* 0x000fc60000000009 */
[C---:B------:R-:W-:Y:S01]  /*1a60*/  FFMA R12, R20.reuse, R5, R8 ;  /* 0x00000005140c7223 */ /* 0x040fe20000000008 */
[----:B0-----:R-:W-:Y:S02]  /*1a70*/  FFMA R16, R21, R16, R10 ;  /* 0x0000001015107223 */ /* 0x001fe4000000000a */
[----:B------:R-:W0:Y:S02]  /*1a80*/  LDS.128 R8, [R40+0x750] ;  /* 0x0007500028087984 */ /* 0x000e240000000c00 */
[----:B------:R-:W-:Y:S02]  /*1a90*/  FFMA R17, R20, R17, R16 ;  /* 0x0000001114117223 */ /* 0x000fe40000000010 */
[----:B------:R-:W1:Y:S01]  /*1aa0*/  LDS R16, [R41+0x1700] ;  /* 0x0017000029107984 */ /* 0x000e620000000800 */
[----:B------:R-:W-:Y:S01]  /*1ab0*/  FFMA R14, R61, R14, R13 ;  /* 0x0000000e3d0e7223 */ /* 0x000fe2000000000d */
[----:B0-----:R-:W-:-:S04]  /*1ac0*/  FFMA R8, R21, R8, R22 ;  /* 0x0000000815087223 */ /* 0x001fc80000000016 */
[----:B------:R-:W-:Y:S02]  /*1ad0*/  FFMA R13, R20, R9, R8 ;  /* 0x00000009140d7223 */ /* 0x000fe40000000008 */
[----:B------:R-:W0:Y:S01]  /*1ae0*/  LDS.128 R20, [R40+0x60] ;  /* 0x0000600028147984 */ /* 0x000e220000000c00 */
[C---:B-1----:R-:W-:Y:S01]  /*1af0*/  FFMA R9, R16.reuse, R31, R30 ;  /* 0x0000001f10097223 */ /* 0x042fe2000000001e */
[C---:B------:R-:W-:Y:S01]  /*1b00*/  FFMA R32, R16.reuse, R27, R26 ;  /* 0x0000001b10207223 */ /* 0x040fe2000000001a */
[C---:B------:R-:W-:Y:S01]  /*1b10*/  FFMA R27, R61.reuse, R6, R12 ;  /* 0x000000063d1b7223 */ /* 0x040fe2000000000c */
[----:B------:R-:W1:Y:S01]  /*1b20*/  LDS.128 R28, [R40+0x260] ;  /* 0x00026000281c7984 */ /* 0x000e620000000c00 */
[C---:B------:R-:W-:Y:S01]  /*1b30*/  FFMA R4, R61.reuse, R38, R4 ;  /* 0x000000263d047223 */ /* 0x040fe20000000004 */
[C---:B------:R-:W-:Y:S01]  /*1b40*/  FFMA R6, R61.reuse, R18, R17 ;  /* 0x000000123d067223 */ /* 0x040fe20000000011 */
[----:B------:R-:W-:Y:S02]  /*1b50*/  FFMA R10, R61, R10, R13 ;  /* 0x0000000a3d0a7223 */ /* 0x000fe4000000000d */
[----:B------:R-:W2:Y:S01]  /*1b60*/  LDS R61, [R41+0x1a00] ;  /* 0x001a0000293d7984 */ /* 0x000ea20000000800 */
[C---:B------:R-:W-:Y:S01]  /*1b70*/  FFMA R5, R16.reuse, R15, R14 ;  /* 0x0000000f10057223 */ /* 0x040fe2000000000e */
[C---:B------:R-:W-:Y:S01]  /*1b80*/  FFMA R26, R16.reuse, R11, R10 ;  /* 0x0000000b101a7223 */ /* 0x040fe2000000000a */
[----:B------:R-:W-:Y:S01]  /*1b90*/  FFMA R8, R16, R35, R34 ;  /* 0x0000002310087223 */ /* 0x000fe20000000022 */
[----:B------:R-:W3:Y:S01]  /*1ba0*/  LDS.128 R12, [R40+0x160] ;  /* 0x00016000280c7984 */ /* 0x000ee20000000c00 */
[----:B0-----:R-:W-:-:S03]  /*1bb0*/  FFMA R11, R25, R20, R32 ;  /* 0x00000014190b7223 */ /* 0x001fc60000000020 */
[----:B------:R-:W0:Y:S01]  /*1bc0*/  LDS.128 R32, [R40+0x360] ;  /* 0x0003600028207984 */ /* 0x000e220000000c00 */
[----:B------:R-:W-:Y:S01]  /*1bd0*/  FFMA R10, R24, R21, R11 ;  /* 0x00000015180a7223 */ /* 0x000fe2000000000b */
[----:B-1----:R-:W-:Y:S01]  /*1be0*/  FFMA R9, R25, R28, R9 ;  /* 0x0000001c19097223 */ /* 0x002fe20000000009 */
[C---:B------:R-:W-:Y:S01]  /*1bf0*/  FFMA R4, R16.reuse, R39, R4 ;  /* 0x0000002710047223 */ /* 0x040fe20000000004 */
[C---:B------:R-:W-:Y:S01]  /*1c00*/  FFMA R7, R16.reuse, R7, R27 ;  /* 0x0000000710077223 */ /* 0x040fe2000000001b */
[----:B------:R-:W-:Y:S01]  /*1c10*/  FFMA R6, R16, R19, R6 ;  /* 0x0000001310067223 */ /* 0x000fe20000000006 */
[----:B--2---:R-:W-:Y:S01]  /*1c20*/  FFMA R22, R61, R22, R10 ;  /* 0x000000163d167223 */ /* 0x004fe2000000000a */
[----:B------:R-:W-:Y:S01]  /*1c30*/  FFMA R10, R24, R29, R9 ;  /* 0x0000001d180a7223 */ /* 0x000fe20000000009 */
[----:B------:R-:W1:Y:S01]  /*1c40*/  LDS.128 R36, [R40+0x460] ;  /* 0x0004600028247984 */ /* 0x000e620000000c00 */
[----:B---3--:R-:W-:-:S03]  /*1c50*/  FFMA R12, R25, R12, R5 ;  /* 0x0000000c190c7223 */ /* 0x008fc60000000005 */
[----:B------:R-:W2:Y:S01]  /*1c60*/  LDS.128 R16, [R40+0x560] ;  /* 0x0005600028107984 */ /* 0x000ea20000000c00 */
[----:B------:R-:W-:-:S03]  /*1c70*/  FFMA R30, R61, R30, R10 ;  /* 0x0000001e3d1e7223 */ /* 0x000fc6000000000a */
[----:B------:R-:W-:Y:S01]  /*1c80*/  LDS R21, [R41+0x1c00] ;  /* 0x001c000029157984 */ /* 0x000fe20000000800 */
[----:B0-----:R-:W-:-:S03]  /*1c90*/  FFMA R5, R25, R32, R8 ;  /* 0x0000002019057223 */ /* 0x001fc60000000008 */
[----:B------:R-:W0:Y:S01]  /*1ca0*/  LDS.128 R8, [R40+0x660] ;  /* 0x0006600028087984 */ /* 0x000e220000000c00 */
[C---:B------:R-:W-:Y:S01]  /*1cb0*/  FFMA R13, R24.reuse, R13, R12 ;  /* 0x0000000d180d7223 */ /* 0x040fe2000000000c */
[C---:B------:R-:W-:Y:S01]  /*1cc0*/  FFMA R12, R24.reuse, R33, R5 ;  /* 0x00000021180c7223 */ /* 0x040fe20000000005 */
[C---:B-1----:R-:W-:Y:S01]  /*1cd0*/  FFMA R5, R25.reuse, R36, R4 ;  /* 0x0000002419057223 */ /* 0x042fe20000000004 */
[----:B--2---:R-:W-:Y:S02]  /*1ce0*/  FFMA R4, R25, R16, R7 ;  /* 0x0000001019047223 */ /* 0x004fe40000000007 */
[C---:B------:R-:W-:Y:S01]  /*1cf0*/  FFMA R16, R61.reuse, R34, R12 ;  /* 0x000000223d107223 */ /* 0x040fe2000000000c */
[C---:B------:R-:W-:Y:S01]  /*1d00*/  FFMA R20, R24.reuse, R37, R5 ;  /* 0x0000002518147223 */ /* 0x040fe20000000005 */
[----:B------:R-:W-:Y:S01]  /*1d10*/  FFMA R12, R24, R17, R4 ;  /* 0x00000011180c7223 */ /* 0x000fe20000000004 */
[----:B------:R-:W-:Y:S01]  /*1d20*/  FFMA R14, R61, R14, R13 ;  /* 0x0000000e3d0e7223 */ /* 0x000fe2000000000d */
[----:B0-----:R-:W-:-:S02]  /*1d30*/  FFMA R8, R25, R8, R6 ;  /* 0x0000000819087223 */ /* 0x001fc40000000006 */
[----:B------:R-:W0:Y:S02]  /*1d40*/  LDS.128 R4, [R40+0x760] ;  /* 0x0007600028047984 */ /* 0x000e240000000c00 */
[----:B------:R-:W-:Y:S02]  /*1d50*/  FFMA R13, R24, R9, R8 ;  /* 0x00000009180d7223 */ /* 0x000fe40000000008 */
[----:B------:R-:W1:Y:S02]  /*1d60*/  LDS R8, [R41+0x1b00] ;  /* 0x001b000029087984 */ /* 0x000e640000000800 */
[----:B------:R-:W-:Y:S01]  /*1d70*/  FFMA R10, R61, R10, R13 ;  /* 0x0000000a3d0a7223 */ /* 0x000fe2000000000d */
[----:B0-----:R-:W-:Y:S01]  /*1d80*/  FFMA R4, R25, R4, R26 ;  /* 0x0000000419047223 */ /* 0x001fe2000000001a */
[----:B-1----:R-:W-:-:S03]  /*1d90*/  FFMA R32, R8, R23, R22 ;  /* 0x0000001708207223 */ /* 0x002fc60000000016 */
[----:B------:R-:W-:Y:S01]  /*1da0*/  FFMA R5, R24, R5, R4 ;  /* 0x0000000518057223 */ /* 0x000fe20000000004 */
[C---:B------:R-:W-:Y:S01]  /*1db0*/  FFMA R9, R8.reuse, R15, R14 ;  /* 0x0000000f08097223 */ /* 0x040fe2000000000e */
[C---:B------:R-:W-:Y:S01]  /*1dc0*/  FFMA R23, R61.reuse, R18, R12 ;  /* 0x000000123d177223 */ /* 0x040fe2000000000c */
[----:B------:R-:W0:Y:S04]  /*1dd0*/  LDS.128 R24, [R40+0x70] ;  /* 0x0000700028187984 */ /* 0x000e280000000c00 */
[----:B------:R-:W1:Y:S01]  /*1de0*/  LDS.128 R12, [R40+0x170] ;  /* 0x00017000280c7984 */ /* 0x000e620000000c00 */
[C---:B------:R-:W-:Y:S01]  /*1df0*/  FFMA R4, R61.reuse, R38, R20 ;  /* 0x000000263d047223 */ /* 0x040fe20000000014 */
[C---:B------:R-:W-:Y:S01]  /*1e00*/  FFMA R17, R8.reuse, R31, R30 ;  /* 0x0000001f08117223 */ /* 0x040fe2000000001e */
[----:B------:R-:W-:Y:S01]  /*1e10*/  FFMA R6, R61, R6, R5 ;  /* 0x000000063d067223 */ /* 0x000fe20000000005 */
[----:B------:R-:W2:Y:S04]  /*1e20*/  LDS R20, [R41+0x1d00] ;  /* 0x001d000029147984 */ /* 0x000ea80000000800 */
[----:B------:R-:W3:Y:S01]  /*1e30*/  LDS.128 R28, [R40+0x270] ;  /* 0x00027000281c7984 */ /* 0x000ee20000000c00 */
[C---:B------:R-:W-:Y:S01]  /*1e40*/  FFMA R22, R8.reuse, R7, R6 ;  /* 0x0000000708167223 */ /* 0x040fe20000000006 */
[C---:B------:R-:W-:Y:S01]  /*1e50*/  FFMA R16, R8.reuse, R35, R16 ;  /* 0x0000002308107223 */ /* 0x040fe20000000010 */
[C---:B------:R-:W-:Y:S01]  /*1e60*/  FFMA R4, R8.reuse, R39, R4 ;  /* 0x0000002708047223 */ /* 0x040fe20000000004 */
[C---:B------:R-:W-:Y:S01]  /*1e70*/  FFMA R19, R8.reuse, R19, R23 ;  /* 0x0000001308137223 */ /* 0x040fe20000000017 */
[----:B------:R-:W-:Y:S01]  /*1e80*/  FFMA R5, R8, R11, R10 ;  /* 0x0000000b08057223 */ /* 0x000fe2000000000a */
[----:B------:R-:W4:Y:S04]  /*1e90*/  LDS R61, [R41+0x1e00] ;  /* 0x001e0000293d7984 */ /* 0x000f280000000800 */
[----:B------:R-:W-:Y:S01]  /*1ea0*/  LDS.128 R36, [R40+0x470] ;  /* 0x0004700028247984 */ /* 0x000fe20000000c00 */
[----:B0-----:R-:W-:-:S03]  /*1eb0*/  FFMA R7, R21, R24, R32 ;  /* 0x0000001815077223 */ /* 0x001fc60000000020 */
[----:B------:R-:W0:Y:S01]  /*1ec0*/  LDS.128 R32, [R40+0x370] ;  /* 0x0003700028207984 */ /* 0x000e220000000c00 */
[----:B-1----:R-:W-:-:S03]  /*1ed0*/  FFMA R12, R21, R12, R9 ;  /* 0x0000000c150c7223 */ /* 0x002fc60000000009 */
[----:B------:R-:W1:Y:S01]  /*1ee0*/  LDS.128 R8, [R40+0x570] ;  /* 0x0005700028087984 */ /* 0x000e620000000c00 */
[C---:B--2---:R-:W-:Y:S01]  /*1ef0*/  FFMA R6, R20.reuse, R25, R7 ;  /* 0x0000001914067223 */ /* 0x044fe20000000007 */
[----:B---3--:R-:W-:Y:S01]  /*1f00*/  FFMA R17, R21, R28, R17 ;  /* 0x0000001c15117223 */ /* 0x008fe20000000011 */
[C---:B------:R-:W-:Y:S01]  /*1f10*/  FFMA R13, R20.reuse, R13, R12 ;  /* 0x0000000d140d7223 */ /* 0x040fe2000000000c */
[----:B------:R-:W-:Y:S01]  /*1f20*/  LDS R25, [R41+0x2000] ;  /* 0x0020000029197984 */ /* 0x000fe20000000800 */
[----:B----4-:R-:W-:Y:S01]  /*1f30*/  FFMA R26, R61, R26, R6 ;  /* 0x0000001a3d1a7223 */ /* 0x010fe20000000006 */
[C---:B------:R-:W-:Y:S01]  /*1f40*/  FFMA R6, R20.reuse, R29, R17 ;  /* 0x0000001d14067223 */ /* 0x040fe20000000011 */
[C---:B0-----:R-:W-:Y:S01]  /*1f50*/  FFMA R7, R21.reuse, R32, R16 ;  /* 0x0000002015077223 */ /* 0x041fe20000000010 */
[C---:B-1----:R-:W-:Y:S02]  /*1f60*/  FFMA R8, R21.reuse, R8, R19 ;  /* 0x0000000815087223 */ /* 0x042fe40000000013 */
[----:B------:R-:W0:Y:S01]  /*1f70*/  LDS.128 R16, [R40+0x670] ;  /* 0x0006700028107984 */ /* 0x000e220000000c00 */
[----:B------:R-:W-:Y:S01]  /*1f80*/  FFMA R12, R20, R33, R7 ;  /* 0x00000021140c7223 */ /* 0x000fe20000000007 */
[----:B------:R-:W-:Y:S01]  /*1f90*/  FFMA R7, R21, R36, R4 ;  /* 0x0000002415077223 */ /* 0x000fe20000000004 */
[----:B------:R-:W-:-:S03]  /*1fa0*/  FFMA R30, R61, R30, R6 ;  /* 0x0000001e3d1e7223 */ /* 0x000fc60000000006 */
[C---:B------:R-:W-:Y:S01]  /*1fb0*/  FFMA R37, R20.reuse, R37, R7 ;  /* 0x0000002514257223 */ /* 0x040fe20000000007 */
[----:B0-----:R-:W-:Y:S02]  /*1fc0*/  FFMA R16, R21, R16, R5 ;  /* 0x0000001015107223 */ /* 0x001fe40000000005 */
[----:B------:R-:W0:Y:S01]  /*1fd0*/  LDS.128 R4, [R40+0x770] ;  /* 0x0007700028047984 */ /* 0x000e220000000c00 */
[C---:B------:R-:W-:Y:S01]  /*1fe0*/  FFMA R14, R61.reuse, R14, R13 ;  /* 0x0000000e3d0e7223 */ /* 0x040fe2000000000d */
[C---:B------:R-:W-:Y:S01]  /*1ff0*/  FFMA R9, R20.reuse, R9, R8 ;  /* 0x0000000914097223 */ /* 0x040fe20000000008 */
[----:B------:R-:W-:Y:S01]  /*2000*/  FFMA R12, R61, R34, R12 ;  /* 0x000000223d0c7223 */ /* 0x000fe2000000000c */
[----:B0-----:R-:W-:Y:S02]  /*2010*/  FFMA R21, R21, R4, R22 ;  /* 0x0000000415157223 */ /* 0x001fe40000000016 */
[----:B------:R-:W0:Y:S02]  /*2020*/  LDS R4, [R41+0x1f00] ;  /* 0x001f000029047984 */ /* 0x000e240000000800 */
[C---:B------:R-:W-:Y:S01]  /*2030*/  FFMA R5, R20.reuse, R5, R21 ;  /* 0x0000000514057223 */ /* 0x040fe20000000015 */
[----:B------:R-:W-:Y:S01]  /*2040*/  FFMA R17, R20, R17, R16 ;  /* 0x0000001114117223 */ /* 0x000fe20000000010 */
[C---:B------:R-:W-:Y:S01]  /*2050*/  FFMA R24, R61.reuse, R10, R9 ;  /* 0x0000000a3d187223 */ /* 0x040fe20000000009 */
[----:B------:R-:W1:Y:S01]  /*2060*/  LDS.128 R20, [R40+0x80] ;  /* 0x0000800028147984 */ /* 0x000e620000000c00 */
[C---:B------:R-:W-:Y:S01]  /*2070*/  FFMA R16, R61.reuse, R6, R5 ;  /* 0x000000063d107223 */ /* 0x040fe20000000005 */
[C---:B------:R-:W-:Y:S01]  /*2080*/  FFMA R18, R61.reuse, R18, R17 ;  /* 0x000000123d127223 */ /* 0x040fe20000000011 */
[----:B------:R-:W-:-:S02]  /*2090*/  FFMA R8, R61, R38, R37 ;  /* 0x000000263d087223 */ /* 0x000fc40000000025 */
[----:B------:R-:W-:Y:S01]  /*20a0*/  LDS R61, [R41+0x2200] ;  /* 0x00220000293d7984 */ /* 0x000fe20000000800 */
[C---:B0-----:R-:W-:Y:S01]  /*20b0*/  FFMA R5, R4.reuse, R15, R14 ;  /* 0x0000000f04057223 */ /* 0x041fe2000000000e */
[C---:B------:R-:W-:Y:S02]  /*20c0*/  FFMA R6, R4.reuse, R35, R12 ;  /* 0x0000002304067223 */ /* 0x040fe4000000000c */
[----:B------:R-:W0:Y:S01]  /*20d0*/  LDS.128 R12, [R40+0x180] ;  /* 0x00018000280c7984 */ /* 0x000e220000000c00 */
[C---:B------:R-:W-:Y:S01]  /*20e0*/  FFMA R17, R4.reuse, R31, R30 ;  /* 0x0000001f04117223 */ /* 0x040fe2000000001e */
[C---:B------:R-:W-:Y:S02]  /*20f0*/  FFMA R11, R4.reuse, R11, R24 ;  /* 0x0000000b040b7223 */ /* 0x040fe40000000018 */
[----:B------:R-:W2:Y:S04]  /*2100*/  LDS R24, [R41+0x2100] ;  /* 0x0021000029187984 */ /* 0x000ea80000000800 */
[----:B------:R-:W3:Y:S04]  /*2110*/  LDS.128 R28, [R40+0x280] ;  /* 0x00028000281c7984 */ /* 0x000ee80000000c00 */
[----:B------:R-:W4:Y:S01]  /*2120*/  LDS.128 R32, [R40+0x380] ;  /* 0x0003800028207984 */ /* 0x000f220000000c00 */
[C---:B------:R-:W-:Y:S01]  /*2130*/  FFMA R10, R4.reuse, R27, R26 ;  /* 0x0000001b040a7223 */ /* 0x040fe2000000001a */
[----:B------:R-:W-:-:S03]  /*2140*/  FFMA R26, R4, R7, R16 ;  /* 0x00000007041a7223 */ /* 0x000fc60000000010 */
[C---:B-1----:R-:W-:Y:S01]  /*2150*/  FFMA R7, R25.reuse, R20, R10 ;  /* 0x0000001419077223 */ /* 0x042fe2000000000a */
[C---:B------:R-:W-:Y:S01]  /*2160*/  FFMA R8, R4.reuse, R39, R8 ;  /* 0x0000002704087223 */ /* 0x040fe20000000008 */
[----:B------:R-:W-:Y:S01]  /*2170*/  FFMA R9, R4, R19, R18 ;  /* 0x0000001304097223 */ /* 0x000fe20000000012 */
[----:B------:R-:W1:Y:S01]  /*2180*/  LDS.128 R36, [R40+0x480] ;  /* 0x0004800028247984 */ /* 0x000e620000000c00 */
[----:B0-----:R-:W-:Y:S01]  /*2190*/  FFMA R12, R25, R12, R5 ;  /* 0x0000000c190c7223 */ /* 0x001fe20000000005 */
[----:B--2---:R-:W-:-:S03]  /*21a0*/  FFMA R4, R24, R21, R7 ;  /* 0x0000001518047223 */ /* 0x004fc60000000007 */
[C---:B------:R-:W-:Y:S01]  /*21b0*/  FFMA R13, R24.reuse, R13, R12 ;  /* 0x0000000d180d7223 */ /* 0x040fe2000000000c */
[----:B------:R-:W-:Y:S01]  /*21c0*/  LDS R21, [R41+0x2400] ;  /* 0x0024000029157984 */ /* 0x000fe20000000800 */
[----:B---3--:R-:W-:Y:S02]  /*21d0*/  FFMA R17, R25, R28, R17 ;  /* 0x0000001c19117223 */ /* 0x008fe40000000011 */
[C---:B------:R-:W-:Y:S01]  /*21e0*/  FFMA R14, R61.reuse, R14, R13 ;  /* 0x0000000e3d0e7223 */ /* 0x040fe2000000000d */
[----:B------:R-:W-:Y:S01]  /*21f0*/  FFMA R22, R61, R22, R4 ;  /* 0x000000163d167223 */ /* 0x000fe20000000004 */
[C---:B------:R-:W-:Y:S01]  /*2200*/  FFMA R10, R24.reuse, R29, R17 ;  /* 0x0000001d180a7223 */ /* 0x040fe20000000011 */
[----:B----4-:R-:W-:Y:S01]  /*2210*/  FFMA R13, R25, R32, R6 ;  /* 0x00000020190d7223 */ /* 0x010fe20000000006 */
[----:B------:R-:W0:Y:S04]  /*2220*/  LDS.128 R16, [R40+0x680] ;  /* 0x0006800028107984 */ /* 0x000e280000000c00 */
[----:B------:R-:W2:Y:S01]  /*2230*/  LDS.128 R4, [R40+0x580] ;  /* 0x0005800028047984 */ /* 0x000ea20000000c00 */
[----:B------:R-:W-:Y:S01]  /*2240*/  FFMA R12, R24, R33, R13 ;  /* 0x00000021180c7223 */ /* 0x000fe2000000000d */
[----:B------:R-:W-:Y:S01]  /*2250*/  FFMA R30, R61, R30, R10 ;  /* 0x0000001e3d1e7223 */ /* 0x000fe2000000000a */
[C---:B-1----:R-:W-:Y:S01]  /*2260*/  FFMA R13, R25.reuse, R36, R8 ;  /* 0x00000024190d7223 */ /* 0x042fe20000000008 */
[C---:B0-----:R-:W-:Y:S01]  /*2270*/  FFMA R16, R25.reuse, R16, R9 ;  /* 0x0000001019107223 */ /* 0x041fe20000000009 */
[----:B--2---:R-:W-:-:S02]  /*2280*/  FFMA R4, R25, R4, R11 ;  /* 0x0000000419047223 */ /* 0x004fc4000000000b */
[----:B------:R-:W0:Y:S02]  /*2290*/  LDS.128 R8, [R40+0x780] ;  /* 0x0007800028087984 */ /* 0x000e240000000c00 */
[C---:B------:R-:W-:Y:S02]  /*22a0*/  FFMA R5, R24.reuse, R5, R4 ;  /* 0x0000000518057223 */ /* 0x040fe40000000004 */
[----:B------:R-:W1:Y:S01]  /*22b0*/  LDS R4, [R41+0x2300] ;  /* 0x0023000029047984 */ /* 0x000e620000000800 */
[C---:B------:R-:W-:Y:S01]  /*22c0*/  FFMA R17, R24.reuse, R17, R16 ;  /* 0x0000001118117223 */ /* 0x040fe20000000010 */
[C---:B------:R-:W-:Y:S01]  /*22d0*/  FFMA R20, R61.reuse, R6, R5 ;  /* 0x000000063d147223 */ /* 0x040fe20000000005 */
[----:B------:R-:W-:Y:S01]  /*22e0*/  FFMA R37, R24, R37, R13 ;  /* 0x0000002518257223 */ /* 0x000fe2000000000d */
[C---:B------:R-:W-:Y:S01]  /*22f0*/  FFMA R12, R61.reuse, R34, R12 ;  /* 0x000000223d0c7223 */ /* 0x040fe2000000000c */
[----:B------:R-:W-:Y:S01]  /*2300*/  FFMA R18, R61, R18, R17 ;  /* 0x000000123d127223 */ /* 0x000fe20000000011 */
[----:B0-----:R-:W-:-:S04]  /*2310*/  FFMA R25, R25, R8, R26 ;  /* 0x0000000819197223 */ /* 0x001fc8000000001a */
[----:B------:R-:W-:Y:S02]  /*2320*/  FFMA R9, R24, R9, R25 ;  /* 0x0000000918097223 */ /* 0x000fe40000000019 */
[----:B------:R-:W0:Y:S01]  /*2330*/  LDS.128 R24, [R40+0x90] ;  /* 0x0000900028187984 */ /* 0x000e220000000c00 */
[----:B-1----:R-:W-:-:S03]  /*2340*/  FFMA R17, R4, R7, R20 ;  /* 0x0000000704117223 */ /* 0x002fc60000000014 */
[----:B------:R-:W1:Y:S01]  /*2350*/  LDS R20, [R41+0x2500] ;  /* 0x0025000029147984 */ /* 0x000e620000000800 */
[C---:B------:R-:W-:Y:S01]  /*2360*/  FFMA R8, R61.reuse, R38, R37 ;  /* 0x000000263d087223 */ /* 0x040fe20000000025 */
[----:B------:R-:W-:Y:S01]  /*2370*/  FFMA R16, R61, R10, R9 ;  /* 0x0000000a3d107223 */ /* 0x000fe20000000009 */
[C---:B------:R-:W-:Y:S01]  /*2380*/  FFMA R5, R4.reuse, R15, R14 ;  /* 0x0000000f04057223 */ /* 0x040fe2000000000e */
[C---:B------:R-:W-:Y:S01]  /*2390*/  FFMA R6, R4.reuse, R35, R12 ;  /* 0x0000002304067223 */ /* 0x040fe2000000000c */
[----:B------:R-:W2:Y:S04]  /*23a0*/  LDS R61, [R41+0x2600] ;  /* 0x00260000293d7984 */ /* 0x000ea80000000800 */
[----:B------:R-:W3:Y:S04]  /*23b0*/  LDS.128 R12, [R40+0x190] ;  /* 0x00019000280c7984 */ /* 0x000ee80000000c00 */
[----:B------:R-:W4:Y:S01]  /*23c0*/  LDS.128 R32, [R40+0x390] ;  /* 0x0003900028207984 */ /* 0x000f220000000c00 */
[C---:B------:R-:W-:Y:S01]  /*23d0*/  FFMA R10, R4.reuse, R23, R22 ;  /* 0x00000017040a7223 */ /* 0x040fe20000000016 */
[C---:B------:R-:W-:Y:S01]  /*23e0*/  FFMA R23, R4.reuse, R31, R30 ;  /* 0x0000001f04177223 */ /* 0x040fe2000000001e */
[C---:B------:R-:W-:Y:S01]  /*23f0*/  FFMA R8, R4.reuse, R39, R8 ;  /* 0x0000002704087223 */ /* 0x040fe20000000008 */
[C---:B------:R-:W-:Y:S01]  /*2400*/  FFMA R9, R4.reuse, R19, R18 ;  /* 0x0000001304097223 */ /* 0x040fe20000000012 */
[----:B------:R-:W-:Y:S01]  /*2410*/  FFMA R22, R4, R11, R16 ;  /* 0x0000000b04167223 */ /* 0x000fe20000000010 */
[----:B------:R-:W5:Y:S04]  /*2420*/  LDS.128 R28, [R40+0x290] ;  /* 0x00029000281c7984 */ /* 0x000f680000000c00 */
[----:B------:R-:W-:Y:S01]  /*2430*/  LDS.128 R36, [R40+0x490] ;  /* 0x0004900028247984 */ /* 0x000fe20000000c00 */
[----:B0-----:R-:W-:-:S04]  /*2440*/  FFMA R7, R21, R24, R10 ;  /* 0x0000001815077223 */ /* 0x001fc8000000000a */
[C---:B-1----:R-:W-:Y:S02]  /*2450*/  FFMA R4, R20.reuse, R25, R7 ;  /* 0x0000001914047223 */ /* 0x042fe40000000007 */
[----:B------:R-:W-:Y:S02]  /*2460*/  LDS R25, [R41+0x2800] ;  /* 0x0028000029197984 */ /* 0x000fe40000000800 */
[----:B--2---:R-:W-:Y:S01]  /*2470*/  FFMA R26, R61, R26, R4 ;  /* 0x0000001a3d1a7223 */ /* 0x004fe20000000004 */
[C---:B---3--:R-:W-:Y:S01]  /*2480*/  FFMA R12, R21.reuse, R12, R5 ;  /* 0x0000000c150c7223 */ /* 0x048fe20000000005 */
[C---:B----4-:R-:W-:Y:S02]  /*2490*/  FFMA R11, R21.reuse, R32, R6 ;  /* 0x00000020150b7223 */ /* 0x050fe40000000006 */
[----:B------:R-:W0:Y:S01]  /*24a0*/  LDS.128 R4, [R40+0x590] ;  /* 0x0005900028047984 */ /* 0x000e220000000c00 */
[C---:B------:R-:W-:Y:S01]  /*24b0*/  FFMA R13, R20.reuse, R13, R12 ;  /* 0x0000000d140d7223 */ /* 0x040fe2000000000c */
[C---:B-----5:R-:W-:Y:S01]  /*24c0*/  FFMA R23, R21.reuse, R28, R23 ;  /* 0x0000001c15177223 */ /* 0x060fe20000000017 */
[----:B------:R-:W-:Y:S01]  /*24d0*/  FFMA R12, R20, R33, R11 ;  /* 0x00000021140c7223 */ /* 0x000fe2000000000b */
[----:B0-----:R-:W-:-:S02]  /*24e0*/  FFMA R4, R21, R4, R17 ;  /* 0x0000000415047223 */ /* 0x001fc40000000011 */
[----:B------:R-:W0:Y:S01]  /*24f0*/  LDS.128 R16, [R40+0x690] ;  /* 0x0006900028107984 */ /* 0x000e220000000c00 */
[----:B------:R-:W-:Y:S01]  /*2500*/  FFMA R10, R20, R29, R23 ;  /* 0x0000001d140a7223 */ /* 0x000fe20000000017 */
[----:B------:R-:W-:-:S03]  /*2510*/  FFMA R11, R21, R36, R8 ;  /* 0x00000024150b7223 */ /* 0x000fc60000000008 */
[----:B------:R-:W-:Y:S01]  /*2520*/  FFMA R30, R61, R30, R10 ;  /* 0x0000001e3d1e7223 */ /* 0x000fe2000000000a */
[C---:B------:R-:W-:Y:S01]  /*2530*/  FFMA R37, R20.reuse, R37, R11 ;  /* 0x0000002514257223 */ /* 0x040fe2000000000b */
[----:B0-----:R-:W-:Y:S02]  /*2540*/  FFMA R16, R21, R16, R9 ;  /* 0x0000001015107223 */ /* 0x001fe40000000009 */
[----:B------:R-:W0:Y:S01]  /*2550*/  LDS.128 R8, [R40+0x790] ;  /* 0x0007900028087984 */ /* 0x000e220000000c00 */
[C---:B------:R-:W-:Y:S01]  /*2560*/  FFMA R5, R20.reuse, R5, R4 ;  /* 0x0000000514057223 */ /* 0x040fe20000000004 */
[C---:B------:R-:W-:Y:S01]  /*2570*/  FFMA R14, R61.reuse, R14, R13 ;  /* 0x0000000e3d0e7223 */ /* 0x040fe2000000000d */
[C---:B------:R-:W-:Y:S01]  /*2580*/  FFMA R17, R20.reuse, R17, R16 ;  /* 0x0000001114117223 */ /* 0x040fe20000000010 */
[----:B------:R-:W-:Y:S01]  /*2590*/  FFMA R12, R61, R34, R12 ;  /* 0x000000223d0c7223 */ /* 0x000fe2000000000c */
[----:B0-----:R-:W-:Y:S02]  /*25a0*/  FFMA R21, R21, R8, R22 ;  /* 0x0000000815157223 */ /* 0x001fe40000000016 */
[----:B------:R-:W0:Y:S01]  /*25b0*/  LDS R8, [R41+0x2700] ;  /* 0x0027000029087984 */ /* 0x000e220000000800 */
[----:B------:R-:W-:Y:S01]  /*25c0*/  FFMA R24, R61, R6, R5 ;  /* 0x000000063d187223 */ /* 0x000fe20000000005 */
[----:B------:R-:W-:-:S02]  /*25d0*/  FFMA R9, R20, R9, R21 ;  /* 0x0000000914097223 */ /* 0x000fc40000000015 */
[----:B------:R-:W1:Y:S01]  /*25e0*/  LDS.128 R20, [R40+0xa0] ;  /* 0x0000a00028147984 */ /* 0x000e620000000c00 */
[C---:B------:R-:W-:Y:S01]  /*25f0*/  FFMA R18, R61.reuse, R18, R17 ;  /* 0x000000123d127223 */ /* 0x040fe20000000011 */
[C---:B------:R-:W-:Y:S01]  /*2600*/  FFMA R16, R61.reuse, R10, R9 ;  /* 0x0000000a3d107223 */ /* 0x040fe20000000009 */
[----:B------:R-:W-:Y:S02]  /*2610*/  FFMA R4, R61, R38, R37 ;  /* 0x000000263d047223 */ /* 0x000fe40000000025 */
[----:B------:R-:W-:Y:S01]  /*2620*/  LDS R61, [R41+0x2a00] ;  /* 0x002a0000293d7984 */ /* 0x000fe20000000800 */
[C---:B0-----:R-:W-:Y:S01]  /*2630*/  FFMA R9, R8.reuse, R15, R14 ;  /* 0x0000000f08097223 */ /* 0x041fe2000000000e */
[C---:B------:R-:W-:Y:S01]  /*2640*/  FFMA R17, R8.reuse, R31, R30 ;  /* 0x0000001f08117223 */ /* 0x040fe2000000001e */
[C---:B------:R-:W-:Y:S01]  /*2650*/  FFMA R6, R8.reuse, R35, R12 ;  /* 0x0000002308067223 */ /* 0x040fe2000000000c */
[C---:B------:R-:W-:Y:S01]  /*2660*/  FFMA R7, R8.reuse, R7, R24 ;  /* 0x0000000708077223 */ /* 0x040fe20000000018 */
[----:B------:R-:W0:Y:S04]  /*2670*/  LDS.128 R12, [R40+0x1a0] ;  /* 0x0001a000280c7984 */ /* 0x000e280000000c00 */
[----:B------:R-:W2:Y:S04]  /*2680*/  LDS R24, [R41+0x2900] ;  /* 0x0029000029187984 */ /* 0x000ea80000000800 */
[----:B------:R-:W3:Y:S01]  /*2690*/  LDS.128 R28, [R40+0x2a0] ;  /* 0x0002a000281c7984 */ /* 0x000ee20000000c00 */
[C---:B------:R-:W-:Y:S01]  /*26a0*/  FFMA R10, R8.reuse, R27, R26 ;  /* 0x0000001b080a7223 */ /* 0x040fe2000000001a */
[C---:B------:R-:W-:Y:S01]  /*26b0*/  FFMA R26, R8.reuse, R11, R16 ;  /* 0x0000000b081a7223 */ /* 0x040fe20000000010 */
[C---:B------:R-:W-:Y:S01]  /*26c0*/  FFMA R4, R8.reuse, R39, R4 ;  /* 0x0000002708047223 */ /* 0x040fe20000000004 */
[----:B------:R-:W-:Y:S01]  /*26d0*/  FFMA R5, R8, R19, R18 ;  /* 0x0000001308057223 */ /* 0x000fe20000000012 */
[C---:B-1----:R-:W-:Y:S01]  /*26e0*/  FFMA R11, R25.reuse, R20, R10 ;  /* 0x00000014190b7223 */ /* 0x042fe2000000000a */
[----:B------:R-:W1:Y:S04]  /*26f0*/  LDS.128 R32, [R40+0x3a0] ;  /* 0x0003a00028207984 */ /* 0x000e680000000c00 */
[----:B------:R-:W4:Y:S01]  /*2700*/  LDS.128 R36, [R40+0x4a0] ;  /* 0x0004a00028247984 */ /* 0x000f220000000c00 */
[C---:B0-----:R-:W-:Y:S01]  /*2710*/  FFMA R12, R25.reuse, R12, R9 ;  /* 0x0000000c190c7223 */ /* 0x041fe20000000009 */
[----:B--2---:R-:W-:Y:S01]  /*2720*/  FFMA R8, R24, R21, R11 ;  /* 0x0000001518087223 */ /* 0x004fe2000000000b */
[----:B---3--:R-:W-:-:S02]  /*2730*/  FFMA R17, R25, R28, R17 ;  /* 0x0000001c19117223 */ /* 0x008fc40000000011 */
[C---:B------:R-:W-:Y:S01]  /*2740*/  FFMA R13, R24.reuse, R13, R12 ;  /* 0x0000000d180d7223 */ /* 0x040fe2000000000c */
[----:B------:R-:W-:Y:S01]  /*2750*/  FFMA R22, R61, R22, R8 ;  /* 0x000000163d167223 */ /* 0x000fe20000000008 */
[----:B------:R-:W-:Y:S01]  /*2760*/  LDS R21, [R41+0x2c00] ;  /* 0x002c000029157984 */ /* 0x000fe20000000800 */
[----:B------:R-:W-:-:S03]  /*2770*/  FFMA R12, R24, R29, R17 ;  /* 0x0000001d180c7223 */ /* 0x000fc60000000011 */
[----:B------:R-:W0:Y:S04]  /*2780*/  LDS.128 R8, [R40+0x5a0] ;  /* 0x0005a00028087984 */ /* 0x000e280000000c00 */
[----:B------:R-:W2:Y:S01]  /*2790*/  LDS.128 R16, [R40+0x6a0] ;  /* 0x0006a00028107984 */ /* 0x000ea20000000c00 */
[----:B------:R-:W-:Y:S01]  /*27a0*/  FFMA R14, R61, R14, R13 ;  /* 0x0000000e3d0e7223 */ /* 0x000fe2000000000d */
[----:B-1----:R-:W-:Y:S01]  /*27b0*/  FFMA R13, R25, R32, R6 ;  /* 0x00000020190d7223 */ /* 0x002fe20000000006 */
[----:B------:R-:W-:-:S03]  /*27c0*/  FFMA R30, R61, R30, R12 ;  /* 0x0000001e3d1e7223 */ /* 0x000fc6000000000c */
[C---:B------:R-:W-:Y:S01]  /*27d0*/  FFMA R12, R24.reuse, R33, R13 ;  /* 0x00000021180c7223 */ /* 0x040fe2000000000d */
[C---:B----4-:R-:W-:Y:S01]  /*27e0*/  FFMA R13, R25.reuse, R36, R4 ;  /* 0x00000024190d7223 */ /* 0x050fe20000000004 */
[C---:B0-----:R-:W-:Y:S01]  /*27f0*/  FFMA R8, R25.reuse, R8, R7 ;  /* 0x0000000819087223 */ /* 0x041fe20000000007 */
[----:B--2---:R-:W-:Y:S02]  /*2800*/  FFMA R16, R25, R16, R5 ;  /* 0x0000001019107223 */ /* 0x004fe40000000005 */
[----:B------:R-:W0:Y:S01]  /*2810*/  LDS.128 R4, [R40+0x7a0] ;  /* 0x0007a00028047984 */ /* 0x000e220000000c00 */
[----:B------:R-:W-:-:S03]  /*2820*/  FFMA R9, R24, R9, R8 ;  /* 0x0000000918097223 */ /* 0x000fc60000000008 */
[----:B------:R-:W1:Y:S01]  /*2830*/  LDS R8, [R41+0x2b00] ;  /* 0x002b000029087984 */ /* 0x000e620000000800 */
[C---:B------:R-:W-:Y:S01]  /*2840*/  FFMA R17, R24.reuse, R17, R16 ;  /* 0x0000001118117223 */ /* 0x040fe20000000010 */
[C---:B------:R-:W-:Y:S01]  /*2850*/  FFMA R20, R61.reuse, R10, R9 ;  /* 0x0000000a3d147223 */ /* 0x040fe20000000009 */
[----:B------:R-:W-:Y:S02]  /*2860*/  FFMA R37, R24, R37, R13 ;  /* 0x0000002518257223 */ /* 0x000fe4000000000d */
[C---:B------:R-:W-:Y:S01]  /*2870*/  FFMA R18, R61.reuse, R18, R17 ;  /* 0x000000123d127223 */ /* 0x040fe20000000011 */
[----:B------:R-:W-:Y:S01]  /*2880*/  FFMA R12, R61, R34, R12 ;  /* 0x000000223d0c7223 */ /* 0x000fe2000000000c */
[----:B0-----:R-:W-:-:S04]  /*2890*/  FFMA R25, R25, R4, R26 ;  /* 0x0000000419197223 */ /* 0x001fc8000000001a */
[----:B------:R-:W-:Y:S02]  /*28a0*/  FFMA R5, R24, R5, R25 ;  /* 0x0000000518057223 */ /* 0x000fe40000000019 */
[----:B------:R-:W0:Y:S01]  /*28b0*/  LDS.128 R24, [R40+0xb0] ;  /* 0x0000b00028187984 */ /* 0x000e220000000c00 */
[C---:B-1----:R-:W-:Y:S01]  /*28c0*/  FFMA R17, R8.reuse, R31, R30 ;  /* 0x0000001f08117223 */ /* 0x042fe2000000001e */
[----:B------:R-:W-:Y:S02]  /*28d0*/  FFMA R11, R8, R11, R20 ;  /* 0x0000000b080b7223 */ /* 0x000fe40000000014 */
[----:B------:R-:W1:Y:S01]  /*28e0*/  LDS R20, [R41+0x2d00] ;  /* 0x002d000029147984 */ /* 0x000e620000000800 */
[----:B------:R-:W-:-:S03]  /*28f0*/  FFMA R4, R61, R38, R37 ;  /* 0x000000263d047223 */ /* 0x000fc60000000025 */
[----:B------:R-:W2:Y:S01]  /*2900*/  LDS.128 R28, [R40+0x2b0] ;  /* 0x0002b000281c7984 */ /* 0x000ea20000000c00 */
[----:B------:R-:W-:-:S03]  /*2910*/  FFMA R16, R61, R6, R5 ;  /* 0x000000063d107223 */ /* 0x000fc60000000005 */
[----:B------:R-:W3:Y:S01]  /*2920*/  LDS R61, [R41+0x2e00] ;  /* 0x002e0000293d7984 */ /* 0x000ee20000000800 */
[C---:B------:R-:W-:Y:S01]  /*2930*/  FFMA R10, R8.reuse, R23, R22 ;  /* 0x00000017080a7223 */ /* 0x040fe20000000016 */
[C---:B------:R-:W-:Y:S01]  /*2940*/  FFMA R22, R8.reuse, R7, R16 ;  /* 0x0000000708167223 */ /* 0x040fe20000000010 */
[C---:B------:R-:W-:Y:S01]  /*2950*/  FFMA R9, R8.reuse, R15, R14 ;  /* 0x0000000f08097223 */ /* 0x040fe2000000000e */
[C---:B------:R-:W-:Y:S01]  /*2960*/  FFMA R6, R8.reuse, R35, R12 ;  /* 0x0000002308067223 */ /* 0x040fe2000000000c */
[C---:B------:R-:W-:Y:S01]  /*2970*/  FFMA R4, R8.reuse, R39, R4 ;  /* 0x0000002708047223 */ /* 0x040fe20000000004 */
[----:B------:R-:W-:Y:S01]  /*2980*/  FFMA R5, R8, R19, R18 ;  /* 0x0000001308057223 */ /* 0x000fe20000000012 */
[----:B------:R-:W4:Y:S04]  /*2990*/  LDS.128 R12, [R40+0x1b0] ;  /* 0x0001b000280c7984 */ /* 0x000f280000000c00 */
[----:B------:R-:W5:Y:S04]  /*29a0*/  LDS.128 R32, [R40+0x3b0] ;  /* 0x0003b00028207984 */ /* 0x000f680000000c00 */
[----:B------:R-:W-:Y:S01]  /*29b0*/  LDS.128 R36, [R40+0x4b0] ;  /* 0x0004b00028247984 */ /* 0x000fe20000000c00 */
[----:B0-----:R-:W-:-:S04]  /*29c0*/  FFMA R7, R21, R24, R10 ;  /* 0x0000001815077223 */ /* 0x001fc8000000000a */
[----:B-1----:R-:W-:Y:S02]  /*29d0*/  FFMA R8, R20, R25, R7 ;  /* 0x0000001914087223 */ /* 0x002fe40000000007 */
[----:B------:R-:W-:Y:S01]  /*29e0*/  LDS R25, [R41+0x3000] ;  /* 0x0030000029197984 */ /* 0x000fe20000000800 */
[----:B--2---:R-:W-:Y:S01]  /*29f0*/  FFMA R17, R21, R28, R17 ;  /* 0x0000001c15117223 */ /* 0x004fe20000000011 */
[----:B---3--:R-:W-:-:S03]  /*2a00*/  FFMA R26, R61, R26, R8 ;  /* 0x0000001a3d1a7223 */ /* 0x008fc60000000008 */
[C---:B------:R-:W-:Y:S02]  /*2a10*/  FFMA R8, R20.reuse, R29, R17 ;  /* 0x0000001d14087223 */ /* 0x040fe40000000011 */
[----:B------:R-:W0:Y:S02]  /*2a20*/  LDS.128 R16, [R40+0x5b0] ;  /* 0x0005b00028107984 */ /* 0x000e240000000c00 */
[----:B------:R-:W-:Y:S01]  /*2a30*/  FFMA R30, R61, R30, R8 ;  /* 0x0000001e3d1e7223 */ /* 0x000fe20000000008 */
[C---:B----4-:R-:W-:Y:S01]  /*2a40*/  FFMA R12, R21.reuse, R12, R9 ;  /* 0x0000000c150c7223 */ /* 0x050fe20000000009 */
[C---:B-----5:R-:W-:Y:S01]  /*2a50*/  FFMA R7, R21.reuse, R32, R6 ;  /* 0x0000002015077223 */ /* 0x060fe20000000006 */
[C---:B0-----:R-:W-:Y:S02]  /*2a60*/  FFMA R16, R21.reuse, R16, R11 ;  /* 0x0000001015107223 */ /* 0x041fe4000000000b */
[----:B------:R-:W0:Y:S01]  /*2a70*/  LDS.128 R8, [R40+0x6b0] ;  /* 0x0006b00028087984 */ /* 0x000e220000000c00 */
[C---:B------:R-:W-:Y:S01]  /*2a80*/  FFMA R13, R20.reuse, R13, R12 ;  /* 0x0000000d140d7223 */ /* 0x040fe2000000000c */
[----:B------:R-:W-:Y:S01]  /*2a90*/  FFMA R12, R20, R33, R7 ;  /* 0x00000021140c7223 */ /* 0x000fe20000000007 */
[----:B------:R-:W-:-:S04]  /*2aa0*/  FFMA R7, R21, R36, R4 ;  /* 0x0000002415077223 */ /* 0x000fc80000000004 */
[C---:B------:R-:W-:Y:S01]  /*2ab0*/  FFMA R37, R20.reuse, R37, R7 ;  /* 0x0000002514257223 */ /* 0x040fe20000000007 */
[----:B0-----:R-:W-:Y:S02]  /*2ac0*/  FFMA R8, R21, R8, R5 ;  /* 0x0000000815087223 */ /* 0x001fe40000000005 */
[----:B------:R-:W0:Y:S02]  /*2ad0*/  LDS.128 R4, [R40+0x7b0] ;  /* 0x0007b00028047984 */ /* 0x000e240000000c00 */
[C---:B------:R-:W-:Y:S02]  /*2ae0*/  FFMA R9, R20.reuse, R9, R8 ;  /* 0x0000000914097223 */ /* 0x040fe40000000008 */
[----:B------:R-:W1:Y:S01]  /*2af0*/  LDS R8, [R41+0x2f00] ;  /* 0x002f000029087984 */ /* 0x000e620000000800 */
[C---:B------:R-:W-:Y:S01]  /*2b00*/  FFMA R14, R61.reuse, R14, R13 ;  /* 0x0000000e3d0e7223 */ /* 0x040fe2000000000d */
[----:B------:R-:W-:Y:S01]  /*2b10*/  FFMA R17, R20, R17, R16 ;  /* 0x0000001114117223 */ /* 0x000fe20000000010 */
[----:B------:R-:W-:-:S03]  /*2b20*/  FFMA R12, R61, R34, R12 ;  /* 0x000000223d0c7223 */ /* 0x000fc6000000000c */
[----:B------:R-:W-:Y:S01]  /*2b30*/  FFMA R24, R61, R18, R17 ;  /* 0x000000123d187223 */ /* 0x000fe20000000011 */
[----:B0-----:R-:W-:-:S04]  /*2b40*/  FFMA R21, R21, R4, R22 ;  /* 0x0000000415157223 */ /* 0x001fc80000000016 */
[----:B------:R-:W-:Y:S01]  /*2b50*/  FFMA R5, R20, R5, R21 ;  /* 0x0000000514057223 */ /* 0x000fe20000000015 */
[C---:B-1----:R-:W-:Y:S01]  /*2b60*/  FFMA R17, R8.reuse, R15, R14 ;  /* 0x0000000f08117223 */ /* 0x042fe2000000000e */
[----:B------:R-:W-:Y:S02]  /*2b70*/  LDS.128 R20, [R40+0xc0] ;  /* 0x0000c00028147984 */ /* 0x000fe40000000c00 */
[C---:B------:R-:W-:Y:S01]  /*2b80*/  FFMA R16, R61.reuse, R6, R5 ;  /* 0x000000063d107223 */ /* 0x040fe20000000005 */
[C---:B------:R-:W-:Y:S02]  /*2b90*/  FFMA R6, R8.reuse, R35, R12 ;  /* 0x0000002308067223 */ /* 0x040fe4000000000c */
[----:B------:R-:W0:Y:S01]  /*2ba0*/  LDS.128 R12, [R40+0x1c0] ;  /* 0x0001c000280c7984 */ /* 0x000e220000000c00 */
[C---:B------:R-:W-:Y:S01]  /*2bb0*/  FFMA R18, R61.reuse, R10, R9 ;  /* 0x0000000a3d127223 */ /* 0x040fe20000000009 */
[C---:B------:R-:W-:Y:S01]  /*2bc0*/  FFMA R10, R8.reuse, R27, R26 ;  /* 0x0000001b080a7223 */ /* 0x040fe2000000001a */
[C---:B------:R-:W-:Y:S01]  /*2bd0*/  FFMA R9, R8.reuse, R19, R24 ;  /* 0x0000001308097223 */ /* 0x040fe20000000018 */
[----:B------:R-:W-:Y:S01]  /*2be0*/  FFMA R27, R8, R31, R30 ;  /* 0x0000001f081b7223 */ /* 0x000fe2000000001e */
[----:B------:R-:W1:Y:S01]  /*2bf0*/  LDS R24, [R41+0x3100] ;  /* 0x0031000029187984 */ /* 0x000e620000000800 */
[----:B------:R-:W-:-:S03]  /*2c00*/  FFMA R4, R61, R38, R37 ;  /* 0x000000263d047223 */ /* 0x000fc60000000025 */
[----:B------:R-:W2:Y:S04]  /*2c10*/  LDS.128 R28, [R40+0x2c0] ;  /* 0x0002c000281c7984 */ /* 0x000ea80000000c00 */
[----:B------:R-:W3:Y:S01]  /*2c20*/  LDS R61, [R41+0x3200] ;  /* 0x00320000293d7984 */ /* 0x000ee20000000800 */
[C---:B------:R-:W-:Y:S01]  /*2c30*/  FFMA R5, R8.reuse, R11, R18 ;  /* 0x0000000b08057223 */ /* 0x040fe20000000012 */
[----:B------:R-:W-:Y:S02]  /*2c40*/  FFMA R26, R8, R7, R16 ;  /* 0x00000007081a7223 */ /* 0x000fe40000000010 */
[----:B------:R-:W-:Y:S01]  /*2c50*/  LDS.128 R32, [R40+0x3c0] ;  /* 0x0003c00028207984 */ /* 0x000fe20000000c00 */
[----:B0-----:R-:W-:-:S03]  /*2c60*/  FFMA R12, R25, R12, R17 ;  /* 0x0000000c190c7223 */ /* 0x001fc60000000011 */
[----:B------:R-:W0:Y:S01]  /*2c70*/  LDS.128 R16, [R40+0x5c0] ;  /* 0x0005c00028107984 */ /* 0x000e220000000c00 */
[C---:B------:R-:W-:Y:S01]  /*2c80*/  FFMA R7, R25.reuse, R20, R10 ;  /* 0x0000001419077223 */ /* 0x040fe2000000000a */
[----:B------:R-:W-:Y:S02]  /*2c90*/  FFMA R4, R8, R39, R4 ;  /* 0x0000002708047223 */ /* 0x000fe40000000004 */
[----:B------:R-:W4:Y:S01]  /*2ca0*/  LDS.128 R36, [R40+0x4c0] ;  /* 0x0004c00028247984 */ /* 0x000f220000000c00 */
[C---:B-1----:R-:W-:Y:S01]  /*2cb0*/  FFMA R8, R24.reuse, R21, R7 ;  /* 0x0000001518087223 */ /* 0x042fe20000000007 */
[----:B--2---:R-:W-:Y:S01]  /*2cc0*/  FFMA R27, R25, R28, R27 ;  /* 0x0000001c191b7223 */ /* 0x004fe2000000001b */
[C---:B------:R-:W-:Y:S01]  /*2cd0*/  FFMA R13, R24.reuse, R13, R12 ;  /* 0x0000000d180d7223 */ /* 0x040fe2000000000c */
[----:B------:R-:W-:Y:S01]  /*2ce0*/  LDS R21, [R41+0x3400] ;  /* 0x0034000029157984 */ /* 0x000fe20000000800 */
[----:B---3--:R-:W-:Y:S01]  /*2cf0*/  FFMA R22, R61, R22, R8 ;  /* 0x000000163d167223 */ /* 0x008fe20000000008 */
[----:B------:R-:W-:-:S04]  /*2d00*/  FFMA R8, R24, R29, R27 ;  /* 0x0000001d18087223 */ /* 0x000fc8000000001b */
[----:B------:R-:W-:Y:S01]  /*2d10*/  FFMA R30, R61, R30, R8 ;  /* 0x0000001e3d1e7223 */ /* 0x000fe20000000008 */
[C---:B0-----:R-:W-:Y:S02]  /*2d20*/  FFMA R16, R25.reuse, R16, R9 ;  /* 0x0000001019107223 */ /* 0x041fe40000000009 */
[----:B------:R-:W0:Y:S01]  /*2d30*/  LDS.128 R8, [R40+0x6c0] ;  /* 0x0006c00028087984 */ /* 0x000e220000000c00 */
[----:B------:R-:W-:-:S04]  /*2d40*/  FFMA R7, R25, R32, R6 ;  /* 0x0000002019077223 */ /* 0x000fc80000000006 */
[----:B------:R-:W-:Y:S01]  /*2d50*/  FFMA R12, R24, R33, R7 ;  /* 0x00000021180c7223 */ /* 0x000fe20000000007 */
[----:B----4-:R-:W-:-:S04]  /*2d60*/  FFMA R7, R25, R36, R4 ;  /* 0x0000002419077223 */ /* 0x010fc80000000004 */
[C---:B------:R-:W-:Y:S01]  /*2d70*/  FFMA R37, R24.reuse, R37, R7 ;  /* 0x0000002518257223 */ /* 0x040fe20000000007 */
[----:B0-----:R-:W-:Y:S02]  /*2d80*/  FFMA R8, R25, R8, R5 ;  /* 0x0000000819087223 */ /* 0x001fe40000000005 */
[----:B------:R-:W0:Y:S02]  /*2d90*/  LDS.128 R4, [R40+0x7c0] ;  /* 0x0007c00028047984 */ /* 0x000e240000000c00 */
[C---:B------:R-:W-:Y:S02]  /*2da0*/  FFMA R9, R24.reuse, R9, R8 ;  /* 0x0000000918097223 */ /* 0x040fe40000000008 */
[----:B------:R-:W1:Y:S01]  /*2db0*/  LDS R8, [R41+0x3300] ;  /* 0x0033000029087984 */ /* 0x000e620000000800 */
[----:B------:R-:W-:-:S04]  /*2dc0*/  FFMA R17, R24, R17, R16 ;  /* 0x0000001118117223 */ /* 0x000fc80000000010 */
[C---:B------:R-:W-:Y:S01]  /*2dd0*/  FFMA R20, R61.reuse, R18, R17 ;  /* 0x000000123d147223 */ /* 0x040fe20000000011 */
[C---:B------:R-:W-:Y:S01]  /*2de0*/  FFMA R14, R61.reuse, R14, R13 ;  /* 0x0000000e3d0e7223 */ /* 0x040fe2000000000d */
        /* <DEDUP_REMOVED lines=12> */
[----:B------:R-:W3:Y:S01]  /*2eb0*/  LDS.128 R12, [R40+0x1d0] ;  /* 0x0001d000280c7984 */ /* 0x000ee20000000c00 */
        /* <DEDUP_REMOVED lines=9> */
[----:B-1----:R-:W-:-:S04]  /*2f50*/  FFMA R8, R20, R25, R7 ;  /* 0x0000001914087223 */ /* 0x002fc80000000007 */
[----:B--2---:R-:W-:Y:S01]  /*2f60*/  FFMA R26, R61, R26, R8 ;  /* 0x0000001a3d1a7223 */ /* 0x004fe20000000008 */
[C---:B---3--:R-:W-:Y:S02]  /*2f70*/  FFMA R12, R21.reuse, R12, R9 ;  /* 0x0000000c150c7223 */ /* 0x048fe40000000009 */
[----:B------:R-:W0:Y:S01]  /*2f80*/  LDS.128 R8, [R40+0x5d0] ;  /* 0x0005d00028087984 */ /* 0x000e220000000c00 */
[----:B----4-:R-:W-:Y:S01]  /*2f90*/  FFMA R17, R21, R28, R17 ;  /* 0x0000001c15117223 */ /* 0x010fe20000000011 */
[----:B------:R-:W-:-:S03]  /*2fa0*/  FFMA R13, R20, R13, R12 ;  /* 0x0000000d140d7223 */ /* 0x000fc6000000000c */
[C---:B------:R-:W-:Y:S01]  /*2fb0*/  FFMA R12, R20.reuse, R29, R17 ;  /* 0x0000001d140c7223 */ /* 0x040fe20000000011 */
[C---:B-----5:R-:W-:Y:S01]  /*2fc0*/  FFMA R7, R21.reuse, R32, R6 ;  /* 0x0000002015077223 */ /* 0x060fe20000000006 */
[----:B0-----:R-:W-:Y:S02]  /*2fd0*/  FFMA R8, R21, R8, R19 ;  /* 0x0000000815087223 */ /* 0x001fe40000000013 */
[----:B------:R-:W0:Y:S01]  /*2fe0*/  LDS.128 R16, [R40+0x6d0] ;  /* 0x0006d00028107984 */ /* 0x000e220000000c00 */
[----:B------:R-:W-:Y:S01]  /*2ff0*/  FFMA R30, R61, R30, R12 ;  /* 0x0000001e3d1e7223 */ /* 0x000fe2000000000c */
[C---:B------:R-:W-:Y:S01]  /*3000*/  FFMA R12, R20.reuse, R33, R7 ;  /* 0x00000021140c7223 */ /* 0x040fe20000000007 */
[----:B------:R-:W-:Y:S01]  /*3010*/  FFMA R7, R21, R36, R4 ;  /* 0x0000002415077223 */ /* 0x000fe20000000004 */
[C---:B------:R-:W-:Y:S01]  /*3020*/  FFMA R9, R20.reuse, R9, R8 ;  /* 0x0000000914097223 */ /* 0x040fe20000000008 */
[----:B------:R-:W-:Y:S01]  /*3030*/  FFMA R14, R61, R14, R13 ;  /* 0x0000000e3d0e7223 */ /* 0x000fe2000000000d */
[----:B0-----:R-:W-:Y:S01]  /*3040*/  FFMA R16, R21, R16, R5 ;  /* 0x0000001015107223 */ /* 0x001fe20000000005 */
[C---:B------:R-:W-:Y:S01]  /*3050*/  FFMA R37, R20.reuse, R37, R7 ;  /* 0x0000002514257223 */ /* 0x040fe20000000007 */
[C---:B------:R-:W-:Y:S01]  /*3060*/  FFMA R12, R61.reuse, R34, R12 ;  /* 0x000000223d0c7223 */ /* 0x040fe2000000000c */
[----:B------:R-:W0:Y:S01]  /*3070*/  LDS.128 R4, [R40+0x7d0] ;  /* 0x0007d00028047984 */ /* 0x000e220000000c00 */
[----:B------:R-:W-:Y:S01]  /*3080*/  FFMA R17, R20, R17, R16 ;  /* 0x0000001114117223 */ /* 0x000fe20000000010 */
[C---:B------:R-:W-:Y:S01]  /*3090*/  FFMA R28, R61.reuse, R38, R37 ;  /* 0x000000263d1c7223 */ /* 0x040fe20000000025 */
[----:B------:R-:W-:Y:S01]  /*30a0*/  FFMA R10, R61, R10, R9 ;  /* 0x0000000a3d0a7223 */ /* 0x000fe20000000009 */
[----:B------:R-:W-:Y:S04]  /*30b0*/  LDS R37, [R41+0x3800] ;  /* 0x0038000029257984 */ /* 0x000fe80000000800 */
[----:B------:R-:W-:Y:S01]  /*30c0*/  LDS R36, [R41+0x3900] ;  /* 0x0039000029247984 */ /* 0x000fe20000000800 */
[----:B0-----:R-:W-:-:S03]  /*30d0*/  FFMA R21, R21, R4, R22 ;  /* 0x0000000415157223 */ /* 0x001fc60000000016 */
[----:B------:R-:W0:Y:S01]  /*30e0*/  LDS R4, [R41+0x3700] ;  /* 0x0037000029047984 */ /* 0x000e220000000800 */
[----:B------:R-:W-:Y:S01]  /*30f0*/  FFMA R5, R20, R5, R21 ;  /* 0x0000000514057223 */ /* 0x000fe20000000015 */
[C---:B------:R-:W-:Y:S02]  /*3100*/  FFMA R18, R61.reuse, R18, R17 ;  /* 0x000000123d127223 */ /* 0x040fe40000000011 */
[----:B------:R-:W1:Y:S01]  /*3110*/  LDS.128 R20, [R40+0xe0] ;  /* 0x0000e00028147984 */ /* 0x000e620000000c00 */
[----:B------:R-:W-:-:S03]  /*3120*/  FFMA R6, R61, R6, R5 ;  /* 0x000000063d067223 */ /* 0x000fc60000000005 */
[----:B------:R-:W2:Y:S01]  /*3130*/  LDS R61, [R41+0x3a00] ;  /* 0x003a0000293d7984 */ /* 0x000ea20000000800 */
        /* <DEDUP_REMOVED lines=9> */
[----:B------:R-:W0:Y:S04]  /*31d0*/  LDS.128 R4, [R40+0x2e0] ;  /* 0x0002e00028047984 */ /* 0x000e280000000c00 */
[----:B------:R-:W3:Y:S01]  /*31e0*/  LDS.128 R8, [R40+0x3e0] ;  /* 0x0003e00028087984 */ /* 0x000ee20000000c00 */
[----:B-1----:R-:W-:-:S03]  /*31f0*/  FFMA R19, R37, R20, R26 ;  /* 0x0000001425137223 */ /* 0x002fc6000000001a */
[----:B------:R-:W1:Y:S01]  /*3200*/  LDS.128 R24, [R40+0x5e0] ;  /* 0x0005e00028187984 */ /* 0x000e620000000c00 */
[----:B------:R-:W-:-:S04]  /*3210*/  FFMA R18, R36, R21, R19 ;  /* 0x0000001524127223 */ /* 0x000fc80000000013 */
[----:B--2---:R-:W-:Y:S01]  /*3220*/  FFMA R22, R61, R22, R18 ;  /* 0x000000163d167223 */ /* 0x004fe20000000012 */
[C---:B0-----:R-:W-:Y:S01]  /*3230*/  FFMA R31, R37.reuse, R4, R31 ;  /* 0x00000004251f7223 */ /* 0x041fe2000000001f */
[----:B------:R-:W-:-:S03]  /*3240*/  FFMA R12, R37, R12, R17 ;  /* 0x0000000c250c7223 */ /* 0x000fc60000000011 */
[C---:B------:R-:W-:Y:S01]  /*3250*/  FFMA R4, R36.reuse, R5, R31 ;  /* 0x0000000524047223 */ /* 0x040fe2000000001f */
[----:B---3--:R-:W-:Y:S02]  /*3260*/  FFMA R5, R37, R8, R16 ;  /* 0x0000000825057223 */ /* 0x008fe40000000010 */
[----:B------:R-:W0:Y:S01]  /*3270*/  LDS.128 R16, [R40+0x4e0] ;  /* 0x0004e00028107984 */ /* 0x000e220000000c00 */
[----:B------:R-:W-:Y:S01]  /*3280*/  FFMA R6, R61, R6, R4 ;  /* 0x000000063d067223 */ /* 0x000fe20000000004 */
[----:B------:R-:W-:Y:S01]  /*3290*/  FFMA R4, R36, R9, R5 ;  /* 0x0000000924047223 */ /* 0x000fe20000000005 */
[C---:B-1----:R-:W-:Y:S01]  /*32a0*/  FFMA R24, R37.reuse, R24, R29 ;  /* 0x0000001825187223 */ /* 0x042fe2000000001d */
[----:B------:R-:W-:Y:S01]  /*32b0*/  LDS R8, [R41+0x3b00] ;  /* 0x003b000029087984 */ /* 0x000fe20000000800 */
[----:B0-----:R-:W-:-:S03]  /*32c0*/  FFMA R5, R37, R16, R28 ;  /* 0x0000001025057223 */ /* 0x001fc6000000001c */
[----:B------:R-:W0:Y:S02]  /*32d0*/  LDS.128 R28, [R40+0x6e0] ;  /* 0x0006e000281c7984 */ /* 0x000e240000000c00 */
[----:B0-----:R-:W-:Y:S02]  /*32e0*/  FFMA R28, R37, R28, R33 ;  /* 0x0000001c251c7223 */ /* 0x001fe40000000021 */
[----:B------:R-:W0:Y:S01]  /*32f0*/  LDS.128 R32, [R40+0x7e0] ;  /* 0x0007e00028207984 */ /* 0x000e220000000c00 */
        /* <DEDUP_REMOVED lines=17> */
[----:B0-----:R-:W-:-:S03]  /*3410*/  FFMA R5, R37, R32, R38 ;  /* 0x0000002025057223 */ /* 0x001fc60000000026 */
[----:B------:R-:W-:Y:S01]  /*3420*/  LDS R32, [R41+0x3d00] ;  /* 0x003d000029207984 */ /* 0x000fe20000000800 */
[----:B------:R-:W-:-:S03]  /*3430*/  FFMA R5, R36, R33, R5 ;  /* 0x0000002124057223 */ /* 0x000fc60000000005 */
[----:B------:R-:W-:Y:S01]  /*3440*/  LDS R33, [R41+0x3c00] ;  /* 0x003c000029217984 */ /* 0x000fe20000000800 */
[----:B------:R-:W-:-:S03]  /*3450*/  FFMA R34, R61, R34, R5 ;  /* 0x000000223d227223 */ /* 0x000fc60000000005 */
[----:B------:R-:W0:Y:S04]  /*3460*/  LDS.128 R36, [R40+0xf0] ;  /* 0x0000f00028247984 */ /* 0x000e280000000c00 */
[----:B------:R-:W1:Y:S01]  /*3470*/  LDS.128 R4, [R40+0x1f0] ;  /* 0x0001f00028047984 */ /* 0x000e620000000c00 */
[----:B------:R-:W-:-:S03]  /*3480*/  FFMA R34, R8, R35, R34 ;  /* 0x0000002308227223 */ /* 0x000fc60000000022 */
[----:B------:R-:W2:Y:S04]  /*3490*/  LDS.128 R8, [R40+0x2f0] ;  /* 0x0002f00028087984 */ /* 0x000ea80000000c00 */
[----:B------:R-:W3:Y:S01]  /*34a0*/  LDS R35, [R41+0x3e00] ;  /* 0x003e000029237984 */ /* 0x000ee20000000800 */
[C---:B0-----:R-:W-:Y:S01]  /*34b0*/  FFMA R19, R33.reuse, R36, R22 ;  /* 0x0000002421137223 */ /* 0x041fe20000000016 */
[----:B-1----:R-:W-:-:S03]  /*34c0*/  FFMA R4, R33, R4, R17 ;  /* 0x0000000421047223 */ /* 0x002fc60000000011 */
[C---:B------:R-:W-:Y:S01]  /*34d0*/  FFMA R18, R32.reuse, R37, R19 ;  /* 0x0000002520127223 */ /* 0x040fe20000000013 */
[C---:B------:R-:W-:Y:S01]  /*34e0*/  FFMA R5, R32.reuse, R5, R4 ;  /* 0x0000000520057223 */ /* 0x040fe20000000004 */
[----:B--2---:R-:W-:Y:S02]  /*34f0*/  FFMA R21, R33, R8, R21 ;  /* 0x0000000821157223 */ /* 0x004fe40000000015 */
[----:B------:R-:W-:Y:S01]  /*3500*/  LDS R8, [R41+0x3f00] ;  /* 0x003f000029087984 */ /* 0x000fe20000000800 */
[C---:B---3--:R-:W-:Y:S01]  /*3510*/  FFMA R6, R35.reuse, R6, R5 ;  /* 0x0000000623067223 */ /* 0x048fe20000000005 */
[----:B------:R-:W-:Y:S01]  /*3520*/  FFMA R38, R35, R38, R18 ;  /* 0x0000002623267223 */ /* 0x000fe20000000012 */
[C---:B------:R-:W-:Y:S01]  /*3530*/  FFMA R4, R32.reuse, R9, R21 ;  /* 0x0000000920047223 */ /* 0x040fe20000000015 */
[----:B------:R-:W-:Y:S01]  /*3540*/  FFMA R5, R33, R12, R16 ;  /* 0x0000000c21057223 */ /* 0x000fe20000000010 */
[----:B------:R-:W0:Y:S04]  /*3550*/  LDS.128 R20, [R40+0x5f0] ;  /* 0x0005f00028147984 */ /* 0x000e280000000c00 */
[----:B------:R-:W1:Y:S01]  /*3560*/  LDS.128 R16, [R40+0x4f0] ;  /* 0x0004f00028107984 */ /* 0x000e620000000c00 */
[----:B------:R-:W-:Y:S01]  /*3570*/  FFMA R10, R35, R10, R4 ;  /* 0x0000000a230a7223 */ /* 0x000fe20000000004 */
[----:B------:R-:W-:Y:S01]  /*3580*/  FFMA R4, R32, R13, R5 ;  /* 0x0000000d20047223 */ /* 0x000fe20000000005 */
[C---:B0-----:R-:W-:Y:S01]  /*3590*/  FFMA R20, R33.reuse, R20, R27 ;  /* 0x0000001421147223 */ /* 0x041fe2000000001b */
[----:B-1----:R-:W-:-:S02]  /*35a0*/  FFMA R5, R33, R16, R24 ;  /* 0x0000001021057223 */ /* 0x002fc40000000018 */
[----:B------:R-:W0:Y:S01]  /*35b0*/  LDS.128 R24, [R40+0x6f0] ;  /* 0x0006f00028187984 */ /* 0x000e220000000c00 */
[----:B------:R-:W-:-:S04]  /*35c0*/  UIADD3 UR4, UPT, UPT, UR6, 0x3f, URZ ;  /* 0x0000003f06047890 */ /* 0x000fc8000fffe0ff */
[----:B------:R-:W-:Y:S01]  /*35d0*/  USHF.R.U32.HI UR4, URZ, 0x6, UR4 ;  /* 0x00000006ff047899 */ /* 0x000fe20008011604 */
[----:B0-----:R-:W-:Y:S02]  /*35e0*/  FFMA R24, R33, R24, R31 ;  /* 0x0000001821187223 */ /* 0x001fe4000000001f */
[----:B------:R-:W0:Y:S01]  /*35f0*/  LDS.128 R28, [R40+0x7f0] ;  /* 0x0007f000281c7984 */ /* 0x000e220000000c00 */
[----:B------:R-:W-:Y:S01]  /*3600*/  UIADD3 UR4, UPT, UPT, -UR4, 0x1, URZ ;  /* 0x0000000104047890 */ /* 0x000fe2000fffe1ff */
[----:B------:R-:W-:-:S03]  /*3610*/  FFMA R17, R32, R17, R5 ;  /* 0x0000001120117223 */ /* 0x000fc60000000005 */
[----:B------:R-:W-:Y:S01]  /*3620*/  UISETP.NE.AND UP0, UPT, UR4, URZ, UPT ;  /* 0x000000ff0400728c */ /* 0x000fe2000bf05270 */
        /* <DEDUP_REMOVED lines=13> */
[----:B0-----:R-:W-:-:S04]  /*3700*/  FFMA R33, R33, R28, R34 ;  /* 0x0000001c21217223 */ /* 0x001fc80000000022 */
[----:B------:R-:W-:-:S04]  /*3710*/  FFMA R29, R32, R29, R33 ;  /* 0x0000001d201d7223 */ /* 0x000fc80000000021 */
[----:B------:R-:W-:-:S04]  /*3720*/  FFMA R30, R35, R30, R29 ;  /* 0x0000001e231e7223 */ /* 0x000fc8000000001d */
[----:B------:R-:W-:Y:S01]  /*3730*/  FFMA R61, R8, R31, R30 ;  /* 0x0000001f083d7223 */ /* 0x000fe2000000001e */
[----:B------:R-:W-:Y:S06]  /*3740*/  BAR.SYNC.DEFER_BLOCKING 0x0 ;  /* 0x0000000000007b1d */ /* 0x000fec0000010000 */
[----:B------:R-:W-:Y:S05]  /*3750*/  BRA.U !UP0, `(.L_x_23) ;  /* 0x0000003508887547 */ /* 0x000fea000b800000 */
[----:B------:R-:W0:Y:S01]  /*3760*/  S2R R6, SR_TID.Y ;  /* 0x0000000000067919 */ /* 0x000e220000002200 */
[----:B------:R-:W-:Y:S01]  /*3770*/  MOV R9, UR11 ;  /* 0x0000000b00097c02 */ /* 0x000fe20008000f00 */
[----:B------:R-:W1:Y:S01]  /*3780*/  LDCU UR5, c[0x0][0x3a0] ;  /* 0x00007400ff0577ac */ /* 0x000e620008000800 */
[----:B------:R-:W-:Y:S02]  /*3790*/  MOV R11, UR11 ;  /* 0x0000000b000b7c02 */ /* 0x000fe40008000f00 */
[----:B------:R-:W-:Y:S01]  /*37a0*/  MOV R19, UR11 ;  /* 0x0000000b00137c02 */ /* 0x000fe20008000f00 */
[----:B------:R-:W2:Y:S01]  /*37b0*/  LDCU UR6, c[0x0][0x398] ;  /* 0x00007300ff0677ac */ /* 0x000ea20008000800 */
[----:B------:R-:W-:Y:S02]  /*37c0*/  MOV R8, UR11 ;  /* 0x0000000b00087c02 */ /* 0x000fe40008000f00 */
[----:B------:R-:W-:Y:S02]  /*37d0*/  IADD3 R36, PT, PT, R55, 0x40, RZ ;  /* 0x0000004037247810 */ /* 0x000fe40007ffe0ff */
[----:B------:R-:W-:-:S02]  /*37e0*/  LEA R60, R9, R60, 0x6 ;  /* 0x0000003c093c7211 */ /* 0x000fc400078e30ff */
[----:B------:R-:W-:Y:S02]  /*37f0*/  LEA R58, R11, R58, 0x6 ;  /* 0x0000003a0b3a7211 */ /* 0x000fe400078e30ff */
[----:B------:R-:W-:Y:S02]  /*3800*/  LEA R56, R9, R56, 0x6 ;  /* 0x0000003809387211 */ /* 0x000fe400078e30ff */
[----:B------:R-:W-:Y:S02]  /*3810*/  LEA R54, R19, R54, 0x6 ;  /* 0x0000003613367211 */ /* 0x000fe400078e30ff */
[C---:B------:R-:W-:Y:S02]  /*3820*/  LEA R53, R8.reuse, R53, 0x6 ;  /* 0x0000003508357211 */ /* 0x040fe400078e30ff */
[----:B------:R-:W-:Y:S02]  /*3830*/  LEA R51, R8, R51, 0x6 ;  /* 0x0000003308337211 */ /* 0x000fe400078e30ff */
[----:B------:R-:W-:-:S02]  /*3840*/  LEA R52, R9, R52, 0x6 ;  /* 0x0000003409347211 */ /* 0x000fc400078e30ff */
[----:B------:R-:W-:Y:S02]  /*3850*/  LEA R50, R11, R50, 0x6 ;  /* 0x000000320b327211 */ /* 0x000fe400078e30ff */
[----:B------:R-:W-:Y:S02]  /*3860*/  IADD3 R49, PT, PT, R49, 0x40, RZ ;  /* 0x0000004031317810 */ /* 0x000fe40007ffe0ff */
[----:B------:R-:W-:Y:S02]  /*3870*/  IADD3 R48, PT, PT, R48, 0x40, RZ ;  /* 0x0000004030307810 */ /* 0x000fe40007ffe0ff */
[----:B------:R-:W-:Y:S02]  /*3880*/  IADD3 R47, PT, PT, R47, 0x40, RZ ;  /* 0x000000402f2f7810 */ /* 0x000fe40007ffe0ff */
[----:B0-----:R-:W-:Y:S02]  /*3890*/  SHF.L.U32 R6, R6, 0x3, RZ ;  /* 0x0000000306067819 */ /* 0x001fe400000006ff */
[----:B------:R-:W-:-:S02]  /*38a0*/  IADD3 R46, PT, PT, R46, 0x40, RZ ;  /* 0x000000402e2e7810 */ /* 0x000fc40007ffe0ff */
[----:B------:R-:W-:Y:S02]  /*38b0*/  IADD3 R45, PT, PT, R45, 0x40, RZ ;  /* 0x000000402d2d7810 */ /* 0x000fe40007ffe0ff */
[----:B------:R-:W-:Y:S02]  /*38c0*/  IADD3 R44, PT, PT, R44, 0x40, RZ ;  /* 0x000000402c2c7810 */ /* 0x000fe40007ffe0ff */
[----:B------:R-:W-:Y:S02]  /*38d0*/  IADD3 R39, PT, PT, R59, 0x40, RZ ;  /* 0x000000403b277810 */ /* 0x000fe40007ffe0ff */
[----:B------:R-:W-:Y:S02]  /*38e0*/  IADD3 R38, PT, PT, R57, 0x40, RZ ;  /* 0x0000004039267810 */ /* 0x000fe40007ffe0ff */
[----:B-12---:R-:W-:-:S07]  /*38f0*/  IADD3 R55, PT, PT, R6, 0x43, RZ ;  /* 0x0000004306377810 */ /* 0x006fce0007ffe0ff */
.L_x_24:
[----:B------:R-:W-:Y:S01]  /*3900*/  ISETP.GE.AND P0, PT, R36, UR5, PT ;  /* 0x0000000524007c0c */ /* 0x000fe2000bf06270 */
[----:B------:R-:W0:Y:S01]  /*3910*/  LDC R37, c[0x0][0x39c] ;  /* 0x0000e700ff257b82 */ /* 0x000e220000000800 */
[C---:B------:R-:W-:Y:S02]  /*3920*/  IADD3 R6, PT, PT, R43.reuse, 0x1, RZ ;  /* 0x000000012b067810 */ /* 0x040fe40007ffe0ff */
[C---:B------:R-:W-:Y:S02]  /*3930*/  ISETP.LT.AND P4, PT, R43.reuse, UR6, !P0 ;  /* 0x000000062b007c0c */ /* 0x040fe4000c781270 */
[----:B------:R-:W-:Y:S02]  /*3940*/  ISETP.LT.AND P1, PT, R6, UR6, !P0 ;  /* 0x0000000606007c0c */ /* 0x000fe4000c721270 */
[C---:B------:R-:W-:Y:S02]  /*3950*/  IADD3 R6, PT, PT, R43.reuse, 0x2, RZ ;  /* 0x000000022b067810 */ /* 0x040fe40007ffe0ff */
[----:B------:R-:W-:-:S02]  /*3960*/  IADD3 R12, PT, PT, R43, 0x5, RZ ;  /* 0x000000052b0c7810 */ /* 0x000fc40007ffe0ff */
[----:B------:R-:W-:Y:S02]  /*3970*/  ISETP.LT.AND P2, PT, R6, UR6, !P0 ;  /* 0x0000000606007c0c */ /* 0x000fe4000c741270 */
[C---:B------:R-:W-:Y:S02]  /*3980*/  IADD3 R6, PT, PT, R43.reuse, 0x3, RZ ;  /* 0x000000032b067810 */ /* 0x040fe40007ffe0ff */
[----:B------:R-:W-:Y:S01]  /*3990*/  ISETP.LT.AND P3, PT, R12, UR6, !P0 ;  /* 0x000000060c007c0c */ /* 0x000fe2000c761270 */
[----:B------:R-:W1:Y:S01]  /*39a0*/  @P4 LDC.64 R8, c[0x0][0x380] ;  /* 0x0000e000ff084b82 */ /* 0x000e620000000a00 */
[----:B------:R-:W-:Y:S01]  /*39b0*/  ISETP.LT.AND P5, PT, R6, UR6, !P0 ;  /* 0x0000000606007c0c */ /* 0x000fe2000c7a1270 */
[----:B------:R-:W-:Y:S01]  /*39c0*/  HFMA2 R6, -RZ, RZ, 0, 0 ;  /* 0x00000000ff067431 */ /* 0x000fe200000001ff */
[----:B------:R-:W-:Y:S02]  /*39d0*/  IADD3 R12, PT, PT, R43, 0x6, RZ ;  /* 0x000000062b0c7810 */ /* 0x000fe40007ffe0ff */
[----:B------:R-:W-:-:S03]  /*39e0*/  ISETP.LT.AND P6, PT, R2, UR6, !P0 ;  /* 0x0000000602007c0c */ /* 0x000fc6000c7c1270 */
[----:B------:R-:W2:Y:S01]  /*39f0*/  @P1 LDC.64 R10, c[0x0][0x380] ;  /* 0x0000e000ff0a1b82 */ /* 0x000ea20000000a00 */
[----:B------:R-:W-:-:S07]  /*3a00*/  IADD3 R14, PT, PT, R43, 0x7, RZ ;  /* 0x000000072b0e7810 */ /* 0x000fce0007ffe0ff */
[----:B------:R-:W3:Y:S01]  /*3a10*/  @P3 LDC.64 R18, c[0x0][0x380] ;  /* 0x0000e000ff123b82 */ /* 0x000ee20000000a00 */
[----:B-1----:R-:W-:-:S07]  /*3a20*/  @P4 IMAD.WIDE.U32 R26, R38, 0x4, R8 ;  /* 0x00000004261a4825 */ /* 0x002fce00078e0008 */
[----:B------:R-:W1:Y:S01]  /*3a30*/  @P6 LDC.64 R22, c[0x0][0x380] ;  /* 0x0000e000ff166b82 */ /* 0x000e620000000a00 */
[----:B------:R4:W5:Y:S01]  /*3a40*/  @P4 LDG.E R6, desc[UR8][R26.64] ;  /* 0x000000081a064981 */ /* 0x000962000c1e1900 */
[----:B------:R-:W-:Y:S01]  /*3a50*/  ISETP.LT.AND P4, PT, R12, UR6, !P0 ;  /* 0x000000060c007c0c */ /* 0x000fe2000c781270 */
[----:B--2---:R-:W-:-:S05]  /*3a60*/  @P1 IMAD.WIDE.U32 R28, R39, 0x4, R10 ;  /* 0x00000004271c1825 */ /* 0x004fca00078e000a */
[----:B------:R-:W4:Y:S01]  /*3a70*/  @P2 LDC.64 R8, c[0x0][0x380] ;  /* 0x0000e000ff082b82 */ /* 0x000f220000000a00 */
[----:B------:R2:W5:Y:S01]  /*3a80*/  @P1 LDG.E R12, desc[UR8][R28.64] ;  /* 0x000000081c0c1981 */ /* 0x000562000c1e1900 */
[----:B------:R-:W-:-:S06]  /*3a90*/  ISETP.LT.AND P0, PT, R14, UR6, !P0 ;  /* 0x000000060e007c0c */ /* 0x000fcc000c701270 */
[----:B------:R-:W0:Y:S08]  /*3aa0*/  @P5 LDC.64 R24, c[0x0][0x380] ;  /* 0x0000e000ff185b82 */ /* 0x000e300000000a00 */
[----:B------:R-:W2:Y:S01]  /*3ab0*/  @P4 LDC.64 R10, c[0x0][0x380] ;  /* 0x0000e000ff0a4b82 */ /* 0x000ea20000000a00 */
[----:B----4-:R-:W-:-:S07]  /*3ac0*/  @P2 IMAD.WIDE.U32 R26, R44, 0x4, R8 ;  /* 0x000000042c1a2825 */ /* 0x010fce00078e0008 */
[----:B------:R-:W4:Y:S01]  /*3ad0*/  @P0 LDC.64 R8, c[0x0][0x380] ;  /* 0x0000e000ff080b82 */ /* 0x000f220000000a00 */
[----:B---3--:R-:W-:Y:S01]  /*3ae0*/  @P3 IMAD.WIDE.U32 R18, R47, 0x4, R18 ;  /* 0x000000042f123825 */ /* 0x008fe200078e0012 */
[----:B------:R-:W3:Y:S03]  /*3af0*/  @P2 LDG.E R26, desc[UR8][R26.64] ;  /* 0x000000081a1a2981 */ /* 0x000ee6000c1e1900 */
[----:B-1----:R-:W-:Y:S02]  /*3b00*/  @P6 IMAD.WIDE.U32 R22, R46, 0x4, R22 ;  /* 0x000000042e166825 */ /* 0x002fe400078e0016 */
[----:B------:R-:W3:Y:S02]  /*3b10*/  @P3 LDG.E R18, desc[UR8][R18.64] ;  /* 0x0000000812123981 */ /* 0x000ee4000c1e1900 */
[----:B0-----:R-:W-:Y:S02]  /*3b20*/  @P5 IMAD.WIDE.U32 R24, R45, 0x4, R24 ;  /* 0x000000042d185825 */ /* 0x001fe400078e0018 */
[----:B------:R-:W3:Y:S02]  /*3b30*/  @P6 LDG.E R22, desc[UR8][R22.64] ;  /* 0x0000000816166981 */ /* 0x000ee4000c1e1900 */
[----:B--2---:R-:W-:-:S02]  /*3b40*/  @P4 IMAD.WIDE.U32 R10, R48, 0x4, R10 ;  /* 0x00000004300a4825 */ /* 0x004fc400078e000a */
[----:B------:R-:W2:Y:S04]  /*3b50*/  @P5 LDG.E R24, desc[UR8][R24.64] ;  /* 0x0000000818185981 */ /* 0x000ea8000c1e1900 */
[----:B------:R0:W2:Y:S01]  /*3b60*/  @P4 LDG.E R16, desc[UR8][R10.64] ;  /* 0x000000080a104981 */ /* 0x0000a2000c1e1900 */
[----:B----4-:R-:W-:-:S05]  /*3b70*/  @P0 IMAD.WIDE.U32 R28, R49, 0x4, R8 ;  /* 0x00000004311c0825 */ /* 0x010fca00078e0008 */
[----:B------:R1:W4:Y:S01]  /*3b80*/  @P0 LDG.E R14, desc[UR8][R28.64] ;  /* 0x000000081c0e0981 */ /* 0x000322000c1e1900 */
[----:B------:R-:W-:-:S03]  /*3b90*/  IADD3 R8, PT, PT, R55, -0x3, RZ ;  /* 0xfffffffd37087810 */ /* 0x000fc60007ffe0ff */
[----:B------:R-:W-:Y:S01]  /*3ba0*/  @!P1 STS [R3+0x100], RZ ;  /* 0x000100ff03009388 */ /* 0x000fe20000000800 */
[----:B0-----:R-:W-:-:S03]  /*3bb0*/  IADD3 R10, PT, PT, R55, -0x2, RZ ;  /* 0xfffffffe370a7810 */ /* 0x001fc60007ffe0ff */
[----:B------:R-:W-:Y:S04]  /*3bc0*/  @!P2 STS [R3+0x200], RZ ;  /* 0x000200ff0300a388 */ /* 0x000fe80000000800 */
[----:B------:R-:W-:Y:S01]  /*3bd0*/  @!P3 STS [R3+0x500], RZ ;  /* 0x000500ff0300b388 */ /* 0x000fe20000000800 */
[----:B------:R-:W-:-:S03]  /*3be0*/  MOV R31, RZ ;  /* 0x000000ff001f7202 */ /* 0x000fc60000000f00 */
[----:B------:R-:W-:Y:S01]  /*3bf0*/  @!P6 STS [R3+0x400], RZ ;  /* 0x000400ff0300e388 */ /* 0x000fe20000000800 */
[----:B------:R-:W-:-:S03]  /*3c00*/  IADD3 R11, PT, PT, R55, 0x1, RZ ;  /* 0x00000001370b7810 */ /* 0x000fc60007ffe0ff */
[----:B------:R-:W-:Y:S04]  /*3c10*/  @!P4 STS [R3+0x600], RZ ;  /* 0x000600ff0300c388 */ /* 0x000fe80000000800 */
[----:B------:R-:W-:Y:S04]  /*3c20*/  @!P5 STS [R3+0x300], RZ ;  /* 0x000300ff0300d388 */ /* 0x000fe80000000800 */
[----:B------:R-:W-:Y:S04]  /*3c30*/  @!P0 STS [R3+0x700], RZ ;  /* 0x000700ff03008388 */ /* 0x000fe80000000800 */
[----:B-----5:R-:W-:Y:S01]  /*3c40*/  @P1 STS [R3+0x100], R12 ;  /* 0x0001000c03001388 */ /* 0x020fe20000000800 */
[----:B------:R-:W-:-:S04]  /*3c50*/  ISETP.GE.AND P1, PT, R8, UR5, PT ;  /* 0x0000000508007c0c */ /* 0x000fc8000bf26270 */
[----:B------:R-:W-:-:S13]  /*3c60*/  ISETP.GE.OR P1, PT, R42, R37, P1 ;  /* 0x000000252a00720c */ /* 0x000fda0000f26670 */
[----:B------:R-:W0:Y:S01]  /*3c70*/  @!P1 LDC.64 R8, c[0x0][0x388] ;  /* 0x0000e200ff089b82 */ /* 0x000e220000000a00 */
[----:B---3--:R3:W-:Y:S01]  /*3c80*/  @P2 STS [R3+0x200], R26 ;  /* 0x0002001a03002388 */ /* 0x0087e20000000800 */
[----:B------:R-:W-:-:S03]  /*3c90*/  ISETP.GE.AND P2, PT, R42, R37, PT ;  /* 0x000000252a00720c */ /* 0x000fc60003f46270 */
[----:B------:R-:W-:Y:S01]  /*3ca0*/  @P3 STS [R3+0x500], R18 ;  /* 0x0005001203003388 */ /* 0x000fe20000000800 */
[----:B------:R-:W-:Y:S02]  /*3cb0*/  ISETP.LT.AND P3, PT, R10, UR5, !P2 ;  /* 0x000000050a007c0c */ /* 0x000fe4000d761270 */
[C---:B------:R-:W-:Y:S01]  /*3cc0*/  IADD3 R10, PT, PT, R55.reuse, -0x1, RZ ;  /* 0xffffffff370a7810 */ /* 0x040fe20007ffe0ff */
[----:B------:R5:W-:Y:S03]  /*3cd0*/  @P6 STS [R3+0x400], R22 ;  /* 0x0004001603006388 */ /* 0x000be60000000800 */
[----:B------:R-:W-:Y:S02]  /*3ce0*/  ISETP.LT.AND P6, PT, R10, UR5, !P2 ;  /* 0x000000050a007c0c */ /* 0x000fe4000d7c1270 */
[----:B------:R-:W-:Y:S01]  /*3cf0*/  IADD3 R10, PT, PT, R55, 0x2, RZ ;  /* 0x00000002370a7810 */ /* 0x000fe20007ffe0ff */
[----:B0-----:R-:W-:Y:S01]  /*3d00*/  @!P1 IMAD.WIDE R8, R52, 0x4, R8 ;  /* 0x0000000434089825 */ /* 0x001fe200078e0208 */
[----:B--2---:R-:W-:Y:S01]  /*3d10*/  @P4 STS [R3+0x600], R16 ;  /* 0x0006001003004388 */ /* 0x004fe20000000800 */
[----:B------:R-:W-:-:S02]  /*3d20*/  ISETP.LT.AND P4, PT, R11, UR5, !P2 ;  /* 0x000000050b007c0c */ /* 0x000fc4000d781270 */
[----:B-1----:R-:W0:Y:S01]  /*3d30*/  @P3 LDC.64 R28, c[0x0][0x388] ;  /* 0x0000e200ff1c3b82 */ /* 0x002e220000000a00 */
[C---:B------:R-:W-:Y:S01]  /*3d40*/  IADD3 R11, PT, PT, R55.reuse, 0x3, RZ ;  /* 0x00000003370b7810 */ /* 0x040fe20007ffe0ff */
[----:B------:R1:W2:Y:S01]  /*3d50*/  @!P1 LDG.E R31, desc[UR8][R8.64] ;  /* 0x00000008081f9981 */ /* 0x0002a2000c1e1900 */
[----:B------:R-:W-:Y:S02]  /*3d60*/  ISETP.LT.AND P1, PT, R10, UR5, !P2 ;  /* 0x000000050a007c0c */ /* 0x000fe4000d721270 */
[C---:B------:R-:W-:Y:S01]  /*3d70*/  IADD3 R10, PT, PT, R55.reuse, 0x4, RZ ;  /* 0x00000004370a7810 */ /* 0x040fe20007ffe0ff */
[----:B------:R1:W-:Y:S01]  /*3d80*/  @P5 STS [R3+0x300], R24 ;  /* 0x0003001803005388 */ /* 0x0003e20000000800 */
[----:B------:R-:W-:Y:S01]  /*3d90*/  ISETP.LT.AND P5, PT, R55, UR5, !P2 ;  /* 0x0000000537007c0c */ /* 0x000fe2000d7a1270 */
[----:B---3--:R-:W3:Y:S02]  /*3da0*/  @P6 LDC.64 R26, c[0x0][0x388] ;  /* 0x0000e200ff1a6b82 */ /* 0x008ee40000000a00 */
[----:B----4-:R-:W-:Y:S01]  /*3db0*/  @P0 STS [R3+0x700], R14 ;  /* 0x0007000e03000388 */ /* 0x010fe20000000800 */
[----:B------:R-:W-:-:S02]  /*3dc0*/  ISETP.LT.AND P0, PT, R11, UR5, !P2 ;  /* 0x000000050b007c0c */ /* 0x000fc4000d701270 */
[----:B------:R-:W-:-:S03]  /*3dd0*/  ISETP.LT.AND P2, PT, R10, UR5, !P2 ;  /* 0x000000050a007c0c */ /* 0x000fc6000d741270 */
[----:B-----5:R-:W4:Y:S08]  /*3de0*/  @P4 LDC.64 R22, c[0x0][0x388] ;  /* 0x0000e200ff164b82 */ /* 0x020f300000000a00 */
[----:B-1----:R-:W1:Y:S08]  /*3df0*/  @P5 LDC.64 R24, c[0x0][0x388] ;  /* 0x0000e200ff185b82 */ /* 0x002e700000000a00 */
[----:B------:R-:W5:Y:S08]  /*3e00*/  @P1 LDC.64 R18, c[0x0][0x388] ;  /* 0x0000e200ff121b82 */ /* 0x000f700000000a00 */
[----:B------:R-:W5:Y:S08]  /*3e10*/  @P0 LDC.64 R10, c[0x0][0x388] ;  /* 0x0000e200ff0a0b82 */ /* 0x000f700000000a00 */
[----:B------:R-:W5:Y:S01]  /*3e20*/  @P2 LDC.64 R8, c[0x0][0x388] ;  /* 0x0000e200ff082b82 */ /* 0x000f620000000a00 */
[----:B0-----:R-:W-:-:S04]  /*3e30*/  @P3 IMAD.WIDE R28, R50, 0x4, R28 ;  /* 0x00000004321c3825 */ /* 0x001fc800078e021c */
[----:B---3--:R-:W-:Y:S02]  /*3e40*/  @P6 IMAD.WIDE R26, R51, 0x4, R26 ;  /* 0x00000004331a6825 */ /* 0x008fe400078e021a */
[----:B------:R-:W3:Y:S02]  /*3e50*/  @P3 LDG.E R29, desc[UR8][R28.64] ;  /* 0x000000081c1d3981 */ /* 0x000ee4000c1e1900 */
[----:B-1----:R-:W-:Y:S02]  /*3e60*/  @P5 IMAD.WIDE R24, R53, 0x4, R24 ;  /* 0x0000000435185825 */ /* 0x002fe400078e0218 */
[----:B------:R-:W3:Y:S02]  /*3e70*/  @P6 LDG.E R27, desc[UR8][R26.64] ;  /* 0x000000081a1b6981 */ /* 0x000ee4000c1e1900 */
[----:B----4-:R-:W-:Y:S02]  /*3e80*/  @P4 IMAD.WIDE R22, R54, 0x4, R22 ;  /* 0x0000000436164825 */ /* 0x010fe400078e0216 */
[----:B------:R-:W4:Y:S02]  /*3e90*/  @P5 LDG.E R25, desc[UR8][R24.64] ;  /* 0x0000000818195981 */ /* 0x000f24000c1e1900 */
[----:B-----5:R-:W-:-:S02]  /*3ea0*/  @P1 IMAD.WIDE R18, R56, 0x4, R18 ;  /* 0x0000000438121825 */ /* 0x020fc400078e0212 */
[----:B------:R-:W5:Y:S02]  /*3eb0*/  @P4 LDG.E R23, desc[UR8][R22.64] ;  /* 0x0000000816174981 */ /* 0x000f64000c1e1900 */
[----:B------:R-:W-:Y:S02]  /*3ec0*/  @P0 IMAD.WIDE R10, R58, 0x4, R10 ;  /* 0x000000043a0a0825 */ /* 0x000fe400078e020a */
[----:B------:R-:W5:Y:S02]  /*3ed0*/  @P1 LDG.E R19, desc[UR8][R18.64] ;  /* 0x0000000812131981 */ /* 0x000f64000c1e1900 */
[----:B------:R-:W-:Y:S02]  /*3ee0*/  @P2 IMAD.WIDE R8, R60, 0x4, R8 ;  /* 0x000000043c082825 */ /* 0x000fe400078e0208 */
[----:B------:R-:W5:Y:S04]  /*3ef0*/  @P0 LDG.E R12, desc[UR8][R10.64] ;  /* 0x000000080a0c0981 */ /* 0x000f68000c1e1900 */
[----:B------:R-:W5:Y:S04]  /*3f00*/  @P2 LDG.E R59, desc[UR8][R8.64] ;  /* 0x00000008083b2981 */ /* 0x000f68000c1e1900 */
        /* <DEDUP_REMOVED lines=8> */
[----:B--2---:R-:W-:Y:S04]  /*3f90*/  STS [R0], R31 ;  /* 0x0000001f00007388 */ /* 0x004fe80000000800 */
[----:B---3--:R-:W-:Y:S04]  /*3fa0*/  @P3 STS [R0+0x100], R29 ;  /* 0x0001001d00003388 */ /* 0x008fe80000000800 */
[----:B------:R-:W-:Y:S04]  /*3fb0*/  @P6 STS [R0+0x200], R27 ;  /* 0x0002001b00006388 */ /* 0x000fe80000000800 */
[----:B----4-:R-:W-:Y:S04]  /*3fc0*/  @P5 STS [R0+0x300], R25 ;  /* 0x0003001900005388 */ /* 0x010fe80000000800 */
[----:B-----5:R-:W-:Y:S04]  /*3fd0*/  @P4 STS [R0+0x400], R23 ;  /* 0x0004001700004388 */ /* 0x020fe80000000800 */
[----:B------:R-:W-:Y:S04]  /*3fe0*/  @P1 STS [R0+0x500], R19 ;  /* 0x0005001300001388 */ /* 0x000fe80000000800 */
[----:B------:R-:W-:Y:S04]  /*3ff0*/  @P0 STS [R0+0x600], R12 ;  /* 0x0006000c00000388 */ /* 0x000fe80000000800 */
[----:B------:R-:W-:Y:S01]  /*4000*/  @P2 STS [R0+0x700], R59 ;  /* 0x0007003b00002388 */ /* 0x000fe20000000800 */
[----:B------:R-:W-:Y:S06]  /*4010*/  BAR.SYNC.DEFER_BLOCKING 0x0 ;  /* 0x0000000000007b1d */ /* 0x000fec0000010000 */
[----:B------:R-:W-:Y:S04]  /*4020*/  LDS R57, [R41] ;  /* 0x0000000029397984 */ /* 0x000fe80000000800 */
[----:B------:R-:W0:Y:S04]  /*4030*/  LDS.128 R8, [R40] ;  /* 0x0000000028087984 */ /* 0x000e280000000c00 */
[----:B------:R-:W1:Y:S04]  /*4040*/  LDS.128 R28, [R40+0x100] ;  /* 0x00010000281c7984 */ /* 0x000e680000000c00 */
[----:B------:R-:W-:Y:S04]  /*4050*/  LDS.128 R32, [R40+0x200] ;  /* 0x0002000028207984 */ /* 0x000fe80000000c00 */
[----:B------:R-:W-:Y:S01]  /*4060*/  LDS.128 R24, [R40+0x300] ;  /* 0x0003000028187984 */ /* 0x000fe20000000c00 */
[----:B0-----:R-:W-:-:S03]  /*4070*/  FFMA R17, R57, R8, R17 ;  /* 0x0000000839117223 */ /* 0x001fc60000000011 */
[----:B------:R-:W0:Y:S01]  /*4080*/  LDS R8, [R41+0x100] ;  /* 0x0001000029087984 */ /* 0x000e220000000800 */
[----:B-1----:R-:W-:-:S03]  /*4090*/  FFMA R28, R57, R28, R21 ;  /* 0x0000001c391c7223 */ /* 0x002fc60000000015 */
[----:B------:R-:W-:Y:S01]  /*40a0*/  LDS.128 R20, [R40+0x500] ;  /* 0x0005000028147984 */ /* 0x000fe20000000c00 */
[----:B0-----:R-:W-:-:S03]  /*40b0*/  FFMA R6, R8, R9, R17 ;  /* 0x0000000908067223 */ /* 0x001fc60000000011 */
[----:B------:R-:W0:Y:S04]  /*40c0*/  LDS.128 R16, [R40+0x400] ;  /* 0x0004000028107984 */ /* 0x000e280000000c00 */
[----:B------:R-:W1:Y:S01]  /*40d0*/  LDS R9, [R41+0x200] ;  /* 0x0002000029097984 */ /* 0x000e620000000800 */
[C---:B------:R-:W-:Y:S01]  /*40e0*/  FFMA R32, R57.reuse, R32, R7 ;  /* 0x0000002039207223 */ /* 0x040fe20000000007 */
[----:B------:R-:W-:-:S04]  /*40f0*/  FFMA R7, R57, R24, R4 ;  /* 0x0000001839077223 */ /* 0x000fc80000000004 */
[----:B------:R-:W-:Y:S01]  /*4100*/  FFMA R25, R8, R25, R7 ;  /* 0x0000001908197223 */ /* 0x000fe20000000007 */
[----:B0-----:R-:W-:-:S04]  /*4110*/  FFMA R16, R57, R16, R15 ;  /* 0x0000001039107223 */ /* 0x001fc8000000000f */
[----:B------:R-:W-:Y:S01]  /*4120*/  FFMA R17, R8, R17, R16 ;  /* 0x0000001108117223 */ /* 0x000fe20000000010 */
[C---:B-1----:R-:W-:Y:S01]  /*4130*/  FFMA R15, R9.reuse, R10, R6 ;  /* 0x0000000a090f7223 */ /* 0x042fe20000000006 */
[----:B------:R-:W-:Y:S02]  /*4140*/  LDS R16, [R41+0x300] ;  /* 0x0003000029107984 */ /* 0x000fe40000000800 */
[----:B------:R-:W-:Y:S01]  /*4150*/  FFMA R18, R9, R18, R17 ;  /* 0x0000001209127223 */ /* 0x000fe20000000011 */
[C---:B------:R-:W-:Y:S02]  /*4160*/  FFMA R17, R57.reuse, R20, R5 ;  /* 0x0000001439117223 */ /* 0x040fe40000000005 */
[----:B------:R-:W0:Y:S02]  /*4170*/  LDS.128 R4, [R40+0x600] ;  /* 0x0006000028047984 */ /* 0x000e240000000c00 */
[----:B0-----:R-:W-:-:S04]  /*4180*/  FFMA R4, R57, R4, R13 ;  /* 0x0000000439047223 */ /* 0x001fc8000000000d */
[----:B------:R-:W-:Y:S01]  /*4190*/  FFMA R5, R8, R5, R4 ;  /* 0x0000000508057223 */ /* 0x000fe20000000004 */
[----:B------:R-:W-:Y:S02]  /*41a0*/  FFMA R4, R16, R11, R15 ;  /* 0x0000000b10047223 */ /* 0x000fe4000000000f */
[----:B------:R-:W0:Y:S01]  /*41b0*/  LDS.128 R12, [R40+0x700] ;  /* 0x00070000280c7984 */ /* 0x000e220000000c00 */
        /* <DEDUP_REMOVED lines=8> */
[----:B0-----:R-:W-:-:S04]  /*4240*/  FFMA R57, R57, R12, R61 ;  /* 0x0000000c39397223 */ /* 0x001fc8000000003d */
[----:B------:R-:W-:Y:S02]  /*4250*/  FFMA R13, R8, R13, R57 ;  /* 0x0000000d080d7223 */ /* 0x000fe40000000039 */
[----:B------:R-:W-:Y:S02]  /*4260*/  LDS R57, [R41+0x400] ;  /* 0x0004000029397984 */ /* 0x000fe40000000800 */
[----:B------:R-:W-:Y:S02]  /*4270*/  FFMA R14, R9, R14, R13 ;  /* 0x0000000e090e7223 */ /* 0x000fe4000000000d */
[----:B------:R-:W0:Y:S01]  /*4280*/  LDS.128 R8, [R40+0x10] ;  /* 0x0000100028087984 */ /* 0x000e220000000c00 */
[----:B------:R-:W-:-:S03]  /*4290*/  FFMA R17, R16, R35, R34 ;  /* 0x0000002310117223 */ /* 0x000fc60000000022 */
[----:B------:R-:W1:Y:S01]  /*42a0*/  LDS.128 R32, [R40+0x210] ;  /* 0x0002100028207984 */ /* 0x000e620000000c00 */
[C---:B------:R-:W-:Y:S01]  /*42b0*/  FFMA R13, R16.reuse, R7, R20 ;  /* 0x00000007100d7223 */ /* 0x040fe20000000014 */
[----:B------:R-:W-:Y:S02]  /*42c0*/  FFMA R21, R16, R31, R30 ;  /* 0x0000001f10157223 */ /* 0x000fe4000000001e */
[----:B------:R-:W2:Y:S01]  /*42d0*/  LDS.128 R28, [R40+0x110] ;  /* 0x00011000281c7984 */ /* 0x000ea20000000c00 */
[----:B0-----:R-:W-:-:S03]  /*42e0*/  FFMA R7, R57, R8, R4 ;  /* 0x0000000839077223 */ /* 0x001fc60000000004 */
[----:B------:R-:W0:Y:S01]  /*42f0*/  LDS R8, [R41+0x500] ;  /* 0x0005000029087984 */ /* 0x000e220000000800 */
[C---:B------:R-:W-:Y:S01]  /*4300*/  FFMA R12, R16.reuse, R27, R26 ;  /* 0x0000001b100c7223 */ /* 0x040fe2000000001a */
[C---:B------:R-:W-:Y:S01]  /*4310*/  FFMA R5, R16.reuse, R19, R18 ;  /* 0x0000001310057223 */ /* 0x040fe20000000012 */
[C---:B------:R-:W-:Y:S01]  /*4320*/  FFMA R6, R16.reuse, R23, R22 ;  /* 0x0000001710067223 */ /* 0x040fe20000000016 */
[----:B------:R-:W-:Y:S01]  /*4330*/  FFMA R59, R16, R15, R14 ;  /* 0x0000000f103b7223 */ /* 0x000fe2000000000e */
[C---:B-1----:R-:W-:Y:S01]  /*4340*/  FFMA R32, R57.reuse, R32, R17 ;  /* 0x0000002039207223 */ /* 0x042fe20000000011 */
[----:B------:R-:W1:Y:S04]  /*4350*/  LDS.128 R24, [R40+0x310] ;  /* 0x0003100028187984 */ /* 0x000e680000000c00 */
[----:B------:R-:W3:Y:S01]  /*4360*/  LDS.128 R16, [R40+0x410] ;  /* 0x0004100028107984 */ /* 0x000ee20000000c00 */
[----:B--2---:R-:W-:-:S03]  /*4370*/  FFMA R28, R57, R28, R21 ;  /* 0x0000001c391c7223 */ /* 0x004fc60000000015 */
[----:B------:R-:W-:Y:S01]  /*4380*/  LDS.128 R20, [R40+0x510] ;  /* 0x0005100028147984 */ /* 0x000fe20000000c00 */
[----:B0-----:R-:W-:-:S03]  /*4390*/  FFMA R4, R8, R9, R7 ;  /* 0x0000000908047223 */ /* 0x001fc60000000007 */
[----:B------:R-:W0:Y:S01]  /*43a0*/  LDS R9, [R41+0x600] ;  /* 0x0006000029097984 */ /* 0x000e220000000800 */
[C---:B-1----:R-:W-:Y:S01]  /*43b0*/  FFMA R7, R57.reuse, R24, R12 ;  /* 0x0000001839077223 */ /* 0x042fe2000000000c */
[----:B---3--:R-:W-:-:S04]  /*43c0*/  FFMA R16, R57, R16, R5 ;  /* 0x0000001039107223 */ /* 0x008fc80000000005 */
[C---:B------:R-:W-:Y:S01]  /*43d0*/  FFMA R17, R8.reuse, R17, R16 ;  /* 0x0000001108117223 */ /* 0x040fe20000000010 */
[----:B------:R-:W-:Y:S01]  /*43e0*/  FFMA R25, R8, R25, R7 ;  /* 0x0000001908197223 */ /* 0x000fe20000000007 */
[----:B------:R-:W-:Y:S02]  /*43f0*/  LDS R16, [R41+0x700] ;  /* 0x0007000029107984 */ /* 0x000fe40000000800 */
[C---:B0-----:R-:W-:Y:S01]  /*4400*/  FFMA R18, R9.reuse, R18, R17 ;  /* 0x0000001209127223 */ /* 0x041fe20000000011 */
        /* <DEDUP_REMOVED lines=15> */
[----:B0-----:R-:W-:-:S02]  /*4500*/  FFMA R59, R57, R12, R59 ;  /* 0x0000000c393b7223 */ /* 0x001fc4000000003b */
[----:B------:R-:W-:Y:S02]  /*4510*/  LDS R57, [R41+0x800] ;  /* 0x0008000029397984 */ /* 0x000fe40000000800 */
[----:B------:R-:W-:-:S04]  /*4520*/  FFMA R13, R8, R13, R59 ;  /* 0x0000000d080d7223 */ /* 0x000fc8000000003b */
        /* <DEDUP_REMOVED lines=173> */
[----:B------:R-:W-:Y:S01]  /*5000*/  LDS R25, [R41+0x1800] ;  /* 0x0018000029197984 */ /* 0x000fe20000000800 */
[C---:B------:R-:W-:Y:S01]  /*5010*/  FFMA R6, R16.reuse, R23, R22 ;  /* 0x0000001710067223 */ /* 0x040fe20000000016 */
[----:B0-----:R-:W-:Y:S01]  /*5020*/  FFMA R59, R57, R12, R59 ;  /* 0x0000000c393b7223 */ /* 0x001fe2000000003b */
[C---:B------:R-:W-:Y:S01]  /*5030*/  FFMA R5, R16.reuse, R35, R34 ;  /* 0x0000002310057223 */ /* 0x040fe20000000022 */
[C---:B------:R-:W-:Y:S01]  /*5040*/  FFMA R12, R16.reuse, R27, R26 ;  /* 0x0000001b100c7223 */ /* 0x040fe2000000001a */
[----:B------:R-:W-:Y:S01]  /*5050*/  FFMA R19, R16, R19, R18 ;  /* 0x0000001310137223 */ /* 0x000fe20000000012 */
[----:B------:R-:W-:Y:S01]  /*5060*/  FFMA R13, R8, R13, R59 ;  /* 0x0000000d080d7223 */ /* 0x000fe2000000003b */
[----:B------:R-:W-:Y:S01]  /*5070*/  FFMA R27, R16, R7, R20 ;  /* 0x00000007101b7223 */ /* 0x000fe20000000014 */
[----:B------:R-:W-:Y:S02]  /*5080*/  LDS R26, [R41+0x1900] ;  /* 0x00190000291a7984 */ /* 0x000fe40000000800 */
[----:B------:R-:W-:-:S02]  /*5090*/  FFMA R14, R9, R14, R13 ;  /* 0x0000000e090e7223 */ /* 0x000fc4000000000d */
[----:B------:R-:W0:Y:S01]  /*50a0*/  LDS.128 R8, [R40+0x60] ;  /* 0x0000600028087984 */ /* 0x000e220000000c00 */
[----:B------:R-:W-:-:S03]  /*50b0*/  FFMA R13, R16, R31, R30 ;  /* 0x0000001f100d7223 */ /* 0x000fc6000000001e */
[----:B------:R-:W1:Y:S04]  /*50c0*/  LDS.128 R28, [R40+0x160] ;  /* 0x00016000281c7984 */ /* 0x000e680000000c00 */
[----:B------:R-:W2:Y:S01]  /*50d0*/  LDS.128 R20, [R40+0x360] ;  /* 0x0003600028147984 */ /* 0x000ea20000000c00 */
[----:B------:R-:W-:-:S03]  /*50e0*/  FFMA R24, R16, R15, R14 ;  /* 0x0000000f10187223 */ /* 0x000fc6000000000e */
[----:B------:R-:W3:Y:S04]  /*50f0*/  LDS.128 R32, [R40+0x260] ;  /* 0x0002600028207984 */ /* 0x000ee80000000c00 */
[----:B------:R-:W-:Y:S04]  /*5100*/  LDS R57, [R41+0x1c00] ;  /* 0x001c000029397984 */ /* 0x000fe80000000800 */
[----:B------:R-:W-:Y:S01]  /*5110*/  LDS R59, [R41+0x1d00] ;  /* 0x001d0000293b7984 */ /* 0x000fe20000000800 */
[----:B0-----:R-:W-:-:S04]  /*5120*/  FFMA R7, R25, R8, R4 ;  /* 0x0000000819077223 */ /* 0x001fc80000000004 */
[C---:B------:R-:W-:Y:S01]  /*5130*/  FFMA R4, R26.reuse, R9, R7 ;  /* 0x000000091a047223 */ /* 0x040fe20000000007 */
[C---:B-1----:R-:W-:Y:S01]  /*5140*/  FFMA R28, R25.reuse, R28, R13 ;  /* 0x0000001c191c7223 */ /* 0x042fe2000000000d */
[C---:B--2---:R-:W-:Y:S02]  /*5150*/  FFMA R7, R25.reuse, R20, R12 ;  /* 0x0000001419077223 */ /* 0x044fe4000000000c */
[----:B------:R-:W0:Y:S01]  /*5160*/  LDS.128 R12, [R40+0x460] ;  /* 0x00046000280c7984 */ /* 0x000e220000000c00 */
[C---:B---3--:R-:W-:Y:S01]  /*5170*/  FFMA R32, R25.reuse, R32, R5 ;  /* 0x0000002019207223 */ /* 0x048fe20000000005 */
[----:B------:R-:W-:Y:S02]  /*5180*/  FFMA R5, R26, R29, R28 ;  /* 0x0000001d1a057223 */ /* 0x000fe4000000001c */
[----:B------:R-:W1:Y:S01]  /*5190*/  LDS R29, [R41+0x1a00] ;  /* 0x001a0000291d7984 */ /* 0x000e620000000800 */
[----:B0-----:R-:W-:-:S03]  /*51a0*/  FFMA R12, R25, R12, R19 ;  /* 0x0000000c190c7223 */ /* 0x001fc60000000013 */
[----:B------:R-:W0:Y:S01]  /*51b0*/  LDS.128 R16, [R40+0x560] ;  /* 0x0005600028107984 */ /* 0x000e220000000c00 */
[C---:B------:R-:W-:Y:S01]  /*51c0*/  FFMA R21, R26.reuse, R21, R7 ;  /* 0x000000151a157223 */ /* 0x040fe20000000007 */
[----:B------:R-:W-:Y:S01]  /*51d0*/  FFMA R7, R26, R13, R12 ;  /* 0x0000000d1a077223 */ /* 0x000fe2000000000c */
[C---:B-1----:R-:W-:Y:S01]  /*51e0*/  FFMA R9, R29.reuse, R10, R4 ;  /* 0x0000000a1d097223 */ /* 0x042fe20000000004 */
[C---:B------:R-:W-:Y:S01]  /*51f0*/  FFMA R13, R29.reuse, R30, R5 ;  /* 0x0000001e1d0d7223 */ /* 0x040fe20000000005 */
[C---:B------:R-:W-:Y:S01]  /*5200*/  FFMA R22, R29.reuse, R22, R21 ;  /* 0x000000161d167223 */ /* 0x040fe20000000015 */
[----:B------:R-:W-:Y:S02]  /*5210*/  FFMA R12, R29, R14, R7 ;  /* 0x0000000e1d0c7223 */ /* 0x000fe40000000007 */
[----:B------:R-:W-:Y:S01]  /*5220*/  LDS R14, [R41+0x1b00] ;  /* 0x001b0000290e7984 */ /* 0x000fe20000000800 */
[----:B0-----:R-:W-:-:S03]  /*5230*/  FFMA R21, R25, R16, R6 ;  /* 0x0000001019157223 */ /* 0x001fc60000000006 */
[----:B------:R-:W0:Y:S02]  /*5240*/  LDS.128 R4, [R40+0x660] ;  /* 0x0006600028047984 */ /* 0x000e240000000c00 */
[----:B0-----:R-:W-:-:S04]  /*5250*/  FFMA R4, R25, R4, R27 ;  /* 0x0000000419047223 */ /* 0x001fc8000000001b */
[----:B------:R-:W-:Y:S01]  /*5260*/  FFMA R5, R26, R5, R4 ;  /* 0x000000051a057223 */ /* 0x000fe20000000004 */
[----:B------:R-:W-:Y:S02]  /*5270*/  FFMA R4, R14, R11, R9 ;  /* 0x0000000b0e047223 */ /* 0x000fe40000000009 */
[----:B------:R-:W0:Y:S01]  /*5280*/  LDS.128 R8, [R40+0x760] ;  /* 0x0007600028087984 */ /* 0x000e220000000c00 */
[C---:B------:R-:W-:Y:S01]  /*5290*/  FFMA R33, R26.reuse, R33, R32 ;  /* 0x000000211a217223 */ /* 0x040fe20000000020 */
[----:B------:R-:W-:Y:S01]  /*52a0*/  FFMA R16, R26, R17, R21 ;  /* 0x000000111a107223 */ /* 0x000fe20000000015 */
[----:B0-----:R-:W-:-:S04]  /*52b0*/  FFMA R25, R25, R8, R24 ;  /* 0x0000000819197223 */ /* 0x001fc80000000018 */
[----:B------:R-:W-:Y:S02]  /*52c0*/  FFMA R9, R26, R9, R25 ;  /* 0x000000091a097223 */ /* 0x000fe40000000019 */
[----:B------:R-:W0:Y:S02]  /*52d0*/  LDS.128 R24, [R40+0x70] ;  /* 0x0000700028187984 */ /* 0x000e240000000c00 */
[C---:B------:R-:W-:Y:S01]  /*52e0*/  FFMA R10, R29.reuse, R10, R9 ;  /* 0x0000000a1d0a7223 */ /* 0x040fe20000000009 */
[C---:B------:R-:W-:Y:S01]  /*52f0*/  FFMA R34, R29.reuse, R34, R33 ;  /* 0x000000221d227223 */ /* 0x040fe20000000021 */
[C---:B------:R-:W-:Y:S01]  /*5300*/  FFMA R18, R29.reuse, R18, R16 ;  /* 0x000000121d127223 */ /* 0x040fe20000000010 */
[----:B------:R-:W-:Y:S01]  /*5310*/  FFMA R6, R29, R6, R5 ;  /* 0x000000061d067223 */ /* 0x000fe20000000005 */
[C---:B------:R-:W-:Y:S02]  /*5320*/  FFMA R20, R14.reuse, R31, R13 ;  /* 0x0000001f0e147223 */ /* 0x040fe4000000000d */
[----:B------:R-:W1:Y:S01]  /*5330*/  LDS.128 R28, [R40+0x270] ;  /* 0x00027000281c7984 */ /* 0x000e620000000c00 */
[----:B0-----:R-:W-:Y:S01]  /*5340*/  FFMA R4, R57, R24, R4 ;  /* 0x0000001839047223 */ /* 0x001fe20000000004 */
[----:B------:R-:W-:-:S03]  /*5350*/  FFMA R24, R14, R11, R10 ;  /* 0x0000000b0e187223 */ /* 0x000fc6000000000a */
[----:B------:R-:W-:Y:S02]  /*5360*/  FFMA R10, R59, R25, R4 ;  /* 0x000000193b0a7223 */ /* 0x000fe40000000004 */
[----:B------:R-:W0:Y:S01]  /*5370*/  LDS R25, [R41+0x1e00] ;  /* 0x001e000029197984 */ /* 0x000e220000000800 */
[C---:B------:R-:W-:Y:S01]  /*5380*/  FFMA R8, R14.reuse, R35, R34 ;  /* 0x000000230e087223 */ /* 0x040fe20000000022 */
[----:B------:R-:W-:Y:S02]  /*5390*/  FFMA R13, R14, R7, R6 ;  /* 0x000000070e0d7223 */ /* 0x000fe40000000006 */
[----:B------:R-:W2:Y:S01]  /*53a0*/  LDS.128 R4, [R40+0x370] ;  /* 0x0003700028047984 */ /* 0x000ea20000000c00 */
[----:B-1----:R-:W-:-:S03]  /*53b0*/  FFMA R28, R57, R28, R8 ;  /* 0x0000001c391c7223 */ /* 0x002fc60000000008 */
[----:B------:R-:W1:Y:S01]  /*53c0*/  LDS.128 R32, [R40+0x170] ;  /* 0x0001700028207984 */ /* 0x000e620000000c00 */
[----:B0-----:R-:W-:-:S03]  /*53d0*/  FFMA R26, R25, R26, R10 ;  /* 0x0000001a191a7223 */ /* 0x001fc6000000000a */
[----:B------:R-:W0:Y:S01]  /*53e0*/  LDS.128 R8, [R40+0x470] ;  /* 0x0004700028087984 */ /* 0x000e220000000c00 */
[C---:B------:R-:W-:Y:S01]  /*53f0*/  FFMA R23, R14.reuse, R23, R22 ;  /* 0x000000170e177223 */ /* 0x040fe20000000016 */
[C---:B------:R-:W-:Y:S01]  /*5400*/  FFMA R16, R14.reuse, R15, R12 ;  /* 0x0000000f0e107223 */ /* 0x040fe2000000000c */
[----:B------:R-:W-:Y:S02]  /*5410*/  FFMA R12, R14, R19, R18 ;  /* 0x000000130e0c7223 */ /* 0x000fe40000000012 */
[C---:B--2---:R-:W-:Y:S01]  /*5420*/  FFMA R18, R57.reuse, R4, R23 ;  /* 0x0000000439127223 */ /* 0x044fe20000000017 */
[----:B-1----:R-:W-:Y:S02]  /*5430*/  FFMA R14, R57, R32, R20 ;  /* 0x00000020390e7223 */ /* 0x002fe40000000014 */
[----:B------:R-:W1:Y:S01]  /*5440*/  LDS.128 R20, [R40+0x570] ;  /* 0x0005700028147984 */ /* 0x000e620000000c00 */
[----:B------:R-:W-:Y:S01]  /*5450*/  FFMA R5, R59, R5, R18 ;  /* 0x000000053b057223 */ /* 0x000fe20000000012 */
[----:B0-----:R-:W-:-:S02]  /*5460*/  FFMA R8, R57, R8, R16 ;  /* 0x0000000839087223 */ /* 0x001fc40000000010 */
[----:B------:R-:W0:Y:S01]  /*5470*/  LDS.128 R16, [R40+0x670] ;  /* 0x0006700028107984 */ /* 0x000e220000000c00 */
[C---:B------:R-:W-:Y:S01]  /*5480*/  FFMA R4, R59.reuse, R29, R28 ;  /* 0x0000001d3b047223 */ /* 0x040fe2000000001c */
[----:B------:R-:W-:-:S03]  /*5490*/  FFMA R14, R59, R33, R14 ;  /* 0x000000213b0e7223 */ /* 0x000fc6000000000e */
[----:B------:R-:W-:Y:S01]  /*54a0*/  FFMA R30, R25, R30, R4 ;  /* 0x0000001e191e7223 */ /* 0x000fe20000000004 */
[----:B------:R-:W-:Y:S01]  /*54b0*/  FFMA R4, R59, R9, R8 ;  /* 0x000000093b047223 */ /* 0x000fe20000000008 */
[----:B------:R-:W-:Y:S01]  /*54c0*/  FFMA R34, R25, R34, R14 ;  /* 0x0000002219227223 */ /* 0x000fe2000000000e */
[----:B-1----:R-:W-:Y:S02]  /*54d0*/  FFMA R8, R57, R20, R12 ;  /* 0x0000001439087223 */ /* 0x002fe4000000000c */
[----:B------:R-:W-:Y:S02]  /*54e0*/  FFMA R10, R25, R10, R4 ;  /* 0x0000000a190a7223 */ /* 0x000fe40000000004 */
[----:B------:R-:W1:Y:S01]  /*54f0*/  LDS R4, [R41+0x1f00] ;  /* 0x001f000029047984 */ /* 0x000e620000000800 */
[----:B0-----:R-:W-:-:S03]  /*5500*/  FFMA R16, R57, R16, R13 ;  /* 0x0000001039107223 */ /* 0x001fc6000000000d */
[----:B------:R-:W0:Y:S01]  /*5510*/  LDS.128 R12, [R40+0x770] ;  /* 0x00077000280c7984 */ /* 0x000e220000000c00 */
[C---:B------:R-:W-:Y:S01]  /*5520*/  FFMA R8, R59.reuse, R21, R8 ;  /* 0x000000153b087223 */ /* 0x040fe20000000008 */
[----:B------:R-:W-:Y:S01]  /*5530*/  FFMA R17, R59, R17, R16 ;  /* 0x000000113b117223 */ /* 0x000fe20000000010 */
[----:B------:R-:W-:-:S03]  /*5540*/  FFMA R6, R25, R6, R5 ;  /* 0x0000000619067223 */ /* 0x000fc60000000005 */
[----:B------:R-:W-:Y:S01]  /*5550*/  FFMA R18, R25, R18, R17 ;  /* 0x0000001219127223 */ /* 0x000fe20000000011 */
[----:B-1----:R-:W-:Y:S01]  /*5560*/  FFMA R16, R4, R27, R26 ;  /* 0x0000001b04107223 */ /* 0x002fe2000000001a */
[----:B0-----:R-:W-:Y:S02]  /*5570*/  FFMA R12, R57, R12, R24 ;  /* 0x0000000c390c7223 */ /* 0x001fe40000000018 */
[----:B------:R-:W-:Y:S02]  /*5580*/  LDS R57, [R41+0x2000] ;  /* 0x0020000029397984 */ /* 0x000fe40000000800 */
[----:B------:R-:W-:Y:S01]  /*5590*/  FFMA R13, R59, R13, R12 ;  /* 0x0000000d3b0d7223 */ /* 0x000fe2000000000c */
[C---:B------:R-:W-:Y:S01]  /*55a0*/  FFMA R12, R25.reuse, R22, R8 ;  /* 0x00000016190c7223 */ /* 0x040fe20000000008 */
[----:B------:R-:W-:Y:S02]  /*55b0*/  LDS R59, [R41+0x2100] ;  /* 0x00210000293b7984 */ /* 0x000fe40000000800 */
[----:B------:R-:W-:-:S02]  /*55c0*/  FFMA R14, R25, R14, R13 ;  /* 0x0000000e190e7223 */ /* 0x000fc4000000000d */
[----:B------:R-:W0:Y:S01]  /*55d0*/  LDS.128 R24, [R40+0x80] ;  /* 0x0000800028187984 */ /* 0x000e220000000c00 */
[C---:B------:R-:W-:Y:S01]  /*55e0*/  FFMA R34, R4.reuse, R35, R34 ;  /* 0x0000002304227223 */ /* 0x040fe20000000022 */
[C---:B------:R-:W-:Y:S01]  /*55f0*/  FFMA R8, R4.reuse, R31, R30 ;  /* 0x0000001f04087223 */ /* 0x040fe2000000001e */
[C---:B------:R-:W-:Y:S01]  /*5600*/  FFMA R7, R4.reuse, R7, R6 ;  /* 0x0000000704077223 */ /* 0x040fe20000000006 */
[C---:B------:R-:W-:Y:S01]  /*5610*/  FFMA R10, R4.reuse, R11, R10 ;  /* 0x0000000b040a7223 */ /* 0x040fe2000000000a */
[C---:B------:R-:W-:Y:S01]  /*5620*/  FFMA R12, R4.reuse, R23, R12 ;  /* 0x00000017040c7223 */ /* 0x040fe2000000000c */
[C---:B------:R-:W-:Y:S01]  /*5630*/  FFMA R33, R4.reuse, R19, R18 ;  /* 0x0000001304217223 */ /* 0x040fe20000000012 */
[----:B------:R-:W1:Y:S04]  /*5640*/  LDS.128 R28, [R40+0x180] ;  /* 0x00018000281c7984 */ /* 0x000e680000000c00 */
[----:B------:R-:W-:Y:S01]  /*5650*/  LDS.128 R20, [R40+0x280] ;  /* 0x0002800028147984 */ /* 0x000fe20000000c00 */
[----:B0-----:R-:W-:Y:S01]  /*5660*/  FFMA R16, R57, R24, R16 ;  /* 0x0000001839107223 */ /* 0x001fe20000000010 */
[----:B------:R-:W-:-:S03]  /*5670*/  FFMA R24, R4, R15, R14 ;  /* 0x0000000f04187223 */ /* 0x000fc6000000000e */
[----:B------:R-:W-:Y:S02]  /*5680*/  FFMA R4, R59, R25, R16 ;  /* 0x000000193b047223 */ /* 0x000fe40000000010 */
[----:B------:R-:W0:Y:S04]  /*5690*/  LDS R25, [R41+0x2200] ;  /* 0x0022000029197984 */ /* 0x000e280000000800 */
[----:B------:R-:W2:Y:S01]  /*56a0*/  LDS.128 R16, [R40+0x380] ;  /* 0x0003800028107984 */ /* 0x000ea20000000c00 */
[----:B-1----:R-:W-:Y:S01]  /*56b0*/  FFMA R14, R57, R28, R34 ;  /* 0x0000001c390e7223 */ /* 0x002fe20000000022 */
[----:B0-----:R-:W-:Y:S01]  /*56c0*/  FFMA R26, R25, R26, R4 ;  /* 0x0000001a191a7223 */ /* 0x001fe20000000004 */
[----:B--2---:R-:W-:Y:S02]  /*56d0*/  FFMA R16, R57, R16, R7 ;  /* 0x0000001039107223 */ /* 0x004fe40000000007 */
[----:B------:R-:W0:Y:S01]  /*56e0*/  LDS.128 R4, [R40+0x480] ;  /* 0x0004800028047984 */ /* 0x000e220000000c00 */
[----:B------:R-:W-:Y:S01]  /*56f0*/  FFMA R14, R59, R29, R14 ;  /* 0x0000001d3b0e7223 */ /* 0x000fe2000000000e */
[----:B------:R-:W-:-:S03]  /*5700*/  FFMA R8, R57, R20, R8 ;  /* 0x0000001439087223 */ /* 0x000fc60000000008 */
[----:B------:R-:W-:Y:S01]  /*5710*/  FFMA R30, R25, R30, R14 ;  /* 0x0000001e191e7223 */ /* 0x000fe2000000000e */
[----:B------:R-:W-:Y:S01]  /*5720*/  FFMA R14, R59, R21, R8 ;  /* 0x000000153b0e7223 */ /* 0x000fe20000000008 */
[----:B0-----:R-:W-:Y:S02]  /*5730*/  FFMA R4, R57, R4, R10 ;  /* 0x0000000439047223 */ /* 0x001fe4000000000a */
[----:B------:R-:W0:Y:S01]  /*5740*/  LDS.128 R8, [R40+0x580] ;  /* 0x0005800028087984 */ /* 0x000e220000000c00 */
[----:B------:R-:W-:Y:S01]  /*5750*/  FFMA R22, R25, R22, R14 ;  /* 0x0000001619167223 */ /* 0x000fe2000000000e */
[----:B0-----:R-:W-:Y:S02]  /*5760*/  FFMA R8, R57, R8, R12 ;  /* 0x0000000839087223 */ /* 0x001fe4000000000c */
[----:B------:R-:W0:Y:S01]  /*5770*/  LDS.128 R12, [R40+0x680] ;  /* 0x00068000280c7984 */ /* 0x000e220000000c00 */
[----:B------:R-:W-:-:S04]  /*5780*/  FFMA R4, R59, R5, R4 ;  /* 0x000000053b047223 */ /* 0x000fc80000000004 */
[----:B------:R-:W-:Y:S02]  /*5790*/  FFMA R6, R25, R6, R4 ;  /* 0x0000000619067223 */ /* 0x000fe40000000004 */
[----:B------:R-:W1:Y:S01]  /*57a0*/  LDS R4, [R41+0x2300] ;  /* 0x0023000029047984 */ /* 0x000e620000000800 */
[----:B0-----:R-:W-:-:S03]  /*57b0*/  FFMA R12, R57, R12, R33 ;  /* 0x0000000c390c7223 */ /* 0x001fc60000000021 */
[----:B------:R-:W0:Y:S01]  /*57c0*/  LDS.128 R32, [R40+0x780] ;  /* 0x0007800028207984 */ /* 0x000e220000000c00 */
[C---:B------:R-:W-:Y:S01]  /*57d0*/  FFMA R17, R59.reuse, R17, R16 ;  /* 0x000000113b117223 */ /* 0x040fe20000000010 */
[C---:B------:R-:W-:Y:S01]  /*57e0*/  FFMA R8, R59.reuse, R9, R8 ;  /* 0x000000093b087223 */ /* 0x040fe20000000008 */
[----:B------:R-:W-:Y:S02]  /*57f0*/  FFMA R13, R59, R13, R12 ;  /* 0x0000000d3b0d7223 */ /* 0x000fe4000000000c */
[C---:B------:R-:W-:Y:S01]  /*5800*/  FFMA R18, R25.reuse, R18, R17 ;  /* 0x0000001219127223 */ /* 0x040fe20000000011 */
[C---:B------:R-:W-:Y:S01]  /*5810*/  FFMA R8, R25.reuse, R10, R8 ;  /* 0x0000000a19087223 */ /* 0x040fe20000000008 */
[----:B------:R-:W-:Y:S01]  /*5820*/  FFMA R14, R25, R14, R13 ;  /* 0x0000000e190e7223 */ /* 0x000fe2000000000d */
[----:B-1----:R-:W-:Y:S01]  /*5830*/  FFMA R12, R4, R27, R26 ;  /* 0x0000001b040c7223 */ /* 0x002fe2000000001a */
[----:B0-----:R-:W-:Y:S02]  /*5840*/  FFMA R24, R57, R32, R24 ;  /* 0x0000002039187223 */ /* 0x001fe40000000018 */
[----:B------:R-:W-:Y:S02]  /*5850*/  LDS R57, [R41+0x2400] ;  /* 0x0024000029397984 */ /* 0x000fe40000000800 */
[----:B------:R-:W-:-:S02]  /*5860*/  FFMA R33, R59, R33, R24 ;  /* 0x000000213b217223 */ /* 0x000fc40000000018 */
[----:B------:R-:W-:Y:S02]  /*5870*/  LDS R59, [R41+0x2500] ;  /* 0x00250000293b7984 */ /* 0x000fe40000000800 */
[----:B------:R-:W-:Y:S02]  /*5880*/  FFMA R34, R25, R34, R33 ;  /* 0x0000002219227223 */ /* 0x000fe40000000021 */
[----:B------:R-:W0:Y:S01]  /*5890*/  LDS.128 R24, [R40+0x90] ;  /* 0x0000900028187984 */ /* 0x000e220000000c00 */
[----:B------:R-:W-:-:S03]  /*58a0*/  FFMA R10, R4, R23, R22 ;  /* 0x00000017040a7223 */ /* 0x000fc60000000016 */
[----:B------:R-:W1:Y:S01]  /*58b0*/  LDS.128 R20, [R40+0x190] ;  /* 0x0001900028147984 */ /* 0x000e620000000c00 */
[----:B0-----:R-:W-:-:S04]  /*58c0*/  FFMA R12, R57, R24, R12 ;  /* 0x00000018390c7223 */ /* 0x001fc8000000000c */
[----:B------:R-:W-:Y:S02]  /*58d0*/  FFMA R28, R59, R25, R12 ;  /* 0x000000193b1c7223 */ /* 0x000fe4000000000c */
[----:B------:R-:W0:Y:S01]  /*58e0*/  LDS R25, [R41+0x2600] ;  /* 0x0026000029197984 */ /* 0x000e220000000800 */
[C---:B------:R-:W-:Y:S01]  /*58f0*/  FFMA R30, R4.reuse, R31, R30 ;  /* 0x0000001f041e7223 */ /* 0x040fe2000000001e */
[C---:B------:R-:W-:Y:S01]  /*5900*/  FFMA R5, R4.reuse, R19, R18 ;  /* 0x0000001304057223 */ /* 0x040fe20000000012 */
[C---:B------:R-:W-:Y:S01]  /*5910*/  FFMA R6, R4.reuse, R7, R6 ;  /* 0x0000000704067223 */ /* 0x040fe20000000006 */
[C---:B------:R-:W-:Y:S01]  /*5920*/  FFMA R8, R4.reuse, R11, R8 ;  /* 0x0000000b04087223 */ /* 0x040fe20000000008 */
[C---:B------:R-:W-:Y:S01]  /*5930*/  FFMA R33, R4.reuse, R15, R14 ;  /* 0x0000000f04217223 */ /* 0x040fe2000000000e */
[----:B------:R-:W-:Y:S01]  /*5940*/  FFMA R24, R4, R35, R34 ;  /* 0x0000002304187223 */ /* 0x000fe20000000022 */
[----:B-1----:R-:W-:Y:S01]  /*5950*/  FFMA R4, R57, R20, R30 ;  /* 0x0000001439047223 */ /* 0x002fe2000000001e */
[----:B------:R-:W1:Y:S04]  /*5960*/  LDS.128 R16, [R40+0x390] ;  /* 0x0003900028107984 */ /* 0x000e680000000c00 */
[----:B------:R-:W-:Y:S01]  /*5970*/  LDS.128 R12, [R40+0x290] ;  /* 0x00029000280c7984 */ /* 0x000fe20000000c00 */
[----:B0-----:R-:W-:-:S03]  /*5980*/  FFMA R26, R25, R26, R28 ;  /* 0x0000001a191a7223 */ /* 0x001fc6000000001c */
[----:B------:R-:W0:Y:S01]  /*5990*/  LDS.128 R28, [R40+0x490] ;  /* 0x00049000281c7984 */ /* 0x000e220000000c00 */
[----:B------:R-:W-:-:S04]  /*59a0*/  FFMA R4, R59, R21, R4 ;  /* 0x000000153b047223 */ /* 0x000fc80000000004 */
[----:B------:R-:W-:Y:S01]  /*59b0*/  FFMA R22, R25, R22, R4 ;  /* 0x0000001619167223 */ /* 0x000fe20000000004 */
[C---:B-1----:R-:W-:Y:S01]  /*59c0*/  FFMA R16, R57.reuse, R16, R5 ;  /* 0x0000001039107223 */ /* 0x042fe20000000005 */
[C---:B0-----:R-:W-:Y:S02]  /*59d0*/  FFMA R28, R57.reuse, R28, R6 ;  /* 0x0000001c391c7223 */ /* 0x041fe40000000006 */
[----:B------:R-:W0:Y:S01]  /*59e0*/  LDS.128 R4, [R40+0x590] ;  /* 0x0005900028047984 */ /* 0x000e220000000c00 */
[----:B------:R-:W-:-:S04]  /*59f0*/  FFMA R10, R57, R12, R10 ;  /* 0x0000000c390a7223 */ /* 0x000fc8000000000a */
[----:B------:R-:W-:-:S04]  /*5a00*/  FFMA R10, R59, R13, R10 ;  /* 0x0000000d3b0a7223 */ /* 0x000fc8000000000a */
[----:B------:R-:W-:Y:S01]  /*5a10*/  FFMA R14, R25, R14, R10 ;  /* 0x0000000e190e7223 */ /* 0x000fe2000000000a */
[C---:B0-----:R-:W-:Y:S02]  /*5a20*/  FFMA R4, R57.reuse, R4, R8 ;  /* 0x0000000439047223 */ /* 0x041fe40000000008 */
[----:B------:R-:W0:Y:S02]  /*5a30*/  LDS.128 R8, [R40+0x690] ;  /* 0x0006900028087984 */ /* 0x000e240000000c00 */
[----:B0-----:R-:W-:Y:S02]  /*5a40*/  FFMA R12, R57, R8, R33 ;  /* 0x00000008390c7223 */ /* 0x001fe40000000021 */
[----:B------:R-:W0:Y:S01]  /*5a50*/  LDS.128 R32, [R40+0x790] ;  /* 0x0007900028207984 */ /* 0x000e220000000c00 */
[----:B------:R-:W-:-:S03]  /*5a60*/  FFMA R8, R59, R5, R4 ;  /* 0x000000053b087223 */ /* 0x000fc60000000004 */
[----:B------:R-:W1:Y:S01]  /*5a70*/  LDS R4, [R41+0x2700] ;  /* 0x0027000029047984 */ /* 0x000e620000000800 */
[C---:B------:R-:W-:Y:S01]  /*5a80*/  FFMA R17, R59.reuse, R17, R16 ;  /* 0x000000113b117223 */ /* 0x040fe20000000010 */
[C---:B------:R-:W-:Y:S01]  /*5a90*/  FFMA R28, R59.reuse, R29, R28 ;  /* 0x0000001d3b1c7223 */ /* 0x040fe2000000001c */
[----:B------:R-:W-:Y:S01]  /*5aa0*/  FFMA R9, R59, R9, R12 ;  /* 0x000000093b097223 */ /* 0x000fe2000000000c */
[C---:B------:R-:W-:Y:S01]  /*5ab0*/  FFMA R8, R25.reuse, R6, R8 ;  /* 0x0000000619087223 */ /* 0x040fe20000000008 */
[C---:B------:R-:W-:Y:S01]  /*5ac0*/  FFMA R18, R25.reuse, R18, R17 ;  /* 0x0000001219127223 */ /* 0x040fe20000000011 */
[C---:B------:R-:W-:Y:S01]  /*5ad0*/  FFMA R30, R25.reuse, R30, R28 ;  /* 0x0000001e191e7223 */ /* 0x040fe2000000001c */
[----:B------:R-:W-:Y:S01]  /*5ae0*/  FFMA R6, R25, R10, R9 ;  /* 0x0000000a19067223 */ /* 0x000fe20000000009 */
[----:B0-----:R-:W-:Y:S02]  /*5af0*/  FFMA R24, R57, R32, R24 ;  /* 0x0000002039187223 */ /* 0x001fe40000000018 */
[----:B------:R-:W-:Y:S02]  /*5b00*/  LDS R57, [R41+0x2800] ;  /* 0x0028000029397984 */ /* 0x000fe40000000800 */
[----:B------:R-:W-:Y:S01]  /*5b10*/  FFMA R33, R59, R33, R24 ;  /* 0x000000213b217223 */ /* 0x000fe20000000018 */
[C---:B-1----:R-:W-:Y:S01]  /*5b20*/  FFMA R16, R4.reuse, R27, R26 ;  /* 0x0000001b04107223 */ /* 0x042fe2000000001a */
[----:B------:R-:W-:Y:S01]  /*5b30*/  FFMA R10, R4, R15, R14 ;  /* 0x0000000f040a7223 */ /* 0x000fe2000000000e */
[----:B------:R-:W-:Y:S01]  /*5b40*/  LDS R59, [R41+0x2900] ;  /* 0x00290000293b7984 */ /* 0x000fe20000000800 */
[----:B------:R-:W-:-:S03]  /*5b50*/  FFMA R34, R25, R34, R33 ;  /* 0x0000002219227223 */ /* 0x000fc60000000021 */
[----:B------:R-:W0:Y:S04]  /*5b60*/  LDS.128 R24, [R40+0xa0] ;  /* 0x0000a00028187984 */ /* 0x000e280000000c00 */
[----:B------:R-:W1:Y:S01]  /*5b70*/  LDS.128 R12, [R40+0x1a0] ;  /* 0x0001a000280c7984 */ /* 0x000e620000000c00 */
[----:B------:R-:W-:Y:S01]  /*5b80*/  FFMA R22, R4, R23, R22 ;  /* 0x0000001704167223 */ /* 0x000fe20000000016 */
[----:B0-----:R-:W-:-:S04]  /*5b90*/  FFMA R16, R57, R24, R16 ;  /* 0x0000001839107223 */ /* 0x001fc80000000010 */
[----:B------:R-:W-:Y:S01]  /*5ba0*/  FFMA R16, R59, R25, R16 ;  /* 0x000000193b107223 */ /* 0x000fe20000000010 */
[----:B-1----:R-:W-:Y:S01]  /*5bb0*/  FFMA R12, R57, R12, R22 ;  /* 0x0000000c390c7223 */ /* 0x002fe20000000016 */
[----:B------:R-:W0:Y:S04]  /*5bc0*/  LDS R25, [R41+0x2a00] ;  /* 0x002a000029197984 */ /* 0x000e280000000800 */
[----:B------:R-:W1:Y:S01]  /*5bd0*/  LDS.128 R20, [R40+0x3a0] ;  /* 0x0003a00028147984 */ /* 0x000e620000000c00 */
[----:B------:R-:W-:Y:S01]  /*5be0*/  FFMA R19, R4, R19, R18 ;  /* 0x0000001304137223 */ /* 0x000fe20000000012 */
[----:B0-----:R-:W-:-:S03]  /*5bf0*/  FFMA R26, R25, R26, R16 ;  /* 0x0000001a191a7223 */ /* 0x001fc60000000010 */
[C---:B-1----:R-:W-:Y:S02]  /*5c00*/  FFMA R20, R57.reuse, R20, R19 ;  /* 0x0000001439147223 */ /* 0x042fe40000000013 */
[----:B------:R-:W0:Y:S01]  /*5c10*/  LDS.128 R16, [R40+0x4a0] ;  /* 0x0004a00028107984 */ /* 0x000e220000000c00 */
[C---:B------:R-:W-:Y:S01]  /*5c20*/  FFMA R30, R4.reuse, R31, R30 ;  /* 0x0000001f041e7223 */ /* 0x040fe2000000001e */
[C---:B------:R-:W-:Y:S01]  /*5c30*/  FFMA R8, R4.reuse, R7, R8 ;  /* 0x0000000704087223 */ /* 0x040fe20000000008 */
[C---:B------:R-:W-:Y:S01]  /*5c40*/  FFMA R33, R4.reuse, R11, R6 ;  /* 0x0000000b04217223 */ /* 0x040fe20000000006 */
[----:B------:R-:W-:Y:S02]  /*5c50*/  FFMA R24, R4, R35, R34 ;  /* 0x0000002304187223 */ /* 0x000fe40000000022 */
[----:B------:R-:W1:Y:S01]  /*5c60*/  LDS.128 R4, [R40+0x2a0] ;  /* 0x0002a00028047984 */ /* 0x000e620000000c00 */
[----:B0-----:R-:W-:-:S03]  /*5c70*/  FFMA R16, R57, R16, R30 ;  /* 0x0000001039107223 */ /* 0x001fc6000000001e */
[----:B------:R-:W0:Y:S01]  /*5c80*/  LDS.128 R28, [R40+0x5a0] ;  /* 0x0005a000281c7984 */ /* 0x000e220000000c00 */
[C---:B-1----:R-:W-:Y:S01]  /*5c90*/  FFMA R4, R57.reuse, R4, R10 ;  /* 0x0000000439047223 */ /* 0x042fe2000000000a */
[C---:B0-----:R-:W-:Y:S02]  /*5ca0*/  FFMA R28, R57.reuse, R28, R8 ;  /* 0x0000001c391c7223 */ /* 0x041fe40000000008 */
[----:B------:R-:W0:Y:S02]  /*5cb0*/  LDS.128 R8, [R40+0x6a0] ;  /* 0x0006a00028087984 */ /* 0x000e240000000c00 */
[----:B0-----:R-:W-:Y:S02]  /*5cc0*/  FFMA R8, R57, R8, R33 ;  /* 0x0000000839087223 */ /* 0x001fe40000000021 */
[----:B------:R-:W0:Y:S02]  /*5cd0*/  LDS.128 R32, [R40+0x7a0] ;  /* 0x0007a00028207984 */ /* 0x000e240000000c00 */
[----:B------:R-:W-:-:S02]  /*5ce0*/  FFMA R9, R59, R9, R8 ;  /* 0x000000093b097223 */ /* 0x000fc40000000008 */
[----:B------:R-:W1:Y:S01]  /*5cf0*/  LDS R8, [R41+0x2b00] ;  /* 0x002b000029087984 */ /* 0x000e620000000800 */
        /* <DEDUP_REMOVED lines=11> */
[----:B0-----:R-:W-:-:S02]  /*5db0*/  FFMA R24, R57, R32, R24 ;  /* 0x0000002039187223 */ /* 0x001fc40000000018 */
[----:B------:R-:W-:Y:S02]  /*5dc0*/  LDS R57, [R41+0x2c00] ;  /* 0x002c000029397984 */ /* 0x000fe40000000800 */
[----:B------:R-:W-:Y:S01]  /*5dd0*/  FFMA R33, R59, R33, R24 ;  /* 0x000000213b217223 */ /* 0x000fe20000000018 */
[C---:B-1----:R-:W-:Y:S01]  /*5de0*/  FFMA R20, R8.reuse, R27, R26 ;  /* 0x0000001b08147223 */ /* 0x042fe2000000001a */
[----:B------:R-:W-:Y:S02]  /*5df0*/  LDS R59, [R41+0x2d00] ;  /* 0x002d0000293b7984 */ /* 0x000fe40000000800 */
[----:B------:R-:W-:Y:S02]  /*5e00*/  FFMA R34, R25, R34, R33 ;  /* 0x0000002219227223 */ /* 0x000fe40000000021 */
[----:B------:R-:W0:Y:S01]  /*5e10*/  LDS.128 R24, [R40+0xb0] ;  /* 0x0000b00028187984 */ /* 0x000e220000000c00 */
[C---:B------:R-:W-:Y:S01]  /*5e20*/  FFMA R16, R8.reuse, R15, R14 ;  /* 0x0000000f08107223 */ /* 0x040fe2000000000e */
[C---:B------:R-:W-:Y:S01]  /*5e30*/  FFMA R12, R8.reuse, R19, R18 ;  /* 0x00000013080c7223 */ /* 0x040fe20000000012 */
[----:B------:R-:W-:-:S02]  /*5e40*/  FFMA R14, R8, R7, R6 ;  /* 0x00000007080e7223 */ /* 0x000fc40000000006 */
[----:B------:R-:W1:Y:S01]  /*5e50*/  LDS.128 R4, [R40+0x1b0] ;  /* 0x0001b00028047984 */ /* 0x000e620000000c00 */
[----:B0-----:R-:W-:-:S04]  /*5e60*/  FFMA R20, R57, R24, R20 ;  /* 0x0000001839147223 */ /* 0x001fc80000000014 */
[----:B------:R-:W-:Y:S02]  /*5e70*/  FFMA R18, R59, R25, R20 ;  /* 0x000000193b127223 */ /* 0x000fe40000000014 */
[----:B------:R-:W0:Y:S01]  /*5e80*/  LDS R25, [R41+0x2e00] ;  /* 0x002e000029197984 */ /* 0x000e220000000800 */
[C---:B------:R-:W-:Y:S01]  /*5e90*/  FFMA R13, R8.reuse, R23, R22 ;  /* 0x00000017080d7223 */ /* 0x040fe20000000016 */
[C---:B------:R-:W-:Y:S01]  /*5ea0*/  FFMA R28, R8.reuse, R31, R28 ;  /* 0x0000001f081c7223 */ /* 0x040fe2000000001c */
[C---:B------:R-:W-:Y:S01]  /*5eb0*/  FFMA R33, R8.reuse, R11, R10 ;  /* 0x0000000b08217223 */ /* 0x040fe2000000000a */
[----:B------:R-:W-:Y:S01]  /*5ec0*/  FFMA R24, R8, R35, R34 ;  /* 0x0000002308187223 */ /* 0x000fe20000000022 */
[----:B-1----:R-:W-:Y:S01]  /*5ed0*/  FFMA R4, R57, R4, R16 ;  /* 0x0000000439047223 */ /* 0x002fe20000000010 */
[----:B------:R-:W1:Y:S04]  /*5ee0*/  LDS.128 R8, [R40+0x2b0] ;  /* 0x0002b00028087984 */ /* 0x000e680000000c00 */
[----:B------:R-:W2:Y:S01]  /*5ef0*/  LDS.128 R20, [R40+0x3b0] ;  /* 0x0003b00028147984 */ /* 0x000ea20000000c00 */
[----:B0-----:R-:W-:-:S03]  /*5f00*/  FFMA R26, R25, R26, R18 ;  /* 0x0000001a191a7223 */ /* 0x001fc60000000012 */
[----:B------:R-:W0:Y:S01]  /*5f10*/  LDS.128 R16, [R40+0x4b0] ;  /* 0x0004b00028107984 */ /* 0x000e220000000c00 */
[C---:B-1----:R-:W-:Y:S01]  /*5f20*/  FFMA R8, R57.reuse, R8, R14 ;  /* 0x0000000839087223 */ /* 0x042fe2000000000e */
[C---:B--2---:R-:W-:Y:S01]  /*5f30*/  FFMA R20, R57.reuse, R20, R13 ;  /* 0x0000001439147223 */ /* 0x044fe2000000000d */
[----:B0-----:R-:W-:Y:S02]  /*5f40*/  FFMA R16, R57, R16, R12 ;  /* 0x0000001039107223 */ /* 0x001fe4000000000c */
[----:B------:R-:W0:Y:S01]  /*5f50*/  LDS.128 R12, [R40+0x5b0] ;  /* 0x0005b000280c7984 */ /* 0x000e220000000c00 */
[----:B------:R-:W-:-:S04]  /*5f60*/  FFMA R4, R59, R5, R4 ;  /* 0x000000053b047223 */ /* 0x000fc80000000004 */
[----:B------:R-:W-:Y:S01]  /*5f70*/  FFMA R6, R25, R6, R4 ;  /* 0x0000000619067223 */ /* 0x000fe20000000004 */
[----:B------:R-:W-:Y:S01]  /*5f80*/  FFMA R4, R59, R9, R8 ;  /* 0x000000093b047223 */ /* 0x000fe20000000008 */
[C---:B0-----:R-:W-:Y:S02]  /*5f90*/  FFMA R8, R57.reuse, R12, R28 ;  /* 0x0000000c39087223 */ /* 0x041fe4000000001c */
[----:B------:R-:W0:Y:S04]  /*5fa0*/  LDS.128 R28, [R40+0x6b0] ;  /* 0x0006b000281c7984 */ /* 0x000e280000000c00 */
[----:B------:R-:W1:Y:S01]  /*5fb0*/  LDS R12, [R41+0x2f00] ;  /* 0x002f0000290c7984 */ /* 0x000e620000000800 */
[----:B0-----:R-:W-:-:S03]  /*5fc0*/  FFMA R28, R57, R28, R33 ;  /* 0x0000001c391c7223 */ /* 0x001fc60000000021 */
[----:B------:R-:W0:Y:S01]  /*5fd0*/  LDS.128 R32, [R40+0x7b0] ;  /* 0x0007b00028207984 */ /* 0x000e220000000c00 */
        /* <DEDUP_REMOVED lines=9> */
[C---:B-1----:R-:W-:Y:S01]  /*6070*/  FFMA R16, R12.reuse, R27, R26 ;  /* 0x0000001b0c107223 */ /* 0x042fe2000000001a */
[----:B------:R-:W-:-:S02]  /*6080*/  FFMA R14, R12, R7, R6 ;  /* 0x000000070c0e7223 */ /* 0x000fc40000000006 */
[----:B------:R-:W-:Y:S01]  /*6090*/  LDS.128 R4, [R40+0x1c0] ;  /* 0x0001c00028047984 */ /* 0x000fe20000000c00 */
[----:B0-----:R-:W-:-:S03]  /*60a0*/  FFMA R24, R57, R32, R24 ;  /* 0x0000002039187223 */ /* 0x001fc60000000018 */
[----:B------:R-:W0:Y:S01]  /*60b0*/  LDS R57, [R41+0x3000] ;  /* 0x0030000029397984 */ /* 0x000e220000000800 */
[----:B------:R-:W-:Y:S01]  /*60c0*/  FFMA R33, R59, R33, R24 ;  /* 0x000000213b217223 */ /* 0x000fe20000000018 */
[C---:B------:R-:W-:Y:S01]  /*60d0*/  FFMA R10, R12.reuse, R11, R10 ;  /* 0x0000000b0c0a7223 */ /* 0x040fe2000000000a */
[C---:B------:R-:W-:Y:S01]  /*60e0*/  FFMA R23, R12.reuse, R23, R22 ;  /* 0x000000170c177223 */ /* 0x040fe20000000016 */
[C---:B------:R-:W-:Y:S01]  /*60f0*/  FFMA R18, R12.reuse, R19, R18 ;  /* 0x000000130c127223 */ /* 0x040fe20000000012 */
[----:B------:R-:W-:Y:S01]  /*6100*/  FFMA R34, R25, R34, R33 ;  /* 0x0000002219227223 */ /* 0x000fe20000000021 */
[C---:B------:R-:W-:Y:S01]  /*6110*/  FFMA R8, R12.reuse, R15, R8 ;  /* 0x0000000f0c087223 */ /* 0x040fe20000000008 */
[----:B------:R-:W1:Y:S01]  /*6120*/  LDS.128 R24, [R40+0xc0] ;  /* 0x0000c00028187984 */ /* 0x000e620000000c00 */
[----:B------:R-:W-:-:S03]  /*6130*/  FFMA R33, R12, R31, R30 ;  /* 0x0000001f0c217223 */ /* 0x000fc6000000001e */
[----:B------:R-:W2:Y:S04]  /*6140*/  LDS R59, [R41+0x3100] ;  /* 0x00310000293b7984 */ /* 0x000ea80000000800 */
[----:B------:R-:W-:Y:S01]  /*6150*/  LDS.128 R28, [R40+0x2c0] ;  /* 0x0002c000281c7984 */ /* 0x000fe20000000c00 */
[C---:B0-----:R-:W-:Y:S01]  /*6160*/  FFMA R4, R57.reuse, R4, R14 ;  /* 0x0000000439047223 */ /* 0x041fe2000000000e */
[----:B-1----:R-:W-:Y:S01]  /*6170*/  FFMA R16, R57, R24, R16 ;  /* 0x0000001839107223 */ /* 0x002fe20000000010 */
[----:B------:R-:W-:Y:S02]  /*6180*/  FFMA R24, R12, R35, R34 ;  /* 0x000000230c187223 */ /* 0x000fe40000000022 */
[----:B------:R-:W0:Y:S01]  /*6190*/  LDS.128 R12, [R40+0x3c0] ;  /* 0x0003c000280c7984 */ /* 0x000e220000000c00 */
[----:B--2---:R-:W-:-:S03]  /*61a0*/  FFMA R16, R59, R25, R16 ;  /* 0x000000193b107223 */ /* 0x004fc60000000010 */
[----:B------:R-:W1:Y:S01]  /*61b0*/  LDS R25, [R41+0x3200] ;  /* 0x0032000029197984 */ /* 0x000e620000000800 */
[----:B0-----:R-:W-:-:S03]  /*61c0*/  FFMA R12, R57, R12, R23 ;  /* 0x0000000c390c7223 */ /* 0x001fc60000000017 */
[----:B------:R-:W0:Y:S01]  /*61d0*/  LDS.128 R20, [R40+0x4c0] ;  /* 0x0004c00028147984 */ /* 0x000e220000000c00 */
[----:B-1----:R-:W-:Y:S01]  /*61e0*/  FFMA R26, R25, R26, R16 ;  /* 0x0000001a191a7223 */ /* 0x002fe20000000010 */
[----:B------:R-:W-:Y:S01]  /*61f0*/  FFMA R4, R59, R5, R4 ;  /* 0x000000053b047223 */ /* 0x000fe20000000004 */
[C---:B------:R-:W-:Y:S01]  /*6200*/  FFMA R10, R57.reuse, R28, R10 ;  /* 0x0000001c390a7223 */ /* 0x040fe2000000000a */
[----:B0-----:R-:W-:Y:S02]  /*6210*/  FFMA R20, R57, R20, R18 ;  /* 0x0000001439147223 */ /* 0x001fe40000000012 */
[----:B------:R-:W0:Y:S01]  /*6220*/  LDS.128 R16, [R40+0x5c0] ;  /* 0x0005c00028107984 */ /* 0x000e220000000c00 */
[----:B------:R-:W-:Y:S01]  /*6230*/  FFMA R6, R25, R6, R4 ;  /* 0x0000000619067223 */ /* 0x000fe20000000004 */
[----:B------:R-:W-:Y:S01]  /*6240*/  FFMA R4, R59, R29, R10 ;  /* 0x0000001d3b047223 */ /* 0x000fe2000000000a */
[----:B0-----:R-:W-:Y:S02]  /*6250*/  FFMA R16, R57, R16, R8 ;  /* 0x0000001039107223 */ /* 0x001fe40000000008 */
[----:B------:R-:W0:Y:S01]  /*6260*/  LDS.128 R8, [R40+0x6c0] ;  /* 0x0006c00028087984 */ /* 0x000e220000000c00 */
[----:B------:R-:W-:Y:S01]  /*6270*/  FFMA R30, R25, R30, R4 ;  /* 0x0000001e191e7223 */ /* 0x000fe20000000004 */
[----:B------:R-:W-:-:S02]  /*6280*/  FFMA R13, R59, R13, R12 ;  /* 0x0000000d3b0d7223 */ /* 0x000fc4000000000c */
[----:B------:R-:W1:Y:S01]  /*6290*/  LDS R12, [R41+0x3300] ;  /* 0x00330000290c7984 */ /* 0x000e620000000800 */
[----:B0-----:R-:W-:-:S03]  /*62a0*/  FFMA R4, R57, R8, R33 ;  /* 0x0000000839047223 */ /* 0x001fc60000000021 */
[----:B------:R-:W0:Y:S01]  /*62b0*/  LDS.128 R32, [R40+0x7c0] ;  /* 0x0007c00028207984 */ /* 0x000e220000000c00 */
[C---:B------:R-:W-:Y:S01]  /*62c0*/  FFMA R20, R59.reuse, R21, R20 ;  /* 0x000000153b147223 */ /* 0x040fe20000000014 */
[C---:B------:R-:W-:Y:S01]  /*62d0*/  FFMA R8, R59.reuse, R17, R16 ;  /* 0x000000113b087223 */ /* 0x040fe20000000010 */
[----:B------:R-:W-:Y:S01]  /*62e0*/  FFMA R9, R59, R9, R4 ;  /* 0x000000093b097223 */ /* 0x000fe20000000004 */
[C---:B------:R-:W-:Y:S01]  /*62f0*/  FFMA R14, R25.reuse, R14, R13 ;  /* 0x0000000e190e7223 */ /* 0x040fe2000000000d */
        /* <DEDUP_REMOVED lines=10> */
[C---:B------:R-:W-:Y:S01]  /*63a0*/  FFMA R33, R12.reuse, R11, R16 ;  /* 0x0000000b0c217223 */ /* 0x040fe20000000010 */
[C---:B------:R-:W-:Y:S02]  /*63b0*/  FFMA R18, R12.reuse, R7, R6 ;  /* 0x000000070c127223 */ /* 0x040fe40000000006 */
[----:B------:R-:W1:Y:S01]  /*63c0*/  LDS.128 R4, [R40+0x1d0] ;  /* 0x0001d00028047984 */ /* 0x000e620000000c00 */
[C---:B------:R-:W-:Y:S01]  /*63d0*/  FFMA R30, R12.reuse, R31, R30 ;  /* 0x0000001f0c1e7223 */ /* 0x040fe2000000001e */
[C---:B------:R-:W-:Y:S01]  /*63e0*/  FFMA R9, R12.reuse, R15, R14 ;  /* 0x0000000f0c097223 */ /* 0x040fe2000000000e */
[C---:B------:R-:W-:Y:S01]  /*63f0*/  FFMA R10, R12.reuse, R23, R22 ;  /* 0x000000170c0a7223 */ /* 0x040fe20000000016 */
[----:B------:R-:W-:Y:S01]  /*6400*/  FFMA R8, R12, R19, R8 ;  /* 0x000000130c087223 */ /* 0x000fe20000000008 */
[----:B0-----:R-:W-:-:S04]  /*6410*/  FFMA R20, R57, R24, R20 ;  /* 0x0000001839147223 */ /* 0x001fc80000000014 */
[----:B------:R-:W-:Y:S02]  /*6420*/  FFMA R16, R59, R25, R20 ;  /* 0x000000193b107223 */ /* 0x000fe40000000014 */
[----:B------:R-:W0:Y:S01]  /*6430*/  LDS R25, [R41+0x3600] ;  /* 0x0036000029197984 */ /* 0x000e220000000800 */
[----:B------:R-:W-:-:S03]  /*6440*/  FFMA R24, R12, R35, R34 ;  /* 0x000000230c187223 */ /* 0x000fc60000000022 */
[----:B------:R-:W2:Y:S01]  /*6450*/  LDS.128 R12, [R40+0x2d0] ;  /* 0x0002d000280c7984 */ /* 0x000ea20000000c00 */
[----:B-1----:R-:W-:-:S03]  /*6460*/  FFMA R4, R57, R4, R18 ;  /* 0x0000000439047223 */ /* 0x002fc60000000012 */
[----:B------:R-:W1:Y:S01]  /*6470*/  LDS.128 R20, [R40+0x3d0] ;  /* 0x0003d00028147984 */ /* 0x000e620000000c00 */
[----:B0-----:R-:W-:-:S03]  /*6480*/  FFMA R26, R25, R26, R16 ;  /* 0x0000001a191a7223 */ /* 0x001fc60000000010 */
[----:B------:R-:W0:Y:S01]  /*6490*/  LDS.128 R16, [R40+0x4d0] ;  /* 0x0004d00028107984 */ /* 0x000e220000000c00 */
[----:B--2---:R-:W-:-:S03]  /*64a0*/  FFMA R12, R57, R12, R30 ;  /* 0x0000000c390c7223 */ /* 0x004fc6000000001e */
[----:B------:R-:W2:Y:S01]  /*64b0*/  LDS.128 R28, [R40+0x5d0] ;  /* 0x0005d000281c7984 */ /* 0x000ea20000000c00 */
[----:B------:R-:W-:Y:S01]  /*64c0*/  FFMA R4, R59, R5, R4 ;  /* 0x000000053b047223 */ /* 0x000fe20000000004 */
[----:B-1----:R-:W-:-:S03]  /*64d0*/  FFMA R20, R57, R20, R9 ;  /* 0x0000001439147223 */ /* 0x002fc60000000009 */
[----:B------:R-:W-:Y:S01]  /*64e0*/  FFMA R6, R25, R6, R4 ;  /* 0x0000000619067223 */ /* 0x000fe20000000004 */
[----:B------:R-:W-:Y:S01]  /*64f0*/  FFMA R4, R59, R13, R12 ;  /* 0x0000000d3b047223 */ /* 0x000fe2000000000c */
[----:B0-----:R-:W-:-:S04]  /*6500*/  FFMA R10, R57, R16, R10 ;  /* 0x00000010390a7223 */ /* 0x001fc8000000000a */
[----:B------:R-:W-:Y:S01]  /*6510*/  FFMA R12, R59, R17, R10 ;  /* 0x000000113b0c7223 */ /* 0x000fe2000000000a */
[----:B--2---:R-:W-:Y:S02]  /*6520*/  FFMA R28, R57, R28, R8 ;  /* 0x0000001c391c7223 */ /* 0x004fe40000000008 */
[----:B------:R-:W0:Y:S01]  /*6530*/  LDS.128 R8, [R40+0x6d0] ;  /* 0x0006d00028087984 */ /* 0x000e220000000c00 */
[C---:B------:R-:W-:Y:S01]  /*6540*/  FFMA R14, R25.reuse, R14, R4 ;  /* 0x0000000e190e7223 */ /* 0x040fe20000000004 */
[----:B------:R-:W-:Y:S02]  /*6550*/  FFMA R18, R25, R18, R12 ;  /* 0x0000001219127223 */ /* 0x000fe4000000000c */
[----:B------:R-:W1:Y:S01]  /*6560*/  LDS R12, [R41+0x3700] ;  /* 0x00370000290c7984 */ /* 0x000e620000000800 */
[----:B0-----:R-:W-:-:S03]  /*6570*/  FFMA R4, R57, R8, R33 ;  /* 0x0000000839047223 */ /* 0x001fc60000000021 */
[----:B------:R-:W0:Y:S01]  /*6580*/  LDS.128 R32, [R40+0x7d0] ;  /* 0x0007d00028207984 */ /* 0x000e220000000c00 */
[C---:B------:R-:W-:Y:S01]  /*6590*/  FFMA R21, R59.reuse, R21, R20 ;  /* 0x000000153b157223 */ /* 0x040fe20000000014 */
[C---:B------:R-:W-:Y:S01]  /*65a0*/  FFMA R8, R59.reuse, R29, R28 ;  /* 0x0000001d3b087223 */ /* 0x040fe2000000001c */
[----:B------:R-:W-:Y:S01]  /*65b0*/  FFMA R9, R59, R9, R4 ;  /* 0x000000093b097223 */ /* 0x000fe20000000004 */
[----:B-1----:R-:W-:Y:S01]  /*65c0*/  FFMA R28, R12, R27, R26 ;  /* 0x0000001b0c1c7223 */ /* 0x002fe2000000001a */
[C---:B------:R-:W-:Y:S01]  /*65d0*/  FFMA R22, R25.reuse, R22, R21 ;  /* 0x0000001619167223 */ /* 0x040fe20000000015 */
[C---:B------:R-:W-:Y:S01]  /*65e0*/  FFMA R8, R25.reuse, R30, R8 ;  /* 0x0000001e19087223 */ /* 0x040fe20000000008 */
[----:B------:R-:W-:Y:S01]  /*65f0*/  FFMA R16, R25, R10, R9 ;  /* 0x0000000a19107223 */ /* 0x000fe20000000009 */
        /* <DEDUP_REMOVED lines=12> */
[----:B------:R-:W-:-:S02]  /*66c0*/  FFMA R33, R12, R11, R16 ;  /* 0x0000000b0c217223 */ /* 0x000fc40000000010 */
[----:B------:R-:W2:Y:S01]  /*66d0*/  LDS.128 R16, [R40+0x2e0] ;  /* 0x0002e00028107984 */ /* 0x000ea20000000c00 */
[----:B0-----:R-:W-:Y:S01]  /*66e0*/  FFMA R28, R57, R24, R28 ;  /* 0x00000018391c7223 */ /* 0x001fe2000000001c */
[----:B------:R-:W-:-:S03]  /*66f0*/  FFMA R24, R12, R35, R34 ;  /* 0x000000230c187223 */ /* 0x000fc60000000022 */
[----:B------:R-:W-:Y:S02]  /*6700*/  FFMA R12, R59, R25, R28 ;  /* 0x000000193b0c7223 */ /* 0x000fe4000000001c */
[----:B------:R-:W0:Y:S04]  /*6710*/  LDS.128 R28, [R40+0x3e0] ;  /* 0x0003e000281c7984 */ /* 0x000e280000000c00 */
[----:B------:R-:W3:Y:S01]  /*6720*/  LDS R25, [R41+0x3a00] ;  /* 0x003a000029197984 */ /* 0x000ee20000000800 */
[C---:B-1----:R-:W-:Y:S01]  /*6730*/  FFMA R4, R57.reuse, R4, R20 ;  /* 0x0000000439047223 */ /* 0x042fe20000000014 */
[----:B--2---:R-:W-:-:S03]  /*6740*/  FFMA R14, R57, R16, R14 ;  /* 0x00000010390e7223 */ /* 0x004fc6000000000e */
[----:B------:R-:W-:Y:S01]  /*6750*/  FFMA R4, R59, R5, R4 ;  /* 0x000000053b047223 */ /* 0x000fe20000000004 */
[----:B0-----:R-:W-:Y:S02]  /*6760*/  FFMA R28, R57, R28, R23 ;  /* 0x0000001c391c7223 */ /* 0x001fe40000000017 */
[----:B------:R-:W0:Y:S01]  /*6770*/  LDS.128 R20, [R40+0x4e0] ;  /* 0x0004e00028147984 */ /* 0x000e220000000c00 */
[C---:B---3--:R-:W-:Y:S01]  /*6780*/  FFMA R6, R25.reuse, R6, R4 ;  /* 0x0000000619067223 */ /* 0x048fe20000000004 */
[----:B------:R-:W-:Y:S01]  /*6790*/  FFMA R26, R25, R26, R12 ;  /* 0x0000001a191a7223 */ /* 0x000fe2000000000c */
[----:B------:R-:W-:Y:S02]  /*67a0*/  FFMA R4, R59, R17, R14 ;  /* 0x000000113b047223 */ /* 0x000fe4000000000e */
[----:B------:R-:W1:Y:S02]  /*67b0*/  LDS.128 R12, [R40+0x5e0] ;  /* 0x0005e000280c7984 */ /* 0x000e640000000c00 */
[----:B------:R-:W-:Y:S01]  /*67c0*/  FFMA R18, R25, R18, R4 ;  /* 0x0000001219127223 */ /* 0x000fe20000000004 */
[----:B0-----:R-:W-:-:S04]  /*67d0*/  FFMA R10, R57, R20, R10 ;  /* 0x00000014390a7223 */ /* 0x001fc8000000000a */
[----:B------:R-:W-:Y:S01]  /*67e0*/  FFMA R16, R59, R21, R10 ;  /* 0x000000153b107223 */ /* 0x000fe2000000000a */
[C---:B-1----:R-:W-:Y:S02]  /*67f0*/  FFMA R4, R57.reuse, R12, R8 ;  /* 0x0000000c39047223 */ /* 0x042fe40000000008 */
[----:B------:R-:W0:Y:S02]  /*6800*/  LDS.128 R8, [R40+0x6e0] ;  /* 0x0006e00028087984 */ /* 0x000e240000000c00 */
[----:B0-----:R-:W-:Y:S02]  /*6810*/  FFMA R8, R57, R8, R33 ;  /* 0x0000000839087223 */ /* 0x001fe40000000021 */
[----:B------:R-:W0:Y:S02]  /*6820*/  LDS.128 R32, [R40+0x7e0] ;  /* 0x0007e00028207984 */ /* 0x000e240000000c00 */
[C---:B------:R-:W-:Y:S02]  /*6830*/  FFMA R9, R59.reuse, R9, R8 ;  /* 0x000000093b097223 */ /* 0x040fe40000000008 */
[----:B------:R-:W1:Y:S01]  /*6840*/  LDS R8, [R41+0x3b00] ;  /* 0x003b000029087984 */ /* 0x000e620000000800 */
[C---:B------:R-:W-:Y:S01]  /*6850*/  FFMA R29, R59.reuse, R29, R28 ;  /* 0x0000001d3b1d7223 */ /* 0x040fe2000000001c */
[----:B------:R-:W-:Y:S01]  /*6860*/  FFMA R4, R59, R13, R4 ;  /* 0x0000000d3b047223 */ /* 0x000fe20000000004 */
        /* <DEDUP_REMOVED lines=13> */
[C---:B------:R-:W-:Y:S01]  /*6940*/  FFMA R31, R8.reuse, R31, R30 ;  /* 0x0000001f081f7223 */ /* 0x040fe2000000001e */
[C---:B------:R-:W-:Y:S01]  /*6950*/  FFMA R22, R8.reuse, R23, R22 ;  /* 0x0000001708167223 */ /* 0x040fe20000000016 */
[C---:B------:R-:W-:Y:S01]  /*6960*/  FFMA R28, R8.reuse, R15, R14 ;  /* 0x0000000f081c7223 */ /* 0x040fe2000000000e */
[C---:B------:R-:W-:Y:S01]  /*6970*/  FFMA R33, R8.reuse, R11, R10 ;  /* 0x0000000b08217223 */ /* 0x040fe2000000000a */
[----:B------:R-:W-:Y:S01]  /*6980*/  LDS.128 R4, [R40+0x1f0] ;  /* 0x0001f00028047984 */ /* 0x000fe20000000c00 */
[----:B0-----:R-:W-:Y:S01]  /*6990*/  FFMA R16, R57, R24, R16 ;  /* 0x0000001839107223 */ /* 0x001fe20000000010 */
[----:B------:R-:W-:-:S02]  /*69a0*/  FFMA R24, R8, R35, R34 ;  /* 0x0000002308187223 */ /* 0x000fc40000000022 */
[----:B------:R-:W0:Y:S01]  /*69b0*/  LDS.128 R8, [R40+0x2f0] ;  /* 0x0002f00028087984 */ /* 0x000e220000000c00 */
[----:B------:R-:W-:-:S03]  /*69c0*/  FFMA R16, R59, R25, R16 ;  /* 0x000000193b107223 */ /* 0x000fc60000000010 */
[----:B------:R-:W1:Y:S01]  /*69d0*/  LDS R25, [R41+0x3e00] ;  /* 0x003e000029197984 */ /* 0x000e620000000800 */
[----:B0-----:R-:W-:Y:S01]  /*69e0*/  FFMA R8, R57, R8, R18 ;  /* 0x0000000839087223 */ /* 0x001fe20000000012 */
[----:B-1----:R-:W-:Y:S02]  /*69f0*/  FFMA R26, R25, R26, R16 ;  /* 0x0000001a191a7223 */ /* 0x002fe40000000010 */
[----:B------:R-:W0:Y:S01]  /*6a00*/  LDS.128 R16, [R40+0x4f0] ;  /* 0x0004f00028107984 */ /* 0x000e220000000c00 */
[----:B------:R-:W-:-:S03]  /*6a10*/  FFMA R4, R57, R4, R12 ;  /* 0x0000000439047223 */ /* 0x000fc6000000000c */
[----:B------:R-:W1:Y:S01]  /*6a20*/  LDS.128 R12, [R40+0x3f0] ;  /* 0x0003f000280c7984 */ /* 0x000e620000000c00 */
[----:B------:R-:W-:Y:S01]  /*6a30*/  FFMA R4, R59, R5, R4 ;  /* 0x000000053b047223 */ /* 0x000fe20000000004 */
[----:B0-----:R-:W-:Y:S02]  /*6a40*/  FFMA R16, R57, R16, R22 ;  /* 0x0000001039107223 */ /* 0x001fe40000000016 */
[----:B------:R-:W0:Y:S01]  /*6a50*/  LDS.128 R20, [R40+0x5f0] ;  /* 0x0005f00028147984 */ /* 0x000e220000000c00 */
[----:B------:R-:W-:Y:S01]  /*6a60*/  FFMA R6, R25, R6, R4 ;  /* 0x0000000619067223 */ /* 0x000fe20000000004 */
[----:B------:R-:W-:Y:S01]  /*6a70*/  FFMA R4, R59, R9, R8 ;  /* 0x000000093b047223 */ /* 0x000fe20000000008 */
[----:B-1----:R-:W-:Y:S01]  /*6a80*/  FFMA R12, R57, R12, R31 ;  /* 0x0000000c390c7223 */ /* 0x002fe2000000001f */
[----:B------:R-:W-:Y:S02]  /*6a90*/  LDS R8, [R41+0x3f00] ;  /* 0x003f000029087984 */ /* 0x000fe40000000800 */
[----:B------:R-:W-:Y:S01]  /*6aa0*/  FFMA R10, R25, R10, R4 ;  /* 0x0000000a190a7223 */ /* 0x000fe20000000004 */
[----:B0-----:R-:W-:-:S02]  /*6ab0*/  FFMA R4, R57, R20, R28 ;  /* 0x0000001439047223 */ /* 0x001fc4000000001c */
[----:B------:R-:W0:Y:S01]  /*6ac0*/  LDS.128 R28, [R40+0x6f0] ;  /* 0x0006f000281c7984 */ /* 0x000e220000000c00 */
[----:B------:R-:W-:Y:S01]  /*6ad0*/  UIADD3 UR4, UPT, UPT, UR4, 0x1, URZ ;  /* 0x0000000104047890 */ /* 0x000fe2000fffe0ff */
[----:B0-----:R-:W-:Y:S02]  /*6ae0*/  FFMA R28, R57, R28, R33 ;  /* 0x0000001c391c7223 */ /* 0x001fe40000000021 */
[----:B------:R-:W0:Y:S01]  /*6af0*/  LDS.128 R32, [R40+0x7f0] ;  /* 0x0007f00028207984 */ /* 0x000e220000000c00 */
[----:B------:R-:W-:Y:S01]  /*6b00*/  UISETP.NE.AND UP0, UPT, UR4, URZ, UPT ;  /* 0x000000ff0400728c */ /* 0x000fe2000bf05270 */
        /* <DEDUP_REMOVED lines=10> */
[C---:B------:R-:W-:Y:S01]  /*6bb0*/  LEA R52, R37.reuse, R52, 0x6 ;  /* 0x0000003425347211 */ /* 0x040fe200078e30ff */
        /* <DEDUP_REMOVED lines=8> */
[----:B------:R-:W-:Y:S01]  /*6c40*/  FFMA R13, R8, R31, R30 ;  /* 0x0000001f080d7223 */ /* 0x000fe2000000001e */
[----:B------:R-:W-:-:S02]  /*6c50*/  LEA R56, R37, R56, 0x6 ;  /* 0x0000003825387211 */ /* 0x000fc400078e30ff */
[C---:B------:R-:W-:Y:S02]  /*6c60*/  LEA R58, R37.reuse, R58, 0x6 ;  /* 0x0000003a253a7211 */ /* 0x040fe400078e30ff */
[----:B------:R-:W-:Y:S02]  /*6c70*/  LEA R60, R37, R60, 0x6 ;  /* 0x0000003c253c7211 */ /* 0x000fe400078e30ff */
[----:B------:R-:W-:Y:S01]  /*6c80*/  IADD3 R36, PT, PT, R36, 0x40, RZ ;  /* 0x0000004024247810 */ /* 0x000fe20007ffe0ff */
[----:B0-----:R-:W-:-:S04]  /*6c90*/  FFMA R24, R57, R32, R24 ;  /* 0x0000002039187223 */ /* 0x001fc80000000018 */
[----:B------:R-:W-:-:S04]  /*6ca0*/  FFMA R33, R59, R33, R24 ;  /* 0x000000213b217223 */ /* 0x000fc80000000018 */
[----:B------:R-:W-:Y:S01]  /*6cb0*/  FFMA R34, R25, R34, R33 ;  /* 0x0000002219227223 */ /* 0x000fe20000000021 */
[----:B------:R-:W-:Y:S02]  /*6cc0*/  IADD3 R55, PT, PT, R55, 0x40, RZ ;  /* 0x0000004037377810 */ /* 0x000fe40007ffe0ff */
[----:B------:R-:W-:Y:S01]  /*6cd0*/  IADD3 R38, PT, PT, R38, 0x40, RZ ;  /* 0x0000004026267810 */ /* 0x000fe20007ffe0ff */
[----:B------:R-:W-:Y:S01]  /*6ce0*/  FFMA R61, R8, R35, R34 ;  /* 0x00000023083d7223 */ /* 0x000fe20000000022 */
[----:B------:R-:W-:Y:S02]  /*6cf0*/  IADD3 R39, PT, PT, R39, 0x40, RZ ;  /* 0x0000004027277810 */ /* 0x000fe40007ffe0ff */
[----:B------:R-:W-:Y:S02]  /*6d00*/  IADD3 R44, PT, PT, R44, 0x40, RZ ;  /* 0x000000402c2c7810 */ /* 0x000fe40007ffe0ff */
[----:B------:R-:W-:Y:S02]  /*6d10*/  IADD3 R45, PT, PT, R45, 0x40, RZ ;  /* 0x000000402d2d7810 */ /* 0x000fe40007ffe0ff */
[----:B------:R-:W-:-:S02]  /*6d20*/  IADD3 R46, PT, PT, R46, 0x40, RZ ;  /* 0x000000402e2e7810 */ /* 0x000fc40007ffe0ff */
[----:B------:R-:W-:Y:S02]  /*6d30*/  IADD3 R47, PT, PT, R47, 0x40, RZ ;  /* 0x000000402f2f7810 */ /* 0x000fe40007ffe0ff */
[----:B------:R-:W-:Y:S02]  /*6d40*/  IADD3 R48, PT, PT, R48, 0x40, RZ ;  /* 0x0000004030307810 */ /* 0x000fe40007ffe0ff */
[----:B------:R-:W-:Y:S01]  /*6d50*/  IADD3 R49, PT, PT, R49, 0x40, RZ ;  /* 0x0000004031317810 */ /* 0x000fe20007ffe0ff */
[----:B------:R-:W-:Y:S06]  /*6d60*/  BAR.SYNC.DEFER_BLOCKING 0x0 ;  /* 0x0000000000007b1d */ /* 0x000fec0000010000 */
[----:B------:R-:W-:Y:S05]  /*6d70*/  BRA.U UP0, `(.L_x_24) ;  /* 0xffffffc900e07547 */ /* 0x000fea000b83ffff */
.L_x_23:
[----:B------:R-:W0:Y:S01]  /*6d80*/  LDCU.64 UR10, c[0x0][0x398] ;  /* 0x00007300ff0a77ac */ /* 0x000e220008000a00 */
[C---:B------:R-:W-:Y:S02]  /*6d90*/  IADD3 R31, PT, PT, R43.reuse, 0x1, RZ ;  /* 0x000000012b1f7810 */ /* 0x040fe40007ffe0ff */
[C---:B------:R-:W-:Y:S02]  /*6da0*/  IADD3 R33, PT, PT, R43.reuse, 0x2, RZ ;  /* 0x000000022b217810 */ /* 0x040fe40007ffe0ff */
[C---:B------:R-:W-:Y:S02]  /*6db0*/  IADD3 R35, PT, PT, R43.reuse, 0x3, RZ ;  /* 0x000000032b237810 */ /* 0x040fe40007ffe0ff */
[C---:B------:R-:W-:Y:S02]  /*6dc0*/  IADD3 R37, PT, PT, R43.reuse, 0x4, RZ ;  /* 0x000000042b257810 */ /* 0x040fe40007ffe0ff */
[C---:B------:R-:W-:Y:S02]  /*6dd0*/  IADD3 R39, PT, PT, R43.reuse, 0x5, RZ ;  /* 0x000000052b277810 */ /* 0x040fe40007ffe0ff */
[----:B------:R-:W-:-:S02]  /*6de0*/  IADD3 R41, PT, PT, R43, 0x6, RZ ;  /* 0x000000062b297810 */ /* 0x000fc40007ffe0ff */
[----:B0-----:R-:W-:Y:S02]  /*6df0*/  ISETP.GE.AND P1, PT, R43, UR10, PT ;  /* 0x0000000a2b007c0c */ /* 0x001fe4000bf26270 */
[----:B------:R-:W-:Y:S02]  /*6e00*/  ISETP.GE.AND P4, PT, R31, UR10, PT ;  /* 0x0000000a1f007c0c */ /* 0x000fe4000bf86270 */
[C---:B------:R-:W-:Y:S02]  /*6e10*/  ISETP.LT.AND P1, PT, R42.reuse, UR11, !P1 ;  /* 0x0000000b2a007c0c */ /* 0x040fe4000cf21270 */
[----:B------:R-:W-:Y:S02]  /*6e20*/  ISETP.GE.OR P4, PT, R42, UR11, P4 ;  /* 0x0000000b2a007c0c */ /* 0x000fe4000a786670 */
[----:B------:R-:W-:Y:S02]  /*6e30*/  ISETP.GE.AND P0, PT, R33, UR10, PT ;  /* 0x0000000a21007c0c */ /* 0x000fe4000bf06270 */
[----:B------:R-:W-:-:S02]  /*6e40*/  ISETP.GE.AND P3, PT, R35, UR10, PT ;  /* 0x0000000a23007c0c */ /* 0x000fc4000bf66270 */
[C---:B------:R-:W-:Y:S02]  /*6e50*/  ISETP.GE.OR P0, PT, R42.reuse, UR11, P0 ;  /* 0x0000000b2a007c0c */ /* 0x040fe40008706670 */
[----:B------:R-:W-:Y:S02]  /*6e60*/  ISETP.GE.AND P2, PT, R37, UR10, PT ;  /* 0x0000000a25007c0c */ /* 0x000fe4000bf46270 */
[C---:B------:R-:W-:Y:S01]  /*6e70*/  ISETP.GE.OR P3, PT, R42.reuse, UR11, P3 ;  /* 0x0000000b2a007c0c */ /* 0x040fe20009f66670 */
[----:B------:R-:W0:Y:S01]  /*6e80*/  @P1 LDC.64 R24, c[0x0][0x390] ;  /* 0x0000e400ff181b82 */ /* 0x000e220000000a00 */
[----:B------:R-:W-:Y:S01]  /*6e90*/  ISETP.GE.AND P6, PT, R39, UR10, PT ;  /* 0x0000000a27007c0c */ /* 0x000fe2000bfc6270 */
[--C-:B------:R-:W-:Y:S01]  /*6ea0*/  @P1 IMAD R29, R43, UR11, R42.reuse ;  /* 0x0000000b2b1d1c24 */ /* 0x100fe2000f8e022a */
[----:B------:R-:W-:Y:S01]  /*6eb0*/  ISETP.GE.AND P5, PT, R41, UR10, PT ;  /* 0x0000000a29007c0c */ /* 0x000fe2000bfa6270 */
[----:B------:R-:W-:Y:S01]  /*6ec0*/  @!P4 IMAD R31, R31, UR11, R42 ;  /* 0x0000000b1f1fcc24 */ /* 0x000fe2000f8e022a */
[----:B------:R-:W-:-:S02]  /*6ed0*/  ISETP.GE.OR P2, PT, R42, UR11, P2 ;  /* 0x0000000b2a007c0c */ /* 0x000fc40009746670 */
[C---:B------:R-:W-:Y:S01]  /*6ee0*/  ISETP.GE.OR P6, PT, R42.reuse, UR11, P6 ;  /* 0x0000000b2a007c0c */ /* 0x040fe2000b7c6670 */
[----:B------:R-:W1:Y:S01]  /*6ef0*/  @!P4 LDC.64 R26, c[0x0][0x390] ;  /* 0x0000e400ff1acb82 */ /* 0x000e620000000a00 */
[----:B------:R-:W-:Y:S02]  /*6f00*/  ISETP.GE.OR P5, PT, R42, UR11, P5 ;  /* 0x0000000b2a007c0c */ /* 0x000fe4000afa6670 */
[----:B------:R-:W-:-:S05]  /*6f10*/  IADD3 R43, PT, PT, R43, 0x7, RZ ;  /* 0x000000072b2b7810 */ /* 0x000fca0007ffe0ff */
[----:B------:R-:W2:Y:S08]  /*6f20*/  @!P0 LDC.64 R22, c[0x0][0x390] ;  /* 0x0000e400ff168b82 */ /* 0x000eb00000000a00 */
[----:B------:R-:W3:Y:S01]  /*6f30*/  @!P3 LDC.64 R18, c[0x0][0x390] ;  /* 0x0000e400ff12bb82 */ /* 0x000ee20000000a00 */
[----:B0-----:R-:W-:-:S04]  /*6f40*/  @P1 IMAD.WIDE R24, R29, 0x4, R24 ;  /* 0x000000041d181825 */ /* 0x001fc800078e0218 */
[----:B------:R-:W-:Y:S01]  /*6f50*/  @!P0 IMAD R29, R33, UR11, R42 ;  /* 0x0000000b211d8c24 */ /* 0x000fe2000f8e022a */
[----:B------:R0:W-:Y:S01]  /*6f60*/  @P1 STG.E desc[UR8][R24.64], R17 ;  /* 0x0000001118001986 */ /* 0x0001e2000c101908 */
[----:B------:R-:W-:Y:S01]  /*6f70*/  ISETP.GE.AND P1, PT, R43, UR10, PT ;  /* 0x0000000a2b007c0c */ /* 0x000fe2000bf26270 */
[----:B------:R-:W4:Y:S01]  /*6f80*/  @!P2 LDC.64 R10, c[0x0][0x390] ;  /* 0x0000e400ff0aab82 */ /* 0x000f220000000a00 */
[----:B-1----:R-:W-:Y:S02]  /*6f90*/  @!P4 IMAD.WIDE R26, R31, 0x4, R26 ;  /* 0x000000041f1ac825 */ /* 0x002fe400078e021a */
[----:B------:R-:W-:Y:S02]  /*6fa0*/  ISETP.GE.OR P1, PT, R42, UR11, P1 ;  /* 0x0000000b2a007c0c */ /* 0x000fe40008f26670 */
[--C-:B------:R-:W-:Y:S01]  /*6fb0*/  @!P3 IMAD R31, R35, UR11, R42.reuse ;  /* 0x0000000b231fbc24 */ /* 0x100fe2000f8e022a */
[----:B------:R0:W-:Y:S01]  /*6fc0*/  @!P4 STG.E desc[UR8][R26.64], R21 ;  /* 0x000000151a00c986 */ /* 0x0001e2000c101908 */
[----:B------:R-:W-:Y:S01]  /*6fd0*/  @!P5 IMAD R33, R41, UR11, R42 ;  /* 0x0000000b2921dc24 */ /* 0x000fe2000f8e022a */
[----:B------:R-:W1:Y:S01]  /*6fe0*/  @!P6 LDC.64 R8, c[0x0][0x390] ;  /* 0x0000e400ff08eb82 */ /* 0x000e620000000a00 */
[----:B--2---:R-:W-:-:S04]  /*6ff0*/  @!P0 IMAD.WIDE R22, R29, 0x4, R22 ;  /* 0x000000041d168825 */ /* 0x004fc800078e0216 */
[----:B------:R-:W-:Y:S01]  /*7000*/  @!P2 IMAD R29, R37, UR11, R42 ;  /* 0x0000000b251dac24 */ /* 0x000fe2000f8e022a */
[----:B------:R0:W-:Y:S02]  /*7010*/  @!P0 STG.E desc[UR8][R22.64], R7 ;  /* 0x0000000716008986 */ /* 0x0001e4000c101908 */
[----:B------:R-:W2:Y:S01]  /*7020*/  @!P5 LDC.64 R2, c[0x0][0x390] ;  /* 0x0000e400ff02db82 */ /* 0x000ea20000000a00 */
[----:B---3--:R-:W-:-:S04]  /*7030*/  @!P3 IMAD.WIDE R18, R31, 0x4, R18 ;  /* 0x000000041f12b825 */ /* 0x008fc800078e0212 */
[----:B------:R-:W-:Y:S01]  /*7040*/  @!P6 IMAD R31, R39, UR11, R42 ;  /* 0x0000000b271fec24 */ /* 0x000fe2000f8e022a */
[----:B------:R0:W-:Y:S01]  /*7050*/  @!P3 STG.E desc[UR8][R18.64], R4 ;  /* 0x000000041200b986 */ /* 0x0001e2000c101908 */
[----:B----4-:R-:W-:-:S05]  /*7060*/  @!P2 IMAD.WIDE R10, R29, 0x4, R10 ;  /* 0x000000041d0aa825 */ /* 0x010fca00078e020a */
[----:B------:R0:W-:Y:S01]  /*7070*/  @!P2 STG.E desc[UR8][R10.64], R15 ;  /* 0x0000000f0a00a986 */ /* 0x0001e2000c101908 */
[----:B-1----:R-:W-:-:S05]  /*7080*/  @!P6 IMAD.WIDE R8, R31, 0x4, R8 ;  /* 0x000000041f08e825 */ /* 0x002fca00078e0208 */
[----:B------:R0:W-:Y:S01]  /*7090*/  @!P6 STG.E desc[UR8][R8.64], R5 ;  /* 0x000000050800e986 */ /* 0x0001e2000c101908 */
[----:B--2---:R-:W-:-:S05]  /*70a0*/  @!P5 IMAD.WIDE R2, R33, 0x4, R2 ;  /* 0x000000042102d825 */ /* 0x004fca00078e0202 */
[----:B------:R0:W-:Y:S01]  /*70b0*/  @!P5 STG.E desc[UR8][R2.64], R13 ;  /* 0x0000000d0200d986 */ /* 0x0001e2000c101908 */
[----:B------:R-:W-:Y:S05]  /*70c0*/  @P1 EXIT ;  /* 0x000000000000194d */ /* 0x000fea0003800000 */
[----:B0-----:R-:W0:Y:S01]  /*70d0*/  LDC.64 R2, c[0x0][0x390] ;  /* 0x0000e400ff027b82 */ /* 0x001e220000000a00 */
[----:B------:R-:W-:-:S04]  /*70e0*/  IMAD R5, R43, UR11, R42 ;  /* 0x0000000b2b057c24 */ /* 0x000fc8000f8e022a */
[----:B0-----:R-:W-:-:S05]  /*70f0*/  IMAD.WIDE R2, R5, 0x4, R2 ;  /* 0x0000000405027825 */ /* 0x001fca00078e0202 */
[----:B------:R-:W-:Y:S01]  /*7100*/  STG.E desc[UR8][R2.64], R61 ;  /* 0x0000003d02007986 */ /* 0x000fe2000c101908 */
[----:B------:R-:W-:Y:S05]  /*7110*/  EXIT ;  /* 0x000000000000794d */ /* 0x000fea0003800000 */
.L_x_25:
        /* <DEDUP_REMOVED lines=14> */
.L_x_36:


//--------------------- .text._Z11gemm_sharedPfS_S_iii --------------------------
	.section	.text._Z11gemm_sharedPfS_S_iii,"ax",@progbits
	.align	128
        .global         _Z11gemm_sharedPfS_S_iii
        .type           _Z11gemm_sharedPfS_S_iii,@function
        .size           _Z11gemm_sharedPfS_S_iii,(.L_x_37 - _Z11gemm_sharedPfS_S_iii)
        .other          _Z11gemm_sharedPfS_S_iii,@"STO_CUDA_ENTRY STV_DEFAULT"
_Z11gemm_sharedPfS_S_iii:
.text._Z11gemm_sharedPfS_S_iii:
[----:B------:R-:W-:Y:S01]  /*0000*/  LDC R1, c[0x0][0x37c] ;  /* 0x0000df00ff017b82 */ /* 0x000fe20000000800 */
[----:B------:R-:W0:Y:S01]  /*0010*/  S2R R12, SR_CTAID.Y ;  /* 0x00000000000c7919 */ /* 0x000e220000002600 */
[----:B------:R-:W1:Y:S01]  /*0020*/  LDCU UR10, c[0x0][0x3a0] ;  /* 0x00007400ff0a77ac */ /* 0x000e620008000800 */
[----:B------:R-:W-:Y:S01]  /*0030*/  HFMA2 R23, -RZ, RZ, 0, 0 ;  /* 0x00000000ff177431 */ /* 0x000fe200000001ff */
[----:B------:R-:W0:Y:S01]  /*0040*/  S2R R0, SR_TID.Y ;  /* 0x0000000000007919 */ /* 0x000e220000002200 */
[----:B------:R-:W2:Y:S01]  /*0050*/  LDCU.64 UR8, c[0x0][0x358] ;  /* 0x00006b00ff0877ac */ /* 0x000ea20008000a00 */
[----:B------:R-:W3:Y:S01]  /*0060*/  S2R R5, SR_CTAID.X ;  /* 0x0000000000057919 */ /* 0x000ee20000002500 */
[----:B------:R-:W3:Y:S01]  /*0070*/  S2R R21, SR_TID.X ;  /* 0x0000000000157919 */ /* 0x000ee20000002100 */
[----:B-1----:R-:W-:Y:S01]  /*0080*/  UISETP.GE.AND UP0, UPT, UR10, 0x1, UPT ;  /* 0x000000010a00788c */ /* 0x002fe2000bf06270 */
[----:B0-----:R-:W-:Y:S02]  /*0090*/  LEA R12, R12, R0, 0x4 ;  /* 0x000000000c0c7211 */ /* 0x001fe400078e20ff */
[----:B---3--:R-:W-:-:S06]  /*00a0*/  LEA R13, R5, R21, 0x4 ;  /* 0x00000015050d7211 */ /* 0x008fcc00078e20ff */
[----:B--2---:R-:W-:Y:S05]  /*00b0*/  BRA.U !UP0, `(.L_x_26) ;  /* 0x00000005083c7547 */ /* 0x004fea000b800000 */
[----:B------:R-:W0:Y:S01]  /*00c0*/  S2UR UR7, SR_CgaCtaId ;  /* 0x00000000000779c3 */ /* 0x000e220000008800 */
[----:B------:R-:W1:Y:S01]  /*00d0*/  LDCU UR11, c[0x0][0x39c] ;  /* 0x00007380ff0b77ac */ /* 0x000e620008000800 */
[----:B------:R-:W-:Y:S01]  /*00e0*/  MOV R23, RZ ;  /* 0x000000ff00177202 */ /* 0x000fe20000000f00 */
[----:B------:R-:W-:Y:S01]  /*00f0*/  IMAD R15, R12, UR10, R21 ;  /* 0x0000000a0c0f7c24 */ /* 0x000fe2000f8e0215 */
[----:B------:R-:W-:Y:S01]  /*0100*/  UMOV UR5, 0x400 ;  /* 0x0000040000057882 */ /* 0x000fe20000000000 */
[----:B------:R-:W-:-:S03]  /*0110*/  UIADD3 UR4, UPT, UPT, UR10, 0xf, URZ ;  /* 0x0000000f0a047890 */ /* 0x000fc6000fffe0ff */
[----:B------:R-:W2:Y:S01]  /*0120*/  LDC R16, c[0x0][0x39c] ;  /* 0x0000e700ff107b82 */ /* 0x000ea20000000800 */
[----:B------:R-:W-:Y:S02]  /*0130*/  UIADD3 UR6, UPT, UPT, UR5, 0x400, URZ ;  /* 0x0000040005067890 */ /* 0x000fe4000fffe0ff */
[----:B------:R-:W-:Y:S01]  /*0140*/  USHF.R.U32.HI UR4, URZ, 0x4, UR4 ;  /* 0x00000004ff047899 */ /* 0x000fe20008011604 */
[----:B------:R-:W3:Y:S04]  /*0150*/  LDCU UR13, c[0x0][0x3a0] ;  /* 0x00007400ff0d77ac */ /* 0x000ee80008000800 */
[----:B------:R-:W4:Y:S01]  /*0160*/  LDC.64 R2, c[0x0][0x380] ;  /* 0x0000e000ff027b82 */ /* 0x000f220000000a00 */
[----:B------:R-:W2:Y:S01]  /*0170*/  LDCU UR12, c[0x0][0x398] ;  /* 0x00007300ff0c77ac */ /* 0x000ea20008000800 */
[----:B-1----:R-:W-:Y:S01]  /*0180*/  IMAD R14, R0, UR11, R21 ;  /* 0x0000000b000e7c24 */ /* 0x002fe2000f8e0215 */
[----:B------:R-:W-:-:S02]  /*0190*/  UIADD3 UR4, UPT, UPT, -UR4, URZ, URZ ;  /* 0x000000ff04047290 */ /* 0x000fc4000fffe1ff */
[----:B0-----:R-:W-:Y:S02]  /*01a0*/  ULEA UR5, UR7, UR5, 0x18 ;  /* 0x0000000507057291 */ /* 0x001fe4000f8ec0ff */
[----:B------:R-:W-:Y:S01]  /*01b0*/  LEA R14, R5, R14, 0x4 ;  /* 0x0000000e050e7211 */ /* 0x000fe200078e20ff */
[----:B------:R-:W-:-:S03]  /*01c0*/  ULEA UR6, UR7, UR6, 0x18 ;  /* 0x0000000607067291 */ /* 0x000fc6000f8ec0ff */
[----:B------:R-:W-:-:S03]  /*01d0*/  LEA R18, R0, UR5, 0x6 ;  /* 0x0000000500127c11 */ /* 0x000fc6000f8e30ff */
[C---:B------:R-:W-:Y:S02]  /*01e0*/  LEA R19, R21.reuse, UR6, 0x2 ;  /* 0x0000000615137c11 */ /* 0x040fe4000f8e10ff */
[----:B------:R-:W-:Y:S02]  /*01f0*/  LEA R20, R21, R18, 0x2 ;  /* 0x0000001215147211 */ /* 0x000fe400078e10ff */
[----:B---3--:R-:W-:-:S07]  /*0200*/  LEA R17, R0, R19, 0x6 ;  /* 0x0000001300117211 */ /* 0x008fce00078e30ff */
.L_x_27:
[----:B------:R-:W-:Y:S01]  /*0210*/  ISETP.GE.AND P0, PT, R0, UR13, PT ;  /* 0x0000000d00007c0c */ /* 0x000fe2000bf06270 */
[----:B------:R-:W-:Y:S01]  /*0220*/  HFMA2 R22, -RZ, RZ, 0, 0 ;  /* 0x00000000ff167431 */ /* 0x000fe200000001ff */
[----:B------:R-:W-:Y:S01]  /*0230*/  ISETP.GE.AND P1, PT, R21, UR13, PT ;  /* 0x0000000d15007c0c */ /* 0x000fe2000bf26270 */
[----:B----4-:R-:W-:Y:S01]  /*0240*/  IMAD.WIDE R4, R15, 0x4, R2 ;  /* 0x000000040f047825 */ /* 0x010fe200078e0202 */
[----:B--2---:R-:W-:Y:S02]  /*0250*/  ISETP.GE.OR P0, PT, R13, R16, P0 ;  /* 0x000000100d00720c */ /* 0x004fe40000706670 */
[----:B------:R-:W-:Y:S02]  /*0260*/  ISETP.GE.OR P1, PT, R12, UR12, P1 ;  /* 0x0000000c0c007c0c */ /* 0x000fe40008f26670 */
[----:B------:R-:W-:-:S09]  /*0270*/  MOV R27, RZ ;  /* 0x000000ff001b7202 */ /* 0x000fd20000000f00 */
[----:B------:R-:W0:Y:S02]  /*0280*/  @!P0 LDC.64 R6, c[0x0][0x388] ;  /* 0x0000e200ff068b82 */ /* 0x000e240000000a00 */
[----:B------:R-:W2:Y:S01]  /*0290*/  @!P1 LDG.E R27, desc[UR8][R4.64] ;  /* 0x00000008041b9981 */ /* 0x000ea2000c1e1900 */
[----:B0-----:R-:W-:-:S05]  /*02a0*/  @!P0 IMAD.WIDE R6, R14, 0x4, R6 ;  /* 0x000000040e068825 */ /* 0x001fca00078e0206 */
[----:B------:R-:W3:Y:S01]  /*02b0*/  @!P0 LDG.E R22, desc[UR8][R6.64] ;  /* 0x0000000806168981 */ /* 0x000ee2000c1e1900 */
[----:B------:R-:W-:-:S04]  /*02c0*/  UIADD3 UR4, UPT, UPT, UR4, 0x1, URZ ;  /* 0x0000000104047890 */ /* 0x000fc8000fffe0ff */
[----:B------:R-:W-:Y:S01]  /*02d0*/  UISETP.NE.AND UP0, UPT, UR4, URZ, UPT ;  /* 0x000000ff0400728c */ /* 0x000fe2000bf05270 */
[----:B------:R-:W-:Y:S02]  /*02e0*/  IADD3 R0, PT, PT, R0, 0x10, RZ ;  /* 0x0000001000007810 */ /* 0x000fe40007ffe0ff */
[----:B------:R-:W-:Y:S02]  /*02f0*/  IADD3 R15, PT, PT, R15, 0x10, RZ ;  /* 0x000000100f0f7810 */ /* 0x000fe40007ffe0ff */
[----:B------:R-:W-:Y:S02]  /*0300*/  IADD3 R21, PT, PT, R21, 0x10, RZ ;  /* 0x0000001015157810 */ /* 0x000fe40007ffe0ff */
[----:B------:R-:W-:Y:S01]  /*0310*/  LEA R14, R16, R14, 0x4 ;  /* 0x0000000e100e7211 */ /* 0x000fe200078e20ff */
[----:B--2---:R-:W-:Y:S04]  /*0320*/  STS [R20], R27 ;  /* 0x0000001b14007388 */ /* 0x004fe80000000800 */
[----:B---3--:R-:W-:Y:S01]  /*0330*/  STS [R17], R22 ;  /* 0x0000001611007388 */ /* 0x008fe20000000800 */
[----:B------:R-:W-:Y:S06]  /*0340*/  BAR.SYNC.DEFER_BLOCKING 0x0 ;  /* 0x0000000000007b1d */ /* 0x000fec0000010000 */
[----:B------:R-:W-:Y:S04]  /*0350*/  LDS R26, [R19] ;  /* 0x00000000131a7984 */ /* 0x000fe80000000800 */
[----:B------:R-:W0:Y:S04]  /*0360*/  LDS.128 R8, [R18] ;  /* 0x0000000012087984 */ /* 0x000e280000000c00 */
[----:B------:R-:W1:Y:S04]  /*0370*/  LDS R29, [R19+0x40] ;  /* 0x00004000131d7984 */ /* 0x000e680000000800 */
[----:B------:R-:W2:Y:S04]  /*0380*/  LDS R25, [R19+0x80] ;  /* 0x0000800013197984 */ /* 0x000ea80000000800 */
[----:B------:R-:W3:Y:S04]  /*0390*/  LDS R24, [R19+0xc0] ;  /* 0x0000c00013187984 */ /* 0x000ee80000000800 */
[----:B------:R-:W-:Y:S04]  /*03a0*/  LDS.128 R4, [R18+0x10] ;  /* 0x0000100012047984 */ /* 0x000fe80000000c00 */
[----:B------:R-:W-:Y:S04]  /*03b0*/  LDS R22, [R19+0x140] ;  /* 0x0001400013167984 */ /* 0x000fe80000000800 */
[----:B------:R-:W-:Y:S01]  /*03c0*/  LDS R27, [R19+0x200] ;  /* 0x00020000131b7984 */ /* 0x000fe20000000800 */
[----:B0-----:R-:W-:-:S03]  /*03d0*/  FFMA R8, R8, R26, R23 ;  /* 0x0000001a08087223 */ /* 0x001fc60000000017 */
[----:B------:R-:W0:Y:S01]  /*03e0*/  LDS R23, [R19+0x100] ;  /* 0x0001000013177984 */ /* 0x000e220000000800 */
[----:B-1----:R-:W-:-:S03]  /*03f0*/  FFMA R8, R29, R9, R8 ;  /* 0x000000091d087223 */ /* 0x002fc60000000008 */
[----:B------:R-:W-:Y:S01]  /*0400*/  LDS R26, [R19+0x1c0] ;  /* 0x0001c000131a7984 */ /* 0x000fe20000000800 */
[----:B--2---:R-:W-:-:S03]  /*0410*/  FFMA R9, R25, R10, R8 ;  /* 0x0000000a19097223 */ /* 0x004fc60000000008 */
[----:B------:R-:W1:Y:S01]  /*0420*/  LDS R25, [R19+0x180] ;  /* 0x0001800013197984 */ /* 0x000e620000000800 */
[----:B---3--:R-:W-:-:S03]  /*0430*/  FFMA R9, R24, R11, R9 ;  /* 0x0000000b18097223 */ /* 0x008fc60000000009 */
[----:B------:R-:W-:Y:S01]  /*0440*/  LDS R24, [R19+0x240] ;  /* 0x0002400013187984 */ /* 0x000fe20000000800 */
[----:B0-----:R-:W-:-:S03]  /*0450*/  FFMA R23, R4, R23, R9 ;  /* 0x0000001704177223 */ /* 0x001fc60000000009 */
[----:B------:R-:W0:Y:S01]  /*0460*/  LDS.128 R8, [R18+0x20] ;  /* 0x0000200012087984 */ /* 0x000e220000000c00 */
[----:B------:R-:W-:-:S03]  /*0470*/  FFMA R22, R22, R5, R23 ;  /* 0x0000000516167223 */ /* 0x000fc60000000017 */
[----:B------:R-:W2:Y:S01]  /*0480*/  LDS R23, [R19+0x280] ;  /* 0x0002800013177984 */ /* 0x000ea20000000800 */
[----:B-1----:R-:W-:-:S03]  /*0490*/  FFMA R25, R25, R6, R22 ;  /* 0x0000000619197223 */ /* 0x002fc60000000016 */
[----:B------:R-:W1:Y:S01]  /*04a0*/  LDS R22, [R19+0x2c0] ;  /* 0x0002c00013167984 */ /* 0x000e620000000800 */
[----:B------:R-:W-:-:S03]  /*04b0*/  FFMA R7, R26, R7, R25 ;  /* 0x000000071a077223 */ /* 0x000fc60000000019 */
[----:B------:R-:W-:Y:S01]  /*04c0*/  LDS R25, [R19+0x300] ;  /* 0x0003000013197984 */ /* 0x000fe20000000800 */
[----:B0-----:R-:W-:-:S03]  /*04d0*/  FFMA R27, R8, R27, R7 ;  /* 0x0000001b081b7223 */ /* 0x001fc60000000007 */
[----:B------:R-:W0:Y:S01]  /*04e0*/  LDS.128 R4, [R18+0x30] ;  /* 0x0000300012047984 */ /* 0x000e220000000c00 */
[----:B------:R-:W-:-:S03]  /*04f0*/  FFMA R24, R24, R9, R27 ;  /* 0x0000000918187223 */ /* 0x000fc6000000001b */
[----:B------:R-:W3:Y:S04]  /*0500*/  LDS R27, [R19+0x340] ;  /* 0x00034000131b7984 */ /* 0x000ee80000000800 */
[----:B------:R-:W4:Y:S04]  /*0510*/  LDS R9, [R19+0x380] ;  /* 0x0003800013097984 */ /* 0x000f280000000800 */
[----:B------:R-:W5:Y:S01]  /*0520*/  LDS R8, [R19+0x3c0] ;  /* 0x0003c00013087984 */ /* 0x000f620000000800 */
[----:B--2---:R-:W-:-:S04]  /*0530*/  FFMA R23, R23, R10, R24 ;  /* 0x0000000a17177223 */ /* 0x004fc80000000018 */
[----:B-1----:R-:W-:-:S04]  /*0540*/  FFMA R11, R22, R11, R23 ;  /* 0x0000000b160b7223 */ /* 0x002fc80000000017 */
[----:B0-----:R-:W-:-:S04]  /*0550*/  FFMA R4, R4, R25, R11 ;  /* 0x0000001904047223 */ /* 0x001fc8000000000b */
[----:B---3--:R-:W-:-:S04]  /*0560*/  FFMA R4, R27, R5, R4 ;  /* 0x000000051b047223 */ /* 0x008fc80000000004 */
[----:B----4-:R-:W-:-:S04]  /*0570*/  FFMA R9, R9, R6, R4 ;  /* 0x0000000609097223 */ /* 0x010fc80000000004 */
[----:B-----5:R-:W-:Y:S01]  /*0580*/  FFMA R23, R8, R7, R9 ;  /* 0x0000000708177223 */ /* 0x020fe20000000009 */
[----:B------:R-:W-:Y:S06]  /*0590*/  BAR.SYNC.DEFER_BLOCKING 0x0 ;  /* 0x0000000000007b1d */ /* 0x000fec0000010000 */
[----:B------:R-:W-:Y:S05]  /*05a0*/  BRA.U UP0, `(.L_x_27) ;  /* 0xfffffffd00187547 */ /* 0x000fea000b83ffff */
.L_x_26:
[----:B------:R-:W0:Y:S02]  /*05b0*/  LDCU.64 UR4, c[0x0][0x398] ;  /* 0x00007300ff0477ac */ /* 0x000e240008000a00 */
[----:B0-----:R-:W-:-:S04]  /*05c0*/  ISETP.GE.AND P0, PT, R13, UR5, PT ;  /* 0x000000050d007c0c */ /* 0x001fc8000bf06270 */
[----:B------:R-:W-:-:S13]  /*05d0*/  ISETP.GE.OR P0, PT, R12, UR4, P0 ;  /* 0x000000040c007c0c */ /* 0x000fda0008706670 */
[----:B------:R-:W-:Y:S05]  /*05e0*/  @P0 EXIT ;  /* 0x000000000000094d */ /* 0x000fea0003800000 */
[----:B------:R-:W0:Y:S01]  /*05f0*/  LDC.64 R2, c[0x0][0x390] ;  /* 0x0000e400ff027b82 */ /* 0x000e220000000a00 */
[----:B------:R-:W-:-:S04]  /*0600*/  IMAD R13, R12, UR5, R13 ;  /* 0x000000050c0d7c24 */ /* 0x000fc8000f8e020d */
[----:B0-----:R-:W-:-:S05]  /*0610*/  IMAD.WIDE R2, R13, 0x4, R2 ;  /* 0x000000040d027825 */ /* 0x001fca00078e0202 */
[----:B------:R-:W-:Y:S01]  /*0620*/  STG.E desc[UR8][R2.64], R23 ;  /* 0x0000001702007986 */ /* 0x000fe2000c101908 */
[----:B------:R-:W-:Y:S05]  /*0630*/  EXIT ;  /* 0x000000000000794d */ /* 0x000fea0003800000 */
.L_x_28:
        /* <DEDUP_REMOVED lines=12> */
.L_x_37:


//--------------------- .text._Z10gemm_naivePfS_S_iii --------------------------
	.section	.text._Z10gemm_naivePfS_S_iii,"ax",@progbits
	.align	128
        .global         _Z10gemm_naivePfS_S_iii
        .type           _Z10gemm_naivePfS_S_iii,@function
        .size           _Z10gemm_naivePfS_S_iii,(.L_x_38 - _Z10gemm_naivePfS_S_iii)
        .other          _Z10gemm_naivePfS_S_iii,@"STO_CUDA_ENTRY STV_DEFAULT"
_Z10gemm_naivePfS_S_iii:
.text._Z10gemm_naivePfS_S_iii:
[----:B------:R-:W-:Y:S01]  /*0000*/  LDC R1, c[0x0][0x37c] ;  /* 0x0000df00ff017b82 */ /* 0x000fe20000000800 */
[----:B------:R-:W0:Y:S07]  /*0010*/  S2R R5, SR_TID.X ;  /* 0x0000000000057919 */ /* 0x000e2e0000002100 */
[----:B------:R-:W1:Y:S01]  /*0020*/  LDC R19, c[0x0][0x364] ;  /* 0x0000d900ff137b82 */ /* 0x000e620000000800 */
[----:B------:R-:W1:Y:S07]  /*0030*/  S2R R4, SR_TID.Y ;  /* 0x0000000000047919 */ /* 0x000e6e0000002200 */
[----:B------:R-:W0:Y:S08]  /*0040*/  S2UR UR5, SR_CTAID.X ;  /* 0x00000000000579c3 */ /* 0x000e300000002500 */
[----:B------:R-:W0:Y:S08]  /*0050*/  LDC R0, c[0x0][0x360] ;  /* 0x0000d800ff007b82 */ /* 0x000e300000000800 */
[----:B------:R-:W1:Y:S08]  /*0060*/  S2UR UR4, SR_CTAID.Y ;  /* 0x00000000000479c3 */ /* 0x000e700000002600 */
[----:B------:R-:W2:Y:S01]  /*0070*/  LDC.64 R2, c[0x0][0x398] ;  /* 0x0000e600ff027b82 */ /* 0x000ea20000000a00 */
[----:B0-----:R-:W-:-:S02]  /*0080*/  IMAD R0, R0, UR5, R5 ;  /* 0x0000000500007c24 */ /* 0x001fc4000f8e0205 */
[----:B-1----:R-:W-:-:S03]  /*0090*/  IMAD R19, R19, UR4, R4 ;  /* 0x0000000413137c24 */ /* 0x002fc6000f8e0204 */
[----:B--2---:R-:W-:-:S04]  /*00a0*/  ISETP.GE.AND P0, PT, R0, R3, PT ;  /* 0x000000030000720c */ /* 0x004fc80003f06270 */
[----:B------:R-:W-:-:S13]  /*00b0*/  ISETP.GE.OR P0, PT, R19, R2, P0 ;  /* 0x000000021300720c */ /* 0x000fda0000706670 */
[----:B------:R-:W-:Y:S05]  /*00c0*/  @P0 EXIT ;  /* 0x000000000000094d */ /* 0x000fea0003800000 */
[----:B------:R-:W0:Y:S01]  /*00d0*/  LDC R2, c[0x0][0x3a0] ;  /* 0x0000e800ff027b82 */ /* 0x000e220000000800 */
[----:B------:R-:W1:Y:S01]  /*00e0*/  LDCU.64 UR4, c[0x0][0x358] ;  /* 0x00006b00ff0477ac */ /* 0x000e620008000a00 */
[----:B------:R-:W-:Y:S01]  /*00f0*/  HFMA2 R24, -RZ, RZ, 0, 0 ;  /* 0x00000000ff187431 */ /* 0x000fe200000001ff */
[----:B0-----:R-:W-:-:S13]  /*0100*/  ISETP.GE.AND P0, PT, R2, 0x1, PT ;  /* 0x000000010200780c */ /* 0x001fda0003f06270 */
[----:B-1----:R-:W-:Y:S05]  /*0110*/  @!P0 BRA `(.L_x_29) ;  /* 0x0000000400e08947 */ /* 0x002fea0003800000 */
[C---:B------:R-:W-:Y:S01]  /*0120*/  ISETP.GE.U32.AND P1, PT, R2.reuse, 0x8, PT ;  /* 0x000000080200780c */ /* 0x040fe20003f26070 */
[----:B------:R-:W-:Y:S01]  /*0130*/  IMAD R20, R19, R2, RZ ;  /* 0x0000000213147224 */ /* 0x000fe200078e02ff */
[----:B------:R-:W-:Y:S02]  /*0140*/  LOP3.LUT R27, R2, 0x7, RZ, 0xc0, !PT ;  /* 0x00000007021b7812 */ /* 0x000fe400078ec0ff */
[----:B------:R-:W-:Y:S02]  /*0150*/  MOV R24, RZ ;  /* 0x000000ff00187202 */ /* 0x000fe40000000f00 */
[----:B------:R-:W-:Y:S02]  /*0160*/  ISETP.NE.AND P0, PT, R27, RZ, PT ;  /* 0x000000ff1b00720c */ /* 0x000fe40003f05270 */
[----:B------:R-:W-:-:S05]  /*0170*/  MOV R21, RZ ;  /* 0x000000ff00157202 */ /* 0x000fca0000000f00 */
[----:B------:R-:W-:Y:S06]  /*0180*/  @!P1 BRA `(.L_x_30) ;  /* 0x0000000000c49947 */ /* 0x000fec0003800000 */
[----:B------:R-:W0:Y:S01]  /*0190*/  LDC.64 R4, c[0x0][0x380] ;  /* 0x0000e000ff047b82 */ /* 0x000e220000000a00 */
[----:B------:R-:W-:Y:S02]  /*01a0*/  LOP3.LUT R21, R2, 0x7ffffff8, RZ, 0xc0, !PT ;  /* 0x7ffffff802157812 */ /* 0x000fe400078ec0ff */
[----:B------:R-:W-:Y:S02]  /*01b0*/  MOV R24, RZ ;  /* 0x000000ff00187202 */ /* 0x000fe40000000f00 */
[----:B------:R-:W-:Y:S02]  /*01c0*/  MOV R18, R0 ;  /* 0x0000000000127202 */ /* 0x000fe40000000f00 */
[----:B------:R-:W-:Y:S01]  /*01d0*/  IADD3 R22, PT, PT, -R21, RZ, RZ ;  /* 0x000000ff15167210 */ /* 0x000fe20007ffe1ff */
[----:B0-----:R-:W-:-:S03]  /*01e0*/  IMAD.WIDE.U32 R4, R20, 0x4, R4 ;  /* 0x0000000414047825 */ /* 0x001fc600078e0004 */
[----:B------:R-:W-:-:S04]  /*01f0*/  IADD3 R6, P1, PT, R4, 0x10, RZ ;  /* 0x0000001004067810 */ /* 0x000fc80007f3e0ff */
[----:B------:R-:W-:-:S09]  /*0200*/  IADD3.X R7, PT, PT, RZ, R5, RZ, P1, !PT ;  /* 0x00000005ff077210 */ /* 0x000fd20000ffe4ff */
.L_x_31:
[----:B------:R-:W0:Y:S01]  /*0210*/  LDC.64 R16, c[0x0][0x388] ;  /* 0x0000e200ff107b82 */ /* 0x000e220000000a00 */
[----:B------:R-:W-:Y:S02]  /*0220*/  MOV R4, R6 ;  /* 0x0000000600047202 */ /* 0x000fe40000000f00 */
[----:B------:R-:W-:-:S05]  /*0230*/  MOV R5, R7 ;  /* 0x0000000700057202 */ /* 0x000fca0000000f00 */
[----:B------:R-:W2:Y:S04]  /*0240*/  LDG.E R25, desc[UR4][R4.64+-0x10] ;  /* 0xfffff00404197981 */ /* 0x000ea8000c1e1900 */
[----:B------:R-:W3:Y:S04]  /*0250*/  LDG.E R23, desc[UR4][R4.64+-0xc] ;  /* 0xfffff40404177981 */ /* 0x000ee8000c1e1900 */
[----:B------:R-:W4:Y:S04]  /*0260*/  LDG.E R29, desc[UR4][R4.64+-0x8] ;  /* 0xfffff804041d7981 */ /* 0x000f28000c1e1900 */
[----:B------:R-:W5:Y:S01]  /*0270*/  LDG.E R28, desc[UR4][R4.64+-0x4] ;  /* 0xfffffc04041c7981 */ /* 0x000f62000c1e1900 */
[----:B0-----:R-:W-:-:S05]  /*0280*/  IMAD.WIDE R16, R18, 0x4, R16 ;  /* 0x0000000412107825 */ /* 0x001fca00078e0210 */
[----:B------:R0:W2:Y:S01]  /*0290*/  LDG.E R26, desc[UR4][R16.64] ;  /* 0x00000004101a7981 */ /* 0x0000a2000c1e1900 */
[----:B------:R-:W-:-:S04]  /*02a0*/  IMAD.WIDE R14, R3, 0x4, R16 ;  /* 0x00000004030e7825 */ /* 0x000fc800078e0210 */
[C---:B------:R-:W-:Y:S02]  /*02b0*/  IMAD.WIDE R6, R3.reuse, 0x4, R14 ;  /* 0x0000000403067825 */ /* 0x040fe400078e020e */
[----:B------:R-:W3:Y:S02]  /*02c0*/  LDG.E R14, desc[UR4][R14.64] ;  /* 0x000000040e0e7981 */ /* 0x000ee4000c1e1900 */
[C---:B------:R-:W-:Y:S02]  /*02d0*/  IMAD.WIDE R10, R3.reuse, 0x4, R6 ;  /* 0x00000004030a7825 */ /* 0x040fe400078e0206 */
[----:B------:R-:W4:Y:S02]  /*02e0*/  LDG.E R6, desc[UR4][R6.64] ;  /* 0x0000000406067981 */ /* 0x000f24000c1e1900 */
[C---:B------:R-:W-:Y:S02]  /*02f0*/  IMAD.WIDE R8, R3.reuse, 0x4, R10 ;  /* 0x0000000403087825 */ /* 0x040fe400078e020a */
[----:B------:R-:W5:Y:S02]  /*0300*/  LDG.E R10, desc[UR4][R10.64] ;  /* 0x000000040a0a7981 */ /* 0x000f64000c1e1900 */
[----:B------:R-:W-:-:S02]  /*0310*/  IMAD.WIDE R12, R3, 0x4, R8 ;  /* 0x00000004030c7825 */ /* 0x000fc400078e0208 */
[----:B------:R-:W5:Y:S04]  /*0320*/  LDG.E R7, desc[UR4][R4.64] ;  /* 0x0000000404077981 */ /* 0x000f68000c1e1900 */
[----:B------:R-:W5:Y:S01]  /*0330*/  LDG.E R8, desc[UR4][R8.64] ;  /* 0x0000000408087981 */ /* 0x000f62000c1e1900 */
[----:B0-----:R-:W-:-:S03]  /*0340*/  IMAD.WIDE R16, R3, 0x4, R12 ;  /* 0x0000000403107825 */ /* 0x001fc600078e020c */
[----:B------:R-:W5:Y:S04]  /*0350*/  LDG.E R12, desc[UR4][R12.64] ;  /* 0x000000040c0c7981 */ /* 0x000f68000c1e1900 */
[----:B------:R-:W5:Y:S04]  /*0360*/  LDG.E R15, desc[UR4][R16.64] ;  /* 0x00000004100f7981 */ /* 0x000f68000c1e1900 */
[----:B------:R-:W5:Y:S04]  /*0370*/  LDG.E R9, desc[UR4][R4.64+0x4] ;  /* 0x0000040404097981 */ /* 0x000f68000c1e1900 */
[----:B------:R-:W5:Y:S01]  /*0380*/  LDG.E R11, desc[UR4][R4.64+0xc] ;  /* 0x00000c04040b7981 */ /* 0x000f62000c1e1900 */
[----:B--2---:R-:W-:Y:S01]  /*0390*/  FFMA R26, R25, R26, R24 ;  /* 0x0000001a191a7223 */ /* 0x004fe20000000018 */
[----:B------:R-:W-:-:S02]  /*03a0*/  IMAD.WIDE R24, R3, 0x4, R16 ;  /* 0x0000000403187825 */ /* 0x000fc400078e0210 */
[----:B------:R-:W2:Y:S04]  /*03b0*/  LDG.E R16, desc[UR4][R4.64+0x8] ;  /* 0x0000080404107981 */ /* 0x000ea8000c1e1900 */
[----:B------:R-:W2:Y:S01]  /*03c0*/  LDG.E R24, desc[UR4][R24.64] ;  /* 0x0000000418187981 */ /* 0x000ea2000c1e1900 */
[----:B---3--:R-:W-:Y:S01]  /*03d0*/  FFMA R14, R23, R14, R26 ;  /* 0x0000000e170e7223 */ /* 0x008fe2000000001a */
[----:B------:R-:W-:-:S03]  /*03e0*/  IADD3 R22, PT, PT, R22, 0x8, RZ ;  /* 0x0000000816167810 */ /* 0x000fc60007ffe0ff */
[----:B----4-:R-:W-:Y:S01]  /*03f0*/  FFMA R29, R29, R6, R14 ;  /* 0x000000061d1d7223 */ /* 0x010fe2000000000e */
[----:B------:R-:W-:-:S03]  /*0400*/  ISETP.NE.AND P1, PT, R22, RZ, PT ;  /* 0x000000ff1600720c */ /* 0x000fc60003f25270 */
[----:B-----5:R-:W-:Y:S01]  /*0410*/  FFMA R10, R28, R10, R29 ;  /* 0x0000000a1c0a7223 */ /* 0x020fe2000000001d */
[----:B------:R-:W-:-:S03]  /*0420*/  IADD3 R6, P2, PT, R4, 0x20, RZ ;  /* 0x0000002004067810 */ /* 0x000fc60007f5e0ff */
[----:B------:R-:W-:Y:S01]  /*0430*/  FFMA R8, R7, R8, R10 ;  /* 0x0000000807087223 */ /* 0x000fe2000000000a */
[----:B------:R-:W-:Y:S02]  /*0440*/  IADD3.X R7, PT, PT, RZ, R5, RZ, P2, !PT ;  /* 0x00000005ff077210 */ /* 0x000fe400017fe4ff */
[----:B------:R-:W-:Y:S01]  /*0450*/  LEA R18, R3, R18, 0x3 ;  /* 0x0000001203127211 */ /* 0x000fe200078e18ff */
[----:B------:R-:W-:-:S04]  /*0460*/  FFMA R9, R9, R12, R8 ;  /* 0x0000000c09097223 */ /* 0x000fc80000000008 */
[----:B--2---:R-:W-:-:S04]  /*0470*/  FFMA R16, R16, R15, R9 ;  /* 0x0000000f10107223 */ /* 0x004fc80000000009 */
[----:B------:R-:W-:Y:S01]  /*0480*/  FFMA R24, R11, R24, R16 ;  /* 0x000000180b187223 */ /* 0x000fe20000000010 */
[----:B------:R-:W-:Y:S06]  /*0490*/  @P1 BRA `(.L_x_31) ;  /* 0xfffffffc005c1947 */ /* 0x000fec000383ffff */
.L_x_30:
[----:B------:R-:W-:Y:S05]  /*04a0*/  @!P0 BRA `(.L_x_29) ;  /* 0x0000000000fc8947 */ /* 0x000fea0003800000 */
[----:B------:R-:W-:Y:S02]  /*04b0*/  ISETP.GE.U32.AND P1, PT, R27, 0x4, PT ;  /* 0x000000041b00780c */ /* 0x000fe40003f26070 */
[----:B------:R-:W-:-:S04]  /*04c0*/  LOP3.LUT R16, R2, 0x3, RZ, 0xc0, !PT ;  /* 0x0000000302107812 */ /* 0x000fc800078ec0ff */
[----:B------:R-:W-:-:S07]  /*04d0*/  ISETP.NE.AND P0, PT, R16, RZ, PT ;  /* 0x000000ff1000720c */ /* 0x000fce0003f05270 */
[----:B------:R-:W-:Y:S06]  /*04e0*/  @!P1 BRA `(.L_x_32) ;  /* 0x00000000006c9947 */ /* 0x000fec0003800000 */
[----:B------:R-:W0:Y:S01]  /*04f0*/  LDC.64 R6, c[0x0][0x388] ;  /* 0x0000e200ff067b82 */ /* 0x000e220000000a00 */
[----:B------:R-:W1:Y:S01]  /*0500*/  LDCU.64 UR6, c[0x0][0x380] ;  /* 0x00007000ff0677ac */ /* 0x000e620008000a00 */
[----:B------:R-:W-:Y:S01]  /*0510*/  IMAD R9, R21, R3, R0 ;  /* 0x0000000315097224 */ /* 0x000fe200078e0200 */
[CC--:B------:R-:W-:Y:S02]  /*0520*/  IADD3 R5, PT, PT, R20.reuse, R21.reuse, RZ ;  /* 0x0000001514057210 */ /* 0x0c0fe40007ffe0ff */
[----:B------:R-:W-:-:S03]  /*0530*/  IADD3 R10, P1, PT, R20, R21, RZ ;  /* 0x00000015140a7210 */ /* 0x000fc60007f3e0ff */
[----:B------:R-:W2:Y:S01]  /*0540*/  LDC.64 R14, c[0x0][0x380] ;  /* 0x0000e000ff0e7b82 */ /* 0x000ea20000000a00 */
[----:B0-----:R-:W-:-:S04]  /*0550*/  IMAD.WIDE R6, R9, 0x4, R6 ;  /* 0x0000000409067825 */ /* 0x001fc800078e0206 */
[----:B------:R-:W-:Y:S02]  /*0560*/  IMAD.WIDE R8, R3, 0x4, R6 ;  /* 0x0000000403087825 */ /* 0x000fe400078e0206 */
[----:B------:R-:W3:Y:S02]  /*0570*/  LDG.E R6, desc[UR4][R6.64] ;  /* 0x0000000406067981 */ /* 0x000ee4000c1e1900 */
[----:B--2---:R-:W-:Y:S01]  /*0580*/  IMAD.WIDE.U32 R14, R5, 0x4, R14 ;  /* 0x00000004050e7825 */ /* 0x004fe200078e000e */
[----:B------:R-:W-:Y:S02]  /*0590*/  IADD3.X R5, PT, PT, RZ, RZ, RZ, P1, !PT ;  /* 0x000000ffff057210 */ /* 0x000fe40000ffe4ff */
[----:B-1----:R-:W-:-:S03]  /*05a0*/  LEA R4, P1, R10, UR6, 0x2 ;  /* 0x000000060a047c11 */ /* 0x002fc6000f8210ff */
[----:B------:R-:W3:Y:S01]  /*05b0*/  LDG.E R15, desc[UR4][R14.64] ;  /* 0x000000040e0f7981 */ /* 0x000ee2000c1e1900 */
[----:B------:R-:W-:Y:S01]  /*05c0*/  LEA.HI.X R5, R10, UR7, R5, 0x2, P1 ;  /* 0x000000070a057c11 */ /* 0x000fe200088f1405 */
[C---:B------:R-:W-:Y:S02]  /*05d0*/  IMAD.WIDE R10, R3.reuse, 0x4, R8 ;  /* 0x00000004030a7825 */ /* 0x040fe400078e0208 */
[----:B------:R-:W2:Y:S04]  /*05e0*/  LDG.E R8, desc[UR4][R8.64] ;  /* 0x0000000408087981 */ /* 0x000ea8000c1e1900 */
[----:B------:R-:W2:Y:S01]  /*05f0*/  LDG.E R17, desc[UR4][R4.64+0x4] ;  /* 0x0000040404117981 */ /* 0x000ea2000c1e1900 */
[----:B------:R-:W-:-:S03]  /*0600*/  IMAD.WIDE R12, R3, 0x4, R10 ;  /* 0x00000004030c7825 */ /* 0x000fc600078e020a */
[----:B------:R-:W4:Y:S04]  /*0610*/  LDG.E R22, desc[UR4][R10.64] ;  /* 0x000000040a167981 */ /* 0x000f28000c1e1900 */
[----:B------:R-:W4:Y:S04]  /*0620*/  LDG.E R18, desc[UR4][R4.64+0x8] ;  /* 0x0000080404127981 */ /* 0x000f28000c1e1900 */
[----:B------:R-:W5:Y:S04]  /*0630*/  LDG.E R26, desc[UR4][R4.64+0xc] ;  /* 0x00000c04041a7981 */ /* 0x000f68000c1e1900 */
[----:B------:R-:W5:Y:S01]  /*0640*/  LDG.E R12, desc[UR4][R12.64] ;  /* 0x000000040c0c7981 */ /* 0x000f62000c1e1900 */
[----:B------:R-:W-:Y:S01]  /*0650*/  IADD3 R21, PT, PT, R21, 0x4, RZ ;  /* 0x0000000415157810 */ /* 0x000fe20007ffe0ff */
[----:B---3--:R-:W-:-:S04]  /*0660*/  FFMA R24, R15, R6, R24 ;  /* 0x000000060f187223 */ /* 0x008fc80000000018 */
[----:B--2---:R-:W-:-:S04]  /*0670*/  FFMA R17, R17, R8, R24 ;  /* 0x0000000811117223 */ /* 0x004fc80000000018 */
[----:B----4-:R-:W-:-:S04]  /*0680*/  FFMA R17, R18, R22, R17 ;  /* 0x0000001612117223 */ /* 0x010fc80000000011 */
[----:B-----5:R-:W-:-:S07]  /*0690*/  FFMA R24, R26, R12, R17 ;  /* 0x0000000c1a187223 */ /* 0x020fce0000000011 */
.L_x_32:
[----:B------:R-:W-:Y:S05]  /*06a0*/  @!P0 BRA `(.L_x_29) ;  /* 0x00000000007c8947 */ /* 0x000fea0003800000 */
[----:B------:R-:W-:Y:S01]  /*06b0*/  ISETP.NE.AND P1, PT, R16, 0x1, PT ;  /* 0x000000011000780c */ /* 0x000fe20003f25270 */
[----:B------:R-:W0:Y:S01]  /*06c0*/  LDC.64 R12, c[0x0][0x380] ;  /* 0x0000e000ff0c7b82 */ /* 0x000e220000000a00 */
[----:B------:R-:W-:-:S04]  /*06d0*/  LOP3.LUT R2, R2, 0x1, RZ, 0xc0, !PT ;  /* 0x0000000102027812 */ /* 0x000fc800078ec0ff */
[----:B------:R-:W-:-:S03]  /*06e0*/  ISETP.NE.U32.AND P0, PT, R2, 0x1, PT ;  /* 0x000000010200780c */ /* 0x000fc60003f05070 */
[----:B------:R-:W1:Y:S04]  /*06f0*/  LDC.64 R10, c[0x0][0x388] ;  /* 0x0000e200ff0a7b82 */ /* 0x000e680000000a00 */
[CC--:B------:R-:W-:Y:S02]  /*0700*/  @P1 IADD3 R15, PT, PT, R20.reuse, R21.reuse, RZ ;  /* 0x00000015140f1210 */ /* 0x0c0fe40007ffe0ff */
[----:B------:R-:W-:Y:S02]  /*0710*/  @P1 IADD3 R2, P2, PT, R20, R21, RZ ;  /* 0x0000001514021210 */ /* 0x000fe40007f5e0ff */
[----:B------:R-:W2:Y:S02]  /*0720*/  @P1 LDC.64 R4, c[0x0][0x380] ;  /* 0x0000e000ff041b82 */ /* 0x000ea40000000a00 */
[----:B------:R-:W-:-:S06]  /*0730*/  @P1 IADD3.X R14, PT, PT, RZ, RZ, RZ, P2, !PT ;  /* 0x000000ffff0e1210 */ /* 0x000fcc00017fe4ff */
[----:B------:R-:W3:Y:S01]  /*0740*/  LDC.64 R6, c[0x0][0x380] ;  /* 0x0000e000ff067b82 */ /* 0x000ee20000000a00 */
[----:B0-----:R-:W-:-:S04]  /*0750*/  @P1 IMAD.WIDE.U32 R12, R15, 0x4, R12 ;  /* 0x000000040f0c1825 */ /* 0x001fc800078e000c */
[C---:B------:R-:W-:Y:S01]  /*0760*/  @P1 IMAD R15, R21.reuse, R3, R0 ;  /* 0x00000003150f1224 */ /* 0x040fe200078e0200 */
[----:B------:R-:W-:Y:S01]  /*0770*/  @P1 IADD3 R21, PT, PT, R21, 0x2, RZ ;  /* 0x0000000215151810 */ /* 0x000fe20007ffe0ff */
[----:B------:R-:W4:Y:S01]  /*0780*/  @P1 LDG.E R13, desc[UR4][R12.64] ;  /* 0x000000040c0d1981 */ /* 0x000f22000c1e1900 */
[----:B------:R-:W0:Y:S01]  /*0790*/  LDC.64 R8, c[0x0][0x388] ;  /* 0x0000e200ff087b82 */ /* 0x000e220000000a00 */
[----:B-1----:R-:W-:Y:S01]  /*07a0*/  @P1 IMAD.WIDE R10, R15, 0x4, R10 ;  /* 0x000000040f0a1825 */ /* 0x002fe200078e020a */
[----:B------:R-:W-:Y:S02]  /*07b0*/  @!P0 IADD3 R17, PT, PT, R20, R21, RZ ;  /* 0x0000001514118210 */ /* 0x000fe40007ffe0ff */
[----:B--2---:R-:W-:Y:S01]  /*07c0*/  @P1 LEA R4, P2, R2, R4, 0x2 ;  /* 0x0000000402041211 */ /* 0x004fe200078410ff */
[----:B------:R-:W-:-:S03]  /*07d0*/  @!P0 IMAD R21, R21, R3, R0 ;  /* 0x0000000315158224 */ /* 0x000fc600078e0200 */
[----:B------:R-:W-:Y:S01]  /*07e0*/  @P1 LEA.HI.X R5, R2, R5, R14, 0x2, P2 ;  /* 0x0000000502051211 */ /* 0x000fe200010f140e */
[----:B------:R-:W-:Y:S01]  /*07f0*/  @P1 IMAD.WIDE R14, R3, 0x4, R10 ;  /* 0x00000004030e1825 */ /* 0x000fe200078e020a */
[----:B------:R-:W4:Y:S03]  /*0800*/  @P1 LDG.E R2, desc[UR4][R10.64] ;  /* 0x000000040a021981 */ /* 0x000f26000c1e1900 */
[----:B---3--:R-:W-:Y:S01]  /*0810*/  @!P0 IMAD.WIDE.U32 R6, R17, 0x4, R6 ;  /* 0x0000000411068825 */ /* 0x008fe200078e0006 */
[----:B------:R-:W2:Y:S04]  /*0820*/  @P1 LDG.E R5, desc[UR4][R4.64+0x4] ;  /* 0x0000040404051981 */ /* 0x000ea8000c1e1900 */
[----:B------:R-:W2:Y:S01]  /*0830*/  @P1 LDG.E R14, desc[UR4][R14.64] ;  /* 0x000000040e0e1981 */ /* 0x000ea2000c1e1900 */
[----:B0-----:R-:W-:-:S03]  /*0840*/  @!P0 IMAD.WIDE R8, R21, 0x4, R8 ;  /* 0x0000000415088825 */ /* 0x001fc600078e0208 */
[----:B------:R-:W3:Y:S04]  /*0850*/  @!P0 LDG.E R7, desc[UR4][R6.64] ;  /* 0x0000000406078981 */ /* 0x000ee8000c1e1900 */
[----:B------:R-:W3:Y:S01]  /*0860*/  @!P0 LDG.E R8, desc[UR4][R8.64] ;  /* 0x0000000408088981 */ /* 0x000ee2000c1e1900 */
[----:B----4-:R-:W-:-:S04]  /*0870*/  @P1 FFMA R2, R13, R2, R24 ;  /* 0x000000020d021223 */ /* 0x010fc80000000018 */
[----:B--2---:R-:W-:-:S04]  /*0880*/  @P1 FFMA R24, R5, R14, R2 ;  /* 0x0000000e05181223 */ /* 0x004fc80000000002 */
[----:B---3--:R-:W-:-:S07]  /*0890*/  @!P0 FFMA R24, R7, R8, R24 ;  /* 0x0000000807188223 */ /* 0x008fce0000000018 */
.L_x_29:
[----:B------:R-:W0:Y:S01]  /*08a0*/  LDC.64 R4, c[0x0][0x390] ;  /* 0x0000e400ff047b82 */ /* 0x000e220000000a00 */
[----:B------:R-:W-:-:S04]  /*08b0*/  IMAD R3, R19, R3, R0 ;  /* 0x0000000313037224 */ /* 0x000fc800078e0200 */
[----:B0-----:R-:W-:-:S05]  /*08c0*/  IMAD.WIDE R2, R3, 0x4, R4 ;  /* 0x0000000403027825 */ /* 0x001fca00078e0204 */
[----:B------:R-:W-:Y:S01]  /*08d0*/  STG.E desc[UR4][R2.64], R24 ;  /* 0x0000001802007986 */ /* 0x000fe2000c101904 */
[----:B------:R-:W-:Y:S05]  /*08e0*/  EXIT ;  /* 0x000000000000794d */ /* 0x000fea0003800000 */
.L_x_33:
        /* <DEDUP_REMOVED lines=9> */
.L_x_38:


//--------------------- .nv.shared._Z20gemm_register_tilingPKfS0_Pfiiiff --------------------------
	.section	.nv.shared._Z20gemm_register_tilingPKfS0_Pfiiiff,"aw",@nobits
	.sectionflags	@""
	.align	4
.nv.shared._Z20gemm_register_tilingPKfS0_Pfiiiff:
	.zero		9216


//--------------------- .nv.shared.reserved.0     --------------------------
	.section	.nv.shared.reserved.0,"aw",@nobits
	.weak		__nv_reservedSMEM_offset_0_alias
	.size		__nv_reservedSMEM_offset_0_alias, 0, 64
	.other		__nv_reservedSMEM_offset_0_alias,@"STO_CUDA_RESERVED_SHARED STV_DEFAULT"
__nv_reservedSMEM_offset_0_alias:
	.zero		0
	.zero		64


//--------------------- .nv.shared._Z15gemm_shared_8x8PfS_S_iii --------------------------
	.section	.nv.shared._Z15gemm_shared_8x8PfS_S_iii,"aw",@nobits
	.sectionflags	@""
	.align	4
.nv.shared._Z15gemm_shared_8x8PfS_S_iii:
	.zero		33792


//--------------------- .nv.shared._Z26gemm_shared_multi_elementsPfS_S_iii --------------------------
	.section	.nv.shared._Z26gemm_shared_multi_elementsPfS_S_iii,"aw",@nobits
	.sectionflags	@""
	.align	4
.nv.shared._Z26gemm_shared_multi_elementsPfS_S_iii:
	.zero		33792


//--------------------- .nv.shared._Z11gemm_sharedPfS_S_iii --------------------------
	.section	.nv.shared._Z11gemm_sharedPfS_S_iii,"aw",@nobits
	.sectionflags	@""
	.align	4
.nv.shared._Z11gemm_sharedPfS_S_iii:
	.zero		3072


//--------------------- .nv.constant0._Z20gemm_register_tilingPKfS0_Pfiiiff --------------------------
	.section	.nv.constant0._Z20gemm_register_tilingPKfS0_Pfiiiff,"a",@progbits
	.sectionflags	@""
	.align	4
.nv.constant0._Z20gemm_register_tilingPKfS0_Pfiiiff:
	.zero		940


//--------------------- .nv.constant0._Z15gemm_shared_8x8PfS_S_iii --------------------------
	.section	.nv.constant0._Z15gemm_shared_8x8PfS_S_iii,"a",@progbits
	.sectionflags	@""
	.align	4
.nv.constant0._Z15gemm_shared_8x8PfS_S_iii:
	.zero		932


//--------------------- .nv.constant0._Z26gemm_shared_multi_elementsPfS_S_iii --------------------------
	.section	.nv.constant0._Z26gemm_shared_multi_elementsPfS_S_iii,"a",@progbits
	.sectionflags	@""
	.align	4
.nv.constant0._Z26gemm_shared_multi_elementsPfS_S_iii:
	.zero		932


//--------------------- .nv.constant0._Z11gemm_sharedPfS_S_iii --------------------------
	.section	.nv.constant0._Z11gemm_sharedPfS_S_iii,"a",@progbits
	.sectionflags	@""
	.align	4
.nv.constant0._Z11gemm_sharedPfS_S_iii:
	.zero		932


//--------------------- .nv.constant0._Z10gemm_naivePfS_S_iii --------------------------
	.section	.nv.constant0._Z10gemm_naivePfS_S_iii,"a",@progbits
	.sectionflags	@""
	.align	4
.nv.constant0._Z10gemm_naivePfS_S_iii:
	.zero		932


//--------------------- SYMBOLS --------------------------

	.type		.nv.reservedSmem.offset0,@object
	.size		.nv.reservedSmem.offset0,0x4
	.type		.nv.reservedSmem.cap,@object
	.size		.nv.reservedSmem.cap,0x4
